	.target	sm_100a

	.elftype	@"ET_EXEC"


//--------------------- .note.nv.tkinfo           --------------------------
	.section	.note.nv.tkinfo,"",@"SHT_NOTE"
	.sectionflags	@"SHF_NOTE_NV_TKINFO"
	.tkinfo
        /*0018*/ 	.word	0x00000002
        /*0030*/ 	.string	""
        /*0030*/ 	.string	"ptxas"
        /*0030*/ 	.string	"Cuda compilation tools, release 13.0, V13.0.88"
        /*0030*/ 	.string	"Build cuda_13.0.r13.0/compiler.36424714_0"
        /*0030*/ 	.string	"-arch sm_100a -m 64 "



//--------------------- .note.nv.cuinfo           --------------------------
	.section	.note.nv.cuinfo,"",@"SHT_NOTE"
	.sectionflags	@"SHF_NOTE_NV_CUINFO"
        /*0018*/ 	.short	0x0002
        /*001a*/ 	.short	0x0064
        /*001c*/ 	.short	0x0082
	.zero		2


//--------------------- .nv.info                  --------------------------
	.section	.nv.info,"",@"SHT_CUDA_INFO"
	.align	4


	//----- nvinfo : EIATTR_REGCOUNT
	.align		4
        /*0000*/ 	.byte	0x04, 0x2f
        /*0002*/ 	.short	(.L_19 - .L_18)
	.align		4
.L_18:
        /*0004*/ 	.word	index@(_ZN7cutlass13device_kernelINS_4gemm6kernel13GemmUniversalIN4cute5tupleIJiiiiEEENS1_10collective13CollectiveMmaINS1_46MainloopSm100TmaUmmaWarpSpecializedBlockScaledILi3ELi2ELi1ENS5_IJNS4_1CILi2EEENSA_ILi1EEESC_EEEEENS5_IJNSA_ILi128EEENSA_ILi256EEESF_EEENS5_IJNS_12float_e4m3_tENS_13float_ue8m0_tEEEENS5_IJNS5_IJlSC_lEEENS4_6LayoutINS5_IJNS5_IJNS5_IJNSA_ILi32EEENSA_ILi4EEEEEEiEEESQ_NS5_IJSC_iEEEEEENS5_IJNS5_IJNS5_IJNSA_ILi16EEESO_EEEiEEENS5_IJNS5_IJNSA_ILi0EEESC_EEENSA_ILi512EEEEEENS5_IJSW_iEEEEEEEEEEESK_S13_NS4_8TiledMMAINS4_8MMA_AtomIJNS4_21SM100_MMA_MXF8F6F4_SSISI_SI_fSJ_Li128ELi256ELNS4_4UMMA5MajorE0ELS18_0ELNS17_7ScaleInE0ELS19_0EEEEEENSM_INS5_IJSC_SC_SC_EEENS5_IJSW_SW_SW_EEEEENS5_IJNS4_10UnderscoreES1F_S1F_EEEEENS5_IJNS4_13SM90_TMA_LOADES1I_EEENS5_IJNS4_14ComposedLayoutINS4_7SwizzleILi3ELi4ELi3EEENS4_18smem_ptr_flag_bitsILi8EEENSM_INS5_IJNSA_ILi8EEESF_EEENS5_IJSF_SC_EEEEEEENSM_INS5_IJNS5_IJNS5_IJSP_SC_EEENS5_IJSN_SC_EEEEEESC_NS5_IJSO_SC_EEEEEENS5_IJNS5_IJNS5_IJSU_SY_EEESX_EEESW_NS5_IJSC_SY_EEEEEEEEEEEvNS4_8identityENS5_IJNS4_23SM90_TMA_LOAD_MULTICASTES26_EEENS5_IJS1T_NSM_INS5_IJNS5_IJNS5_IJSP_SB_EEES1V_EEESC_S1X_EEENS5_IJS20_SW_NS5_IJSC_NSA_ILi1024EEEEEEEEEEEEEEvS25_EENS_8epilogue10collective18CollectiveEpilogueINS2H_23Sm100TmaWarpSpecializedILi4ELi2ELi32ELb1ELb0EEEJNS5_IJNSA_ILi64EEESG_SF_EEENS5_IJNSM_IS2M_SC_EENSM_INS5_IJSN_SB_EEENS5_IJSC_SF_EEEEEEEENS_10bfloat16_tESL_S2T_SL_NS2H_6fusion15FusionCallbacksIS2L_NS2U_17LinearCombinationIS2T_fS2T_fLNS_15FloatRoundStyleE2EEES2N_S2S_JEEENS4_5SM1004TMEM4LOAD26SM100_TMEM_LOAD_32dp32b32xES1I_NS1K_INS1L_ILi2ELi4ELi3EEENS1N_ILi16EEENSM_INS5_IJS1P_SN_EEES1V_EEEENS4_39AutoVectorizingCopyWithAssumedAlignmentILi128EEENS4_14SM90_TMA_STOREES38_S3A_S3A_EEEvvEEEEvNT_6ParamsE)
        /*0008*/ 	.word	0x000000de


	//----- nvinfo : EIATTR_FRAME_SIZE
	.align		4
.L_19:
        /*000c*/ 	.byte	0x04, 0x11
        /*000e*/ 	.short	(.L_21 - .L_20)
	.align		4
.L_20:
        /*0010*/ 	.word	index@($__internal_2_$__cuda_sm10x_tcgen05_guardrail_trap_unallocated_columns_being_dealloced)
        /*0014*/ 	.word	0x00000000


	//----- nvinfo : EIATTR_FRAME_SIZE
	.align		4
.L_21:
        /*0018*/ 	.byte	0x04, 0x11
        /*001a*/ 	.short	(.L_23 - .L_22)
	.align		4
.L_22:
        /*001c*/ 	.word	index@($__internal_1_$__cuda_sm10x_tcgen05_guardrail_trap_phase_invalid_during_alloc)
        /*0020*/ 	.word	0x00000000


	//----- nvinfo : EIATTR_FRAME_SIZE
	.align		4
.L_23:
        /*0024*/ 	.byte	0x04, 0x11
        /*0026*/ 	.short	(.L_25 - .L_24)
	.align		4
.L_24:
        /*0028*/ 	.word	index@($__internal_0_$__cuda_sm10x_tcgen05_guardrail_trap_col_being_dealloced_not_returned_by_alloc)
        /*002c*/ 	.word	0x00000000


	//----- nvinfo : EIATTR_FRAME_SIZE
	.align		4
.L_25:
        /*0030*/ 	.byte	0x04, 0x11
        /*0032*/ 	.short	(.L_27 - .L_26)
	.align		4
.L_26:
        /*0034*/ 	.word	index@(_ZN7cutlass13device_kernelINS_4gemm6kernel13GemmUniversalIN4cute5tupleIJiiiiEEENS1_10collective13CollectiveMmaINS1_46MainloopSm100TmaUmmaWarpSpecializedBlockScaledILi3ELi2ELi1ENS5_IJNS4_1CILi2EEENSA_ILi1EEESC_EEEEENS5_IJNSA_ILi128EEENSA_ILi256EEESF_EEENS5_IJNS_12float_e4m3_tENS_13float_ue8m0_tEEEENS5_IJNS5_IJlSC_lEEENS4_6LayoutINS5_IJNS5_IJNS5_IJNSA_ILi32EEENSA_ILi4EEEEEEiEEESQ_NS5_IJSC_iEEEEEENS5_IJNS5_IJNS5_IJNSA_ILi16EEESO_EEEiEEENS5_IJNS5_IJNSA_ILi0EEESC_EEENSA_ILi512EEEEEENS5_IJSW_iEEEEEEEEEEESK_S13_NS4_8TiledMMAINS4_8MMA_AtomIJNS4_21SM100_MMA_MXF8F6F4_SSISI_SI_fSJ_Li128ELi256ELNS4_4UMMA5MajorE0ELS18_0ELNS17_7ScaleInE0ELS19_0EEEEEENSM_INS5_IJSC_SC_SC_EEENS5_IJSW_SW_SW_EEEEENS5_IJNS4_10UnderscoreES1F_S1F_EEEEENS5_IJNS4_13SM90_TMA_LOADES1I_EEENS5_IJNS4_14ComposedLayoutINS4_7SwizzleILi3ELi4ELi3EEENS4_18smem_ptr_flag_bitsILi8EEENSM_INS5_IJNSA_ILi8EEESF_EEENS5_IJSF_SC_EEEEEEENSM_INS5_IJNS5_IJNS5_IJSP_SC_EEENS5_IJSN_SC_EEEEEESC_NS5_IJSO_SC_EEEEEENS5_IJNS5_IJNS5_IJSU_SY_EEESX_EEESW_NS5_IJSC_SY_EEEEEEEEEEEvNS4_8identityENS5_IJNS4_23SM90_TMA_LOAD_MULTICASTES26_EEENS5_IJS1T_NSM_INS5_IJNS5_IJNS5_IJSP_SB_EEES1V_EEESC_S1X_EEENS5_IJS20_SW_NS5_IJSC_NSA_ILi1024EEEEEEEEEEEEEEvS25_EENS_8epilogue10collective18CollectiveEpilogueINS2H_23Sm100TmaWarpSpecializedILi4ELi2ELi32ELb1ELb0EEEJNS5_IJNSA_ILi64EEESG_SF_EEENS5_IJNSM_IS2M_SC_EENSM_INS5_IJSN_SB_EEENS5_IJSC_SF_EEEEEEEENS_10bfloat16_tESL_S2T_SL_NS2H_6fusion15FusionCallbacksIS2L_NS2U_17LinearCombinationIS2T_fS2T_fLNS_15FloatRoundStyleE2EEES2N_S2S_JEEENS4_5SM1004TMEM4LOAD26SM100_TMEM_LOAD_32dp32b32xES1I_NS1K_INS1L_ILi2ELi4ELi3EEENS1N_ILi16EEENSM_INS5_IJS1P_SN_EEES1V_EEEENS4_39AutoVectorizingCopyWithAssumedAlignmentILi128EEENS4_14SM90_TMA_STOREES38_S3A_S3A_EEEvvEEEEvNT_6ParamsE)
        /*0038*/ 	.word	0x00000000


	//----- nvinfo : EIATTR_MIN_STACK_SIZE
	.align		4
.L_27:
        /*003c*/ 	.byte	0x04, 0x12
        /*003e*/ 	.short	(.L_29 - .L_28)
	.align		4
.L_28:
        /*0040*/ 	.word	index@(_ZN7cutlass13device_kernelINS_4gemm6kernel13GemmUniversalIN4cute5tupleIJiiiiEEENS1_10collective13CollectiveMmaINS1_46MainloopSm100TmaUmmaWarpSpecializedBlockScaledILi3ELi2ELi1ENS5_IJNS4_1CILi2EEENSA_ILi1EEESC_EEEEENS5_IJNSA_ILi128EEENSA_ILi256EEESF_EEENS5_IJNS_12float_e4m3_tENS_13float_ue8m0_tEEEENS5_IJNS5_IJlSC_lEEENS4_6LayoutINS5_IJNS5_IJNS5_IJNSA_ILi32EEENSA_ILi4EEEEEEiEEESQ_NS5_IJSC_iEEEEEENS5_IJNS5_IJNS5_IJNSA_ILi16EEESO_EEEiEEENS5_IJNS5_IJNSA_ILi0EEESC_EEENSA_ILi512EEEEEENS5_IJSW_iEEEEEEEEEEESK_S13_NS4_8TiledMMAINS4_8MMA_AtomIJNS4_21SM100_MMA_MXF8F6F4_SSISI_SI_fSJ_Li128ELi256ELNS4_4UMMA5MajorE0ELS18_0ELNS17_7ScaleInE0ELS19_0EEEEEENSM_INS5_IJSC_SC_SC_EEENS5_IJSW_SW_SW_EEEEENS5_IJNS4_10UnderscoreES1F_S1F_EEEEENS5_IJNS4_13SM90_TMA_LOADES1I_EEENS5_IJNS4_14ComposedLayoutINS4_7SwizzleILi3ELi4ELi3EEENS4_18smem_ptr_flag_bitsILi8EEENSM_INS5_IJNSA_ILi8EEESF_EEENS5_IJSF_SC_EEEEEEENSM_INS5_IJNS5_IJNS5_IJSP_SC_EEENS5_IJSN_SC_EEEEEESC_NS5_IJSO_SC_EEEEEENS5_IJNS5_IJNS5_IJSU_SY_EEESX_EEESW_NS5_IJSC_SY_EEEEEEEEEEEvNS4_8identityENS5_IJNS4_23SM90_TMA_LOAD_MULTICASTES26_EEENS5_IJS1T_NSM_INS5_IJNS5_IJNS5_IJSP_SB_EEES1V_EEESC_S1X_EEENS5_IJS20_SW_NS5_IJSC_NSA_ILi1024EEEEEEEEEEEEEEvS25_EENS_8epilogue10collective18CollectiveEpilogueINS2H_23Sm100TmaWarpSpecializedILi4ELi2ELi32ELb1ELb0EEEJNS5_IJNSA_ILi64EEESG_SF_EEENS5_IJNSM_IS2M_SC_EENSM_INS5_IJSN_SB_EEENS5_IJSC_SF_EEEEEEEENS_10bfloat16_tESL_S2T_SL_NS2H_6fusion15FusionCallbacksIS2L_NS2U_17LinearCombinationIS2T_fS2T_fLNS_15FloatRoundStyleE2EEES2N_S2S_JEEENS4_5SM1004TMEM4LOAD26SM100_TMEM_LOAD_32dp32b32xES1I_NS1K_INS1L_ILi2ELi4ELi3EEENS1N_ILi16EEENSM_INS5_IJS1P_SN_EEES1V_EEEENS4_39AutoVectorizingCopyWithAssumedAlignmentILi128EEENS4_14SM90_TMA_STOREES38_S3A_S3A_EEEvvEEEEvNT_6ParamsE)
        /*0044*/ 	.word	0x00000000
.L_29:


//--------------------- .nv.compat                --------------------------
	.section	.nv.compat,"",@"SHT_CUDA_COMPAT_INFO"
	.align	4
        /*0000*/ 	.byte	0x02, 0x09, 0x01, 0x00, 0x02, 0x02, 0x02, 0x00, 0x02, 0x05, 0x05, 0x00, 0x03, 0x07, 0x01, 0x01
        /*0010*/ 	.byte	0x02, 0x03, 0x01, 0x00, 0x02, 0x06, 0x01, 0x00, 0x04, 0x0b, 0x08, 0x00, 0x09, 0x00, 0x00, 0x00
        /*0020*/ 	.byte	0x00, 0x00, 0x00, 0x00


//--------------------- .nv.info._ZN7cutlass13device_kernelINS_4gemm6kernel13GemmUniversalIN4cute5tupleIJiiiiEEENS1_10collective13CollectiveMmaINS1_46MainloopSm100TmaUmmaWarpSpecializedBlockScaledILi3ELi2ELi1ENS5_IJNS4_1CILi2EEENSA_ILi1EEESC_EEEEENS5_IJNSA_ILi128EEENSA_ILi256EEESF_EEENS5_IJNS_12float_e4m3_tENS_13float_ue8m0_tEEEENS5_IJNS5_IJlSC_lEEENS4_6LayoutINS5_IJNS5_IJNS5_IJNSA_ILi32EEENSA_ILi4EEEEEEiEEESQ_NS5_IJSC_iEEEEEENS5_IJNS5_IJNS5_IJNSA_ILi16EEESO_EEEiEEENS5_IJNS5_IJNSA_ILi0EEESC_EEENSA_ILi512EEEEEENS5_IJSW_iEEEEEEEEEEESK_S13_NS4_8TiledMMAINS4_8MMA_AtomIJNS4_21SM100_MMA_MXF8F6F4_SSISI_SI_fSJ_Li128ELi256ELNS4_4UMMA5MajorE0ELS18_0ELNS17_7ScaleInE0ELS19_0EEEEEENSM_INS5_IJSC_SC_SC_EEENS5_IJSW_SW_SW_EEEEENS5_IJNS4_10UnderscoreES1F_S1F_EEEEENS5_IJNS4_13SM90_TMA_LOADES1I_EEENS5_IJNS4_14ComposedLayoutINS4_7SwizzleILi3ELi4ELi3EEENS4_18smem_ptr_flag_bitsILi8EEENSM_INS5_IJNSA_ILi8EEESF_EEENS5_IJSF_SC_EEEEEEENSM_INS5_IJNS5_IJNS5_IJSP_SC_EEENS5_IJSN_SC_EEEEEESC_NS5_IJSO_SC_EEEEEENS5_IJNS5_IJNS5_IJSU_SY_EEESX_EEESW_NS5_IJSC_SY_EEEEEEEEEEEvNS4_8identityENS5_IJNS4_23SM90_TMA_LOAD_MULTICASTES26_EEENS5_IJS1T_NSM_INS5_IJNS5_IJNS5_IJSP_SB_EEES1V_EEESC_S1X_EEENS5_IJS20_SW_NS5_IJSC_NSA_ILi1024EEEEEEEEEEEEEEvS25_EENS_8epilogue10collective18CollectiveEpilogueINS2H_23Sm100TmaWarpSpecializedILi4ELi2ELi32ELb1ELb0EEEJNS5_IJNSA_ILi64EEESG_SF_EEENS5_IJNSM_IS2M_SC_EENSM_INS5_IJSN_SB_EEENS5_IJSC_SF_EEEEEEEENS_10bfloat16_tESL_S2T_SL_NS2H_6fusion15FusionCallbacksIS2L_NS2U_17LinearCombinationIS2T_fS2T_fLNS_15FloatRoundStyleE2EEES2N_S2S_JEEENS4_5SM1004TMEM4LOAD26SM100_TMEM_LOAD_32dp32b32xES1I_NS1K_INS1L_ILi2ELi4ELi3EEENS1N_ILi16EEENSM_INS5_IJS1P_SN_EEES1V_EEEENS4_39AutoVectorizingCopyWithAssumedAlignmentILi128EEENS4_14SM90_TMA_STOREES38_S3A_S3A_EEEvvEEEEvNT_6ParamsE --------------------------
	.section	.nv.info._ZN7cutlass13device_kernelINS_4gemm6kernel13GemmUniversalIN4cute5tupleIJiiiiEEENS1_10collective13CollectiveMmaINS1_46MainloopSm100TmaUmmaWarpSpecializedBlockScaledILi3ELi2ELi1ENS5_IJNS4_1CILi2EEENSA_ILi1EEESC_EEEEENS5_IJNSA_ILi128EEENSA_ILi256EEESF_EEENS5_IJNS_12float_e4m3_tENS_13float_ue8m0_tEEEENS5_IJNS5_IJlSC_lEEENS4_6LayoutINS5_IJNS5_IJNS5_IJNSA_ILi32EEENSA_ILi4EEEEEEiEEESQ_NS5_IJSC_iEEEEEENS5_IJNS5_IJNS5_IJNSA_ILi16EEESO_EEEiEEENS5_IJNS5_IJNSA_ILi0EEESC_EEENSA_ILi512EEEEEENS5_IJSW_iEEEEEEEEEEESK_S13_NS4_8TiledMMAINS4_8MMA_AtomIJNS4_21SM100_MMA_MXF8F6F4_SSISI_SI_fSJ_Li128ELi256ELNS4_4UMMA5MajorE0ELS18_0ELNS17_7ScaleInE0ELS19_0EEEEEENSM_INS5_IJSC_SC_SC_EEENS5_IJSW_SW_SW_EEEEENS5_IJNS4_10UnderscoreES1F_S1F_EEEEENS5_IJNS4_13SM90_TMA_LOADES1I_EEENS5_IJNS4_14ComposedLayoutINS4_7SwizzleILi3ELi4ELi3EEENS4_18smem_ptr_flag_bitsILi8EEENSM_INS5_IJNSA_ILi8EEESF_EEENS5_IJSF_SC_EEEEEEENSM_INS5_IJNS5_IJNS5_IJSP_SC_EEENS5_IJSN_SC_EEEEEESC_NS5_IJSO_SC_EEEEEENS5_IJNS5_IJNS5_IJSU_SY_EEESX_EEESW_NS5_IJSC_SY_EEEEEEEEEEEvNS4_8identityENS5_IJNS4_23SM90_TMA_LOAD_MULTICASTES26_EEENS5_IJS1T_NSM_INS5_IJNS5_IJNS5_IJSP_SB_EEES1V_EEESC_S1X_EEENS5_IJS20_SW_NS5_IJSC_NSA_ILi1024EEEEEEEEEEEEEEvS25_EENS_8epilogue10collective18CollectiveEpilogueINS2H_23Sm100TmaWarpSpecializedILi4ELi2ELi32ELb1ELb0EEEJNS5_IJNSA_ILi64EEESG_SF_EEENS5_IJNSM_IS2M_SC_EENSM_INS5_IJSN_SB_EEENS5_IJSC_SF_EEEEEEEENS_10bfloat16_tESL_S2T_SL_NS2H_6fusion15FusionCallbacksIS2L_NS2U_17LinearCombinationIS2T_fS2T_fLNS_15FloatRoundStyleE2EEES2N_S2S_JEEENS4_5SM1004TMEM4LOAD26SM100_TMEM_LOAD_32dp32b32xES1I_NS1K_INS1L_ILi2ELi4ELi3EEENS1N_ILi16EEENSM_INS5_IJS1P_SN_EEES1V_EEEENS4_39AutoVectorizingCopyWithAssumedAlignmentILi128EEENS4_14SM90_TMA_STOREES38_S3A_S3A_EEEvvEEEEvNT_6ParamsE,"",@"SHT_CUDA_INFO"
	.sectionflags	@""
	.align	4


	//----- nvinfo : EIATTR_CUDA_API_VERSION
	.align		4
        /*0000*/ 	.byte	0x04, 0x37
        /*0002*/ 	.short	(.L_31 - .L_30)
.L_30:
        /*0004*/ 	.word	0x00000082


	//----- nvinfo : EIATTR_KPARAM_INFO
	.align		4
.L_31:
        /*0008*/ 	.byte	0x04, 0x17
        /*000a*/ 	.short	(.L_33 - .L_32)
.L_32:
        /*000c*/ 	.word	0x00000000
        /*0010*/ 	.short	0x0000
        /*0012*/ 	.short	0x0000
        /*0014*/ 	.byte	0x00, 0xf0, 0x01, 0x30


	//----- nvinfo : EIATTR_AT_ENTRY_FRAGMENTS
	.align		4
.L_33:
        /*0018*/ 	.byte	0x04, 0x4f
        /*001a*/ 	.short	(.L_35 - .L_34)


	//   ....[0]....
.L_34:
        /*001c*/ 	.word	0x00000006


	//----- nvinfo : EIATTR_RESERVED_SMEM_USED
	.align		4
.L_35:
        /*0020*/ 	.byte	0x01, 0x41
	.zero		2


	//----- nvinfo : EIATTR_SPARSE_MMA_MASK
	.align		4
        /*0024*/ 	.byte	0x03, 0x50
        /*0026*/ 	.short	0x0000


	//----- nvinfo : EIATTR_TCGEN05_1CTA_USED
	.align		4
        /*0028*/ 	.byte	0x01, 0x51
	.zero		2


	//----- nvinfo : EIATTR_MAXREG_COUNT
	.align		4
        /*002c*/ 	.byte	0x03, 0x1b
        /*002e*/ 	.short	0x00ff


	//----- nvinfo : EIATTR_NUM_BARRIERS
	.align		4
        /*0030*/ 	.byte	0x02, 0x4c
        /*0032*/ 	.byte	0x07
	.zero		1


	//----- nvinfo : EIATTR_EXTERNS
	.align		4
        /*0034*/ 	.byte	0x04, 0x0f
        /*0036*/ 	.short	(.L_37 - .L_36)


	//   ....[0]....
	.align		4
.L_36:
        /*0038*/ 	.word	index@(__assertfail)


	//----- nvinfo : EIATTR_MERCURY_ISA_VERSION
	.align		4
.L_37:
        /*003c*/ 	.byte	0x03, 0x5f
        /*003e*/ 	.short	0x0101


	//----- nvinfo : EIATTR_INT_WARP_WIDE_INSTR_OFFSETS
	.align		4
        /*0040*/ 	.byte	0x04, 0x31
        /*0042*/ 	.short	(.L_39 - .L_38)


	//   ....[0]....
.L_38:
        /*0044*/ 	.word	0x00000d60


	//   ....[1]....
        /*0048*/ 	.word	0x00000e20


	//   ....[2]....
        /*004c*/ 	.word	0x00004460


	//   ....[3]....
        /*0050*/ 	.word	0x00004480


	//   ....[4]....
        /*0054*/ 	.word	0x000044b0


	//   ....[5]....
        /*0058*/ 	.word	0x000050f0


	//   ....[6]....
        /*005c*/ 	.word	0x00005190


	//   ....[7]....
        /*0060*/ 	.word	0x00005240


	//   ....[8]....
        /*0064*/ 	.word	0x000052b0


	//   ....[9]....
        /*0068*/ 	.word	0x00005360


	//   ....[10]....
        /*006c*/ 	.word	0x00005430


	//   ....[11]....
        /*0070*/ 	.word	0x000054b0


	//   ....[12]....
        /*0074*/ 	.word	0x00005540


	//   ....[13]....
        /*0078*/ 	.word	0x00005620


	//   ....[14]....
        /*007c*/ 	.word	0x00005690


	//   ....[15]....
        /*0080*/ 	.word	0x00005750


	//   ....[16]....
        /*0084*/ 	.word	0x00005800


	//   ....[17]....
        /*0088*/ 	.word	0x00005880


	//   ....[18]....
        /*008c*/ 	.word	0x00005910


	//   ....[19]....
        /*0090*/ 	.word	0x00005a00


	//   ....[20]....
        /*0094*/ 	.word	0x00005a70


	//   ....[21]....
        /*0098*/ 	.word	0x00005bd0


	//   ....[22]....
        /*009c*/ 	.word	0x00005c00


	//   ....[23]....
        /*00a0*/ 	.word	0x00005c70


	//   ....[24]....
        /*00a4*/ 	.word	0x00005d20


	//   ....[25]....
        /*00a8*/ 	.word	0x00005df0


	//   ....[26]....
        /*00ac*/ 	.word	0x00005e90


	//   ....[27]....
        /*00b0*/ 	.word	0x00005f50


	//   ....[28]....
        /*00b4*/ 	.word	0x00006060


	//----- nvinfo : EIATTR_COOP_GROUP_MASK_REGIDS
	.align		4
.L_39:
        /*00b8*/ 	.byte	0x04, 0x29
        /*00ba*/ 	.short	(.L_41 - .L_40)


	//   ....[0]....
.L_40:
        /*00bc*/ 	.word	0xffffffff


	//   ....[1]....
        /*00c0*/ 	.word	0xffffffff


	//   ....[2]....
        /*00c4*/ 	.word	0xffffffff


	//   ....[3]....
        /*00c8*/ 	.word	0xffffffff


	//   ....[4]....
        /*00cc*/ 	.word	0xffffffff


	//   ....[5]....
        /*00d0*/ 	.word	0xffffffff


	//   ....[6]....
        /*00d4*/ 	.word	0xffffffff


	//   ....[7]....
        /*00d8*/ 	.word	0xffffffff


	//   ....[8]....
        /*00dc*/ 	.word	0xffffffff


	//   ....[9]....
        /*00e0*/ 	.word	0xffffffff


	//   ....[10]....
        /*00e4*/ 	.word	0xffffffff


	//   ....[11]....
        /*00e8*/ 	.word	0xffffffff


	//   ....[12]....
        /*00ec*/ 	.word	0xffffffff


	//   ....[13]....
        /*00f0*/ 	.word	0xffffffff


	//----- nvinfo : EIATTR_COOP_GROUP_INSTR_OFFSETS
	.align		4
.L_41:
        /*00f4*/ 	.byte	0x04, 0x28
        /*00f6*/ 	.short	(.L_43 - .L_42)


	//   ....[0]....
.L_42:
        /*00f8*/ 	.word	0x00000080


	//   ....[1]....
        /*00fc*/ 	.word	0x00000550


	//   ....[2]....
        /*0100*/ 	.word	0x000006d0


	//   ....[3]....
        /*0104*/ 	.word	0x00000870


	//   ....[4]....
        /*0108*/ 	.word	0x00000970


	//   ....[5]....
        /*010c*/ 	.word	0x00000ae0


	//   ....[6]....
        /*0110*/ 	.word	0x00000c20


	//   ....[7]....
        /*0114*/ 	.word	0x00000e90


	//   ....[8]....
        /*0118*/ 	.word	0x00002380


	//   ....[9]....
        /*011c*/ 	.word	0x000031e0


	//   ....[10]....
        /*0120*/ 	.word	0x000033f0


	//   ....[11]....
        /*0124*/ 	.word	0x00003420


	//   ....[12]....
        /*0128*/ 	.word	0x00004340


	//   ....[13]....
        /*012c*/ 	.word	0x00004570


	//----- nvinfo : EIATTR_VRC_CTA_INIT_COUNT
	.align		4
.L_43:
        /*0130*/ 	.byte	0x02, 0x4a
        /*0132*/ 	.byte	0x80
	.zero		1


	//----- nvinfo : EIATTR_SYSCALL_OFFSETS
	.align		4
        /*0134*/ 	.byte	0x04, 0x46
        /*0136*/ 	.short	(.L_45 - .L_44)


	//   ....[0]....
.L_44:
        /*0138*/ 	.word	0x00006c40


	//   ....[1]....
        /*013c*/ 	.word	0x00006d30


	//   ....[2]....
        /*0140*/ 	.word	0x00007900


	//   ....[3]....
        /*0144*/ 	.word	0x00007a70


	//   ....[4]....
        /*0148*/ 	.word	0x00008f30


	//   ....[5]....
        /*014c*/ 	.word	0x000090a0


	//   ....[6]....
        /*0150*/ 	.word	0x0000a5c0


	//   ....[7]....
        /*0154*/ 	.word	0x0000a730


	//   ....[8]....
        /*0158*/ 	.word	0x0000bbe0


	//   ....[9]....
        /*015c*/ 	.word	0x0000bd50


	//   ....[10]....
        /*0160*/ 	.word	0x0000d260


	//   ....[11]....
        /*0164*/ 	.word	0x0000d3d0


	//   ....[12]....
        /*0168*/ 	.word	0x0000e8a0


	//   ....[13]....
        /*016c*/ 	.word	0x0000ea10


	//   ....[14]....
        /*0170*/ 	.word	0x0000ff10


	//   ....[15]....
        /*0174*/ 	.word	0x00010080


	//   ....[16]....
        /*0178*/ 	.word	0x000114e0


	//   ....[17]....
        /*017c*/ 	.word	0x00011650


	//----- nvinfo : EIATTR_MBARRIER_INSTR_OFFSETS
	.align		4
.L_45:
        /*0180*/ 	.byte	0x04, 0x39
        /*0182*/ 	.short	(.L_47 - .L_46)


	//   ....[0]....
.L_46:
        /*0184*/ 	.word	0x00000660
        /*0188*/ 	.word	0x000000ff
        /*018c*/ 	.word	0x00000000
        /*0190*/ 	.short	0x0100
        /*0192*/ 	.byte	0x04
	.zero		1


	//   ....[1]....
        /*0194*/ 	.word	0x00000670
        /*0198*/ 	.word	0x000000ff
        /*019c*/ 	.word	0x00000018
        /*01a0*/ 	.short	0x0100
        /*01a2*/ 	.byte	0x04
	.zero		1


	//   ....[2]....
        /*01a4*/ 	.word	0x00000680
        /*01a8*/ 	.word	0x000000ff
        /*01ac*/ 	.word	0x00000008
        /*01b0*/ 	.short	0x0100
        /*01b2*/ 	.byte	0x04
	.zero		1


	//   ....[3]....
        /*01b4*/ 	.word	0x00000690
        /*01b8*/ 	.word	0x000000ff
        /*01bc*/ 	.word	0x00000020
        /*01c0*/ 	.short	0x0100
        /*01c2*/ 	.byte	0x04
	.zero		1


	//   ....[4]....
        /*01c4*/ 	.word	0x000006a0
        /*01c8*/ 	.word	0x000000ff
        /*01cc*/ 	.word	0x00000010
        /*01d0*/ 	.short	0x0100
        /*01d2*/ 	.byte	0x04
	.zero		1


	//   ....[5]....
        /*01d4*/ 	.word	0x000006b0
        /*01d8*/ 	.word	0x000000ff
        /*01dc*/ 	.word	0x00000028
        /*01e0*/ 	.short	0x0100
        /*01e2*/ 	.byte	0x04
	.zero		1


	//   ....[6]....
        /*01e4*/ 	.word	0x000007e0
        /*01e8*/ 	.word	0x000000ff
        /*01ec*/ 	.word	0x00000030
        /*01f0*/ 	.short	0x0100
        /*01f2*/ 	.byte	0x04
	.zero		1


	//   ....[7]....
        /*01f4*/ 	.word	0x000007f0
        /*01f8*/ 	.word	0x000000ff
        /*01fc*/ 	.word	0x00000050
        /*0200*/ 	.short	0x0100
        /*0202*/ 	.byte	0x04
	.zero		1


	//   ....[8]....
        /*0204*/ 	.word	0x00000800
        /*0208*/ 	.word	0x000000ff
        /*020c*/ 	.word	0x00000038
        /*0210*/ 	.short	0x0100
        /*0212*/ 	.byte	0x04
	.zero		1


	//   ....[9]....
        /*0214*/ 	.word	0x00000810
        /*0218*/ 	.word	0x000000ff
        /*021c*/ 	.word	0x00000058
        /*0220*/ 	.short	0x0100
        /*0222*/ 	.byte	0x04
	.zero		1


	//   ....[10]....
        /*0224*/ 	.word	0x00000820
        /*0228*/ 	.word	0x000000ff
        /*022c*/ 	.word	0x00000040
        /*0230*/ 	.short	0x0100
        /*0232*/ 	.byte	0x04
	.zero		1


	//   ....[11]....
        /*0234*/ 	.word	0x00000830
        /*0238*/ 	.word	0x000000ff
        /*023c*/ 	.word	0x00000060
        /*0240*/ 	.short	0x0100
        /*0242*/ 	.byte	0x04
	.zero		1


	//   ....[12]....
        /*0244*/ 	.word	0x00000840
        /*0248*/ 	.word	0x000000ff
        /*024c*/ 	.word	0x00000048
        /*0250*/ 	.short	0x0100
        /*0252*/ 	.byte	0x04
	.zero		1


	//   ....[13]....
        /*0254*/ 	.word	0x00000850
        /*0258*/ 	.word	0x000000ff
        /*025c*/ 	.word	0x00000068
        /*0260*/ 	.short	0x0100
        /*0262*/ 	.byte	0x04
	.zero		1


	//   ....[14]....
        /*0264*/ 	.word	0x00000940
        /*0268*/ 	.word	0x000000ff
        /*026c*/ 	.word	0x00000070
        /*0270*/ 	.short	0x0100
        /*0272*/ 	.byte	0x06
	.zero		1


	//   ....[15]....
        /*0274*/ 	.word	0x00000950
        /*0278*/ 	.word	0x000000ff
        /*027c*/ 	.word	0x00000078
        /*0280*/ 	.short	0x0100
        /*0282*/ 	.byte	0x06
	.zero		1


	//   ....[16]....
        /*0284*/ 	.word	0x00000a90
        /*0288*/ 	.word	0x000000ff
        /*028c*/ 	.word	0x00000080
        /*0290*/ 	.short	0x0100
        /*0292*/ 	.byte	0x06
	.zero		1


	//   ....[17]....
        /*0294*/ 	.word	0x00000aa0
        /*0298*/ 	.word	0x000000ff
        /*029c*/ 	.word	0x00000090
        /*02a0*/ 	.short	0x0100
        /*02a2*/ 	.byte	0x06
	.zero		1


	//   ....[18]....
        /*02a4*/ 	.word	0x00000ab0
        /*02a8*/ 	.word	0x000000ff
        /*02ac*/ 	.word	0x00000088
        /*02b0*/ 	.short	0x0100
        /*02b2*/ 	.byte	0x06
	.zero		1


	//   ....[19]....
        /*02b4*/ 	.word	0x00000ac0
        /*02b8*/ 	.word	0x000000ff
        /*02bc*/ 	.word	0x00000098
        /*02c0*/ 	.short	0x0100
        /*02c2*/ 	.byte	0x06
	.zero		1


	//   ....[20]....
        /*02c4*/ 	.word	0x00000bf0
        /*02c8*/ 	.word	0x000000ff
        /*02cc*/ 	.word	0x000000a0
        /*02d0*/ 	.short	0x0100
        /*02d2*/ 	.byte	0x04
	.zero		1


	//   ....[21]....
        /*02d4*/ 	.word	0x00000c00
        /*02d8*/ 	.word	0x000000ff
        /*02dc*/ 	.word	0x000000a8
        /*02e0*/ 	.short	0x0100
        /*02e2*/ 	.byte	0x04
	.zero		1


	//   ....[22]....
        /*02e4*/ 	.word	0x00000d00
        /*02e8*/ 	.word	0x000000ff
        /*02ec*/ 	.word	0x000000b0
        /*02f0*/ 	.short	0x0100
        /*02f2*/ 	.byte	0x04
	.zero		1


	//   ....[23]....
        /*02f4*/ 	.word	0x00000d10
        /*02f8*/ 	.word	0x000000ff
        /*02fc*/ 	.word	0x000000c0
        /*0300*/ 	.short	0x0100
        /*0302*/ 	.byte	0x04
	.zero		1


	//   ....[24]....
        /*0304*/ 	.word	0x00000d20
        /*0308*/ 	.word	0x000000ff
        /*030c*/ 	.word	0x000000b8
        /*0310*/ 	.short	0x0100
        /*0312*/ 	.byte	0x04
	.zero		1


	//   ....[25]....
        /*0314*/ 	.word	0x00000d30
        /*0318*/ 	.word	0x000000ff
        /*031c*/ 	.word	0x000000c8
        /*0320*/ 	.short	0x0100
        /*0322*/ 	.byte	0x04
	.zero		1


	//   ....[26]....
        /*0324*/ 	.word	0x00000e40
        /*0328*/ 	.word	0x000000ff
        /*032c*/ 	.word	0x000000d0
        /*0330*/ 	.short	0x0100
        /*0332*/ 	.byte	0x06
	.zero		1


	//   ....[27]....
        /*0334*/ 	.word	0x00001980
        /*0338*/ 	.word	0x00000000
        /*033c*/ 	.word	0x000000c0
        /*0340*/ 	.short	0x010a
        /*0342*/ 	.byte	0xff
	.zero		1


	//   ....[28]....
        /*0344*/ 	.word	0x000019a0
        /*0348*/ 	.word	0x00000000
        /*034c*/ 	.word	0x000000b0
        /*0350*/ 	.short	0x0101
        /*0352*/ 	.byte	0xff
	.zero		1


	//   ....[29]....
        /*0354*/ 	.word	0x00001a60
        /*0358*/ 	.word	0x000000ff
        /*035c*/ 	.word	0x00000018
        /*0360*/ 	.short	0x010a
        /*0362*/ 	.byte	0x04
	.zero		1


	//   ....[30]....
        /*0364*/ 	.word	0x00001af0
        /*0368*/ 	.word	0x000000ff
        /*036c*/ 	.word	0x00000018
        /*0370*/ 	.short	0x010a
        /*0372*/ 	.byte	0x21
	.zero		1


	//   ....[31]....
        /*0374*/ 	.word	0x00001c30
        /*0378*/ 	.word	0x000000ff
        /*037c*/ 	.word	0x00000018
        /*0380*/ 	.short	0x010a
        /*0382*/ 	.byte	0x05
	.zero		1


	//   ....[32]....
        /*0384*/ 	.word	0x00001f00
        /*0388*/ 	.word	0x000000ff
        /*038c*/ 	.word	0x00000078
        /*0390*/ 	.short	0x0101
        /*0392*/ 	.byte	0x06
	.zero		1


	//   ....[33]....
        /*0394*/ 	.word	0x00001f20
        /*0398*/ 	.word	0x000000ff
        /*039c*/ 	.word	0x00000018
        /*03a0*/ 	.short	0x010a
        /*03a2*/ 	.byte	0x04
	.zero		1


	//   ....[34]....
        /*03a4*/ 	.word	0x00001fa0
        /*03a8*/ 	.word	0x000000ff
        /*03ac*/ 	.word	0x00000018
        /*03b0*/ 	.short	0x010a
        /*03b2*/ 	.byte	0x21
	.zero		1


	//   ....[35]....
        /*03b4*/ 	.word	0x000020e0
        /*03b8*/ 	.word	0x000000ff
        /*03bc*/ 	.word	0x00000018
        /*03c0*/ 	.short	0x010a
        /*03c2*/ 	.byte	0x05
	.zero		1


	//   ....[36]....
        /*03c4*/ 	.word	0x000023b0
        /*03c8*/ 	.word	0x00000003
        /*03cc*/ 	.word	0x00000080
        /*03d0*/ 	.short	0x010a
        /*03d2*/ 	.byte	0xff
	.zero		1


	//   ....[37]....
        /*03d4*/ 	.word	0x00002500
        /*03d8*/ 	.word	0x00000000
        /*03dc*/ 	.word	0x00000000
        /*03e0*/ 	.short	0x0101
        /*03e2*/ 	.byte	0xff
	.zero		1


	//   ....[38]....
        /*03e4*/ 	.word	0x00002ac0
        /*03e8*/ 	.word	0x000000ff
        /*03ec*/ 	.word	0x00000000
        /*03f0*/ 	.short	0x010a
        /*03f2*/ 	.byte	0x04
	.zero		1


	//   ....[39]....
        /*03f4*/ 	.word	0x00002b50
        /*03f8*/ 	.word	0x000000ff
        /*03fc*/ 	.word	0x00000000
        /*0400*/ 	.short	0x010a
        /*0402*/ 	.byte	0x05
	.zero		1


	//   ....[40]....
        /*0404*/ 	.word	0x00002bf0
        /*0408*/ 	.word	0x00000000
        /*040c*/ 	.word	0x00000000
        /*0410*/ 	.short	0x010a
        /*0412*/ 	.byte	0xff
	.zero		1


	//   ....[41]....
        /*0414*/ 	.word	0x00002d30
        /*0418*/ 	.word	0x00000002
        /*041c*/ 	.word	0x000000b0
        /*0420*/ 	.short	0x010a
        /*0422*/ 	.byte	0xff
	.zero		1


	//   ....[42]....
        /*0424*/ 	.word	0x00002d90
        /*0428*/ 	.word	0x00000004
        /*042c*/ 	.word	0x00000000
        /*0430*/ 	.short	0x0101
        /*0432*/ 	.byte	0xff
	.zero		1


	//   ....[43]....
        /*0434*/ 	.word	0x00002db0
        /*0438*/ 	.word	0x000000ff
        /*043c*/ 	.word	0x00000090
        /*0440*/ 	.short	0x010a
        /*0442*/ 	.byte	0x04
	.zero		1


	//   ....[44]....
        /*0444*/ 	.word	0x00002ed0
        /*0448*/ 	.word	0x00000002
        /*044c*/ 	.word	0x00000080
        /*0450*/ 	.short	0x010a
        /*0452*/ 	.byte	0xff
	.zero		1


	//   ....[45]....
        /*0454*/ 	.word	0x00002fe0
        /*0458*/ 	.word	0x00000002
        /*045c*/ 	.word	0x00000000
        /*0460*/ 	.short	0x0101
        /*0462*/ 	.byte	0xff
	.zero		1


	//   ....[46]....
        /*0464*/ 	.word	0x00003070
        /*0468*/ 	.word	0x000000ff
        /*046c*/ 	.word	0x00000090
        /*0470*/ 	.short	0x0106
        /*0472*/ 	.byte	0x04
	.zero		1


	//   ....[47]....
        /*0474*/ 	.word	0x00003090
        /*0478*/ 	.word	0x000000ff
        /*047c*/ 	.word	0x00000090
        /*0480*/ 	.short	0x010a
        /*0482*/ 	.byte	0x04
	.zero		1


	//   ....[48]....
        /*0484*/ 	.word	0x00003120
        /*0488*/ 	.word	0x000000ff
        /*048c*/ 	.word	0x00000090
        /*0490*/ 	.short	0x0106
        /*0492*/ 	.byte	0x07
	.zero		1


	//   ....[49]....
        /*0494*/ 	.word	0x00003160
        /*0498*/ 	.word	0x00000000
        /*049c*/ 	.word	0x00000090
        /*04a0*/ 	.short	0x010a
        /*04a2*/ 	.byte	0xff
	.zero		1


	//   ....[50]....
        /*04a4*/ 	.word	0x00003940
        /*04a8*/ 	.word	0x00000000
        /*04ac*/ 	.word	0x00000080
        /*04b0*/ 	.short	0x010a
        /*04b2*/ 	.byte	0xff
	.zero		1


	//   ....[51]....
        /*04b4*/ 	.word	0x00003a50
        /*04b8*/ 	.word	0x00000000
        /*04bc*/ 	.word	0x00000000
        /*04c0*/ 	.short	0x0101
        /*04c2*/ 	.byte	0xff
	.zero		1


	//   ....[52]....
        /*04c4*/ 	.word	0x00003aa0
        /*04c8*/ 	.word	0x000000ff
        /*04cc*/ 	.word	0x00000000
        /*04d0*/ 	.short	0x010a
        /*04d2*/ 	.byte	0x07
	.zero		1


	//   ....[53]....
        /*04d4*/ 	.word	0x00003ac0
        /*04d8*/ 	.word	0x000000ff
        /*04dc*/ 	.word	0x00000000
        /*04e0*/ 	.short	0x010a
        /*04e2*/ 	.byte	0x07
	.zero		1


	//   ....[54]....
        /*04e4*/ 	.word	0x00003be0
        /*04e8*/ 	.word	0x000000ff
        /*04ec*/ 	.word	0x00000000
        /*04f0*/ 	.short	0x010a
        /*04f2*/ 	.byte	0x09
	.zero		1


	//   ....[55]....
        /*04f4*/ 	.word	0x00003c30
        /*04f8*/ 	.word	0x000000ff
        /*04fc*/ 	.word	0x000000a8
        /*0500*/ 	.short	0x010a
        /*0502*/ 	.byte	0x22
	.zero		1


	//   ....[56]....
        /*0504*/ 	.word	0x00003eb0
        /*0508*/ 	.word	0x000000ff
        /*050c*/ 	.word	0x00000000
        /*0510*/ 	.short	0x010a
        /*0512*/ 	.byte	0x07
	.zero		1


	//   ....[57]....
        /*0514*/ 	.word	0x00003ff0
        /*0518*/ 	.word	0x000000ff
        /*051c*/ 	.word	0x00000000
        /*0520*/ 	.short	0x010a
        /*0522*/ 	.byte	0x04
	.zero		1


	//   ....[58]....
        /*0524*/ 	.word	0x00004320
        /*0528*/ 	.word	0x000000ff
        /*052c*/ 	.word	0x000000d0
        /*0530*/ 	.short	0x010a
        /*0532*/ 	.byte	0x22
	.zero		1


	//   ....[59]....
        /*0534*/ 	.word	0x00004880
        /*0538*/ 	.word	0x00000008
        /*053c*/ 	.word	0x00000080
        /*0540*/ 	.short	0x010a
        /*0542*/ 	.byte	0xff
	.zero		1


	//   ....[60]....
        /*0544*/ 	.word	0x000049f0
        /*0548*/ 	.word	0x00000000
        /*054c*/ 	.word	0x00000000
        /*0550*/ 	.short	0x0101
        /*0552*/ 	.byte	0xff
	.zero		1


	//   ....[61]....
        /*0554*/ 	.word	0x00004ed0
        /*0558*/ 	.word	0x000000ff
        /*055c*/ 	.word	0x00000078
        /*0560*/ 	.short	0x010a
        /*0562*/ 	.byte	0x15
	.zero		1


	//   ....[62]....
        /*0564*/ 	.word	0x000050b0
        /*0568*/ 	.word	0x000000ff
        /*056c*/ 	.word	0x00000050
        /*0570*/ 	.short	0x010a
        /*0572*/ 	.byte	0x15
	.zero		1


	//   ....[63]....
        /*0574*/ 	.word	0x00005260
        /*0578*/ 	.word	0x000000ff
        /*057c*/ 	.word	0x00000030
        /*0580*/ 	.short	0x010b
        /*0582*/ 	.byte	0x15
	.zero		1


	//   ....[64]....
        /*0584*/ 	.word	0x00005270
        /*0588*/ 	.word	0x000000ff
        /*058c*/ 	.word	0x00000000
        /*0590*/ 	.short	0x0101
        /*0592*/ 	.byte	0x2e
	.zero		1


	//   ....[65]....
        /*0594*/ 	.word	0x00005280
        /*0598*/ 	.word	0x000000ff
        /*059c*/ 	.word	0x00000058
        /*05a0*/ 	.short	0x010a
        /*05a2*/ 	.byte	0x15
	.zero		1


	//   ....[66]....
        /*05a4*/ 	.word	0x00005450
        /*05a8*/ 	.word	0x000000ff
        /*05ac*/ 	.word	0x00000038
        /*05b0*/ 	.short	0x010b
        /*05b2*/ 	.byte	0x15
	.zero		1


	//   ....[67]....
        /*05b4*/ 	.word	0x00005460
        /*05b8*/ 	.word	0x000000ff
        /*05bc*/ 	.word	0x00000000
        /*05c0*/ 	.short	0x0101
        /*05c2*/ 	.byte	0x27
	.zero		1


	//   ....[68]....
        /*05c4*/ 	.word	0x00005470
        /*05c8*/ 	.word	0x000000ff
        /*05cc*/ 	.word	0x00000060
        /*05d0*/ 	.short	0x010a
        /*05d2*/ 	.byte	0x15
	.zero		1


	//   ....[69]....
        /*05d4*/ 	.word	0x00005640
        /*05d8*/ 	.word	0x000000ff
        /*05dc*/ 	.word	0x00000040
        /*05e0*/ 	.short	0x010b
        /*05e2*/ 	.byte	0x15
	.zero		1


	//   ....[70]....
        /*05e4*/ 	.word	0x00005650
        /*05e8*/ 	.word	0x000000ff
        /*05ec*/ 	.word	0x00000000
        /*05f0*/ 	.short	0x0101
        /*05f2*/ 	.byte	0x26
	.zero		1


	//   ....[71]....
        /*05f4*/ 	.word	0x00005660
        /*05f8*/ 	.word	0x000000ff
        /*05fc*/ 	.word	0x00000068
        /*0600*/ 	.short	0x010a
        /*0602*/ 	.byte	0x15
	.zero		1


	//   ....[72]....
        /*0604*/ 	.word	0x00005820
        /*0608*/ 	.word	0x000000ff
        /*060c*/ 	.word	0x00000048
        /*0610*/ 	.short	0x010b
        /*0612*/ 	.byte	0x15
	.zero		1


	//   ....[73]....
        /*0614*/ 	.word	0x00005830
        /*0618*/ 	.word	0x000000ff
        /*061c*/ 	.word	0x00000000
        /*0620*/ 	.short	0x0101
        /*0622*/ 	.byte	0x25
	.zero		1


	//   ....[74]....
        /*0624*/ 	.word	0x00005840
        /*0628*/ 	.word	0x000000ff
        /*062c*/ 	.word	0x00000050
        /*0630*/ 	.short	0x010a
        /*0632*/ 	.byte	0x15
	.zero		1


	//   ....[75]....
        /*0634*/ 	.word	0x00005a20
        /*0638*/ 	.word	0x000000ff
        /*063c*/ 	.word	0x00000030
        /*0640*/ 	.short	0x010b
        /*0642*/ 	.byte	0x15
	.zero		1


	//   ....[76]....
        /*0644*/ 	.word	0x00005a30
        /*0648*/ 	.word	0x000000ff
        /*064c*/ 	.word	0x00000000
        /*0650*/ 	.short	0x0101
        /*0652*/ 	.byte	0x2e
	.zero		1


	//   ....[77]....
        /*0654*/ 	.word	0x00005a40
        /*0658*/ 	.word	0x000000ff
        /*065c*/ 	.word	0x00000058
        /*0660*/ 	.short	0x010a
        /*0662*/ 	.byte	0x15
	.zero		1


	//   ....[78]....
        /*0664*/ 	.word	0x00005c20
        /*0668*/ 	.word	0x000000ff
        /*066c*/ 	.word	0x00000038
        /*0670*/ 	.short	0x010b
        /*0672*/ 	.byte	0x15
	.zero		1


	//   ....[79]....
        /*0674*/ 	.word	0x00005c30
        /*0678*/ 	.word	0x000000ff
        /*067c*/ 	.word	0x00000000
        /*0680*/ 	.short	0x0101
        /*0682*/ 	.byte	0x27
	.zero		1


	//   ....[80]....
        /*0684*/ 	.word	0x00005c40
        /*0688*/ 	.word	0x000000ff
        /*068c*/ 	.word	0x00000060
        /*0690*/ 	.short	0x010a
        /*0692*/ 	.byte	0x15
	.zero		1


	//   ....[81]....
        /*0694*/ 	.word	0x00005e10
        /*0698*/ 	.word	0x000000ff
        /*069c*/ 	.word	0x00000040
        /*06a0*/ 	.short	0x010b
        /*06a2*/ 	.byte	0x15
	.zero		1


	//   ....[82]....
        /*06a4*/ 	.word	0x00005e20
        /*06a8*/ 	.word	0x000000ff
        /*06ac*/ 	.word	0x00000000
        /*06b0*/ 	.short	0x0101
        /*06b2*/ 	.byte	0x26
	.zero		1


	//   ....[83]....
        /*06b4*/ 	.word	0x00005e30
        /*06b8*/ 	.word	0x000000ff
        /*06bc*/ 	.word	0x00000068
        /*06c0*/ 	.short	0x010a
        /*06c2*/ 	.byte	0x15
	.zero		1


	//   ....[84]....
        /*06c4*/ 	.word	0x00006080
        /*06c8*/ 	.word	0x000000ff
        /*06cc*/ 	.word	0x00000048
        /*06d0*/ 	.short	0x010b
        /*06d2*/ 	.byte	0x15
	.zero		1


	//   ....[85]....
        /*06d4*/ 	.word	0x00006090
        /*06d8*/ 	.word	0x000000ff
        /*06dc*/ 	.word	0x00000000
        /*06e0*/ 	.short	0x0101
        /*06e2*/ 	.byte	0x25
	.zero		1


	//   ....[86]....
        /*06e4*/ 	.word	0x000060b0
        /*06e8*/ 	.word	0x000000ff
        /*06ec*/ 	.word	0x00000050
        /*06f0*/ 	.short	0x010a
        /*06f2*/ 	.byte	0x15
	.zero		1


	//   ....[87]....
        /*06f4*/ 	.word	0x000060d0
        /*06f8*/ 	.word	0x000000ff
        /*06fc*/ 	.word	0x00000058
        /*0700*/ 	.short	0x010a
        /*0702*/ 	.byte	0x15
	.zero		1


	//   ....[88]....
        /*0704*/ 	.word	0x000060f0
        /*0708*/ 	.word	0x000000ff
        /*070c*/ 	.word	0x00000060
        /*0710*/ 	.short	0x010a
        /*0712*/ 	.byte	0x15
	.zero		1


	//   ....[89]....
        /*0714*/ 	.word	0x00006140
        /*0718*/ 	.word	0x00000002
        /*071c*/ 	.word	0x00000068
        /*0720*/ 	.short	0x010a
        /*0722*/ 	.byte	0xff
	.zero		1


	//   ....[90]....
        /*0724*/ 	.word	0x000064b0
        /*0728*/ 	.word	0x00000000
        /*072c*/ 	.word	0x00000080
        /*0730*/ 	.short	0x010a
        /*0732*/ 	.byte	0xff
	.zero		1


	//   ....[91]....
        /*0734*/ 	.word	0x00006580
        /*0738*/ 	.word	0x00000000
        /*073c*/ 	.word	0x00000000
        /*0740*/ 	.short	0x0101
        /*0742*/ 	.byte	0xff
	.zero		1


	//   ....[92]....
        /*0744*/ 	.word	0x00007230
        /*0748*/ 	.word	0x000000ff
        /*074c*/ 	.word	0x00000030
        /*0750*/ 	.short	0x010a
        /*0752*/ 	.byte	0x2c
	.zero		1


	//   ....[93]....
        /*0754*/ 	.word	0x00007310
        /*0758*/ 	.word	0x000000ff
        /*075c*/ 	.word	0x000000a0
        /*0760*/ 	.short	0x010a
        /*0762*/ 	.byte	0x2c
	.zero		1


	//   ....[94]....
        /*0764*/ 	.word	0x00007490
        /*0768*/ 	.word	0x000000ff
        /*076c*/ 	.word	0x00000030
        /*0770*/ 	.short	0x010a
        /*0772*/ 	.byte	0x2c
	.zero		1


	//   ....[95]....
        /*0774*/ 	.word	0x000075b0
        /*0778*/ 	.word	0x000000ff
        /*077c*/ 	.word	0x000000a0
        /*0780*/ 	.short	0x010a
        /*0782*/ 	.byte	0x2c
	.zero		1


	//   ....[96]....
        /*0784*/ 	.word	0x00008bf0
        /*0788*/ 	.word	0x00000000
        /*078c*/ 	.word	0x00000000
        /*0790*/ 	.short	0x0101
        /*0792*/ 	.byte	0xff
	.zero		1


	//   ....[97]....
        /*0794*/ 	.word	0x00008c00
        /*0798*/ 	.word	0x00000003
        /*079c*/ 	.word	0x00000030
        /*07a0*/ 	.short	0x010a
        /*07a2*/ 	.byte	0xff
	.zero		1


	//   ....[98]....
        /*07a4*/ 	.word	0x00008cd0
        /*07a8*/ 	.word	0x00000003
        /*07ac*/ 	.word	0x00000030
        /*07b0*/ 	.short	0x010a
        /*07b2*/ 	.byte	0xff
	.zero		1


	//   ....[99]....
        /*07b4*/ 	.word	0x00009400
        /*07b8*/ 	.word	0x000000ff
        /*07bc*/ 	.word	0x00000000
        /*07c0*/ 	.short	0x0101
        /*07c2*/ 	.byte	0x04
	.zero		1


	//   ....[100]....
        /*07c4*/ 	.word	0x0000a230
        /*07c8*/ 	.word	0x0000000d
        /*07cc*/ 	.word	0x00000000
        /*07d0*/ 	.short	0x0101
        /*07d2*/ 	.byte	0xff
	.zero		1


	//   ....[101]....
        /*07d4*/ 	.word	0x0000a290
        /*07d8*/ 	.word	0x0000000b
        /*07dc*/ 	.word	0x00000030
        /*07e0*/ 	.short	0x010a
        /*07e2*/ 	.byte	0xff
	.zero		1


	//   ....[102]....
        /*07e4*/ 	.word	0x0000a390
        /*07e8*/ 	.word	0x0000000b
        /*07ec*/ 	.word	0x00000030
        /*07f0*/ 	.short	0x010a
        /*07f2*/ 	.byte	0xff
	.zero		1


	//   ....[103]....
        /*07f4*/ 	.word	0x0000b860
        /*07f8*/ 	.word	0x00000003
        /*07fc*/ 	.word	0x00000000
        /*0800*/ 	.short	0x0101
        /*0802*/ 	.byte	0xff
	.zero		1


	//   ....[104]....
        /*0804*/ 	.word	0x0000b880
        /*0808*/ 	.word	0x00000000
        /*080c*/ 	.word	0x00000030
        /*0810*/ 	.short	0x010a
        /*0812*/ 	.byte	0xff
	.zero		1


	//   ....[105]....
        /*0814*/ 	.word	0x0000b940
        /*0818*/ 	.word	0x00000000
        /*081c*/ 	.word	0x00000030
        /*0820*/ 	.short	0x010a
        /*0822*/ 	.byte	0xff
	.zero		1


	//   ....[106]....
        /*0824*/ 	.word	0x0000ce80
        /*0828*/ 	.word	0x00000003
        /*082c*/ 	.word	0x00000000
        /*0830*/ 	.short	0x0101
        /*0832*/ 	.byte	0xff
	.zero		1


	//   ....[107]....
        /*0834*/ 	.word	0x0000cee0
        /*0838*/ 	.word	0x00000008
        /*083c*/ 	.word	0x00000030
        /*0840*/ 	.short	0x010a
        /*0842*/ 	.byte	0xff
	.zero		1


	//   ....[108]....
        /*0844*/ 	.word	0x0000cfe0
        /*0848*/ 	.word	0x00000008
        /*084c*/ 	.word	0x00000030
        /*0850*/ 	.short	0x010a
        /*0852*/ 	.byte	0xff
	.zero		1


	//   ....[109]....
        /*0854*/ 	.word	0x0000e510
        /*0858*/ 	.word	0x00000003
        /*085c*/ 	.word	0x00000000
        /*0860*/ 	.short	0x0101
        /*0862*/ 	.byte	0xff
	.zero		1


	//   ....[110]....
        /*0864*/ 	.word	0x0000e530
        /*0868*/ 	.word	0x00000008
        /*086c*/ 	.word	0x00000030
        /*0870*/ 	.short	0x010a
        /*0872*/ 	.byte	0xff
	.zero		1


	//   ....[111]....
        /*0874*/ 	.word	0x0000e5f0
        /*0878*/ 	.word	0x00000008
        /*087c*/ 	.word	0x00000030
        /*0880*/ 	.short	0x010a
        /*0882*/ 	.byte	0xff
	.zero		1


	//   ....[112]....
        /*0884*/ 	.word	0x0000fbb0
        /*0888*/ 	.word	0x00000003
        /*088c*/ 	.word	0x00000000
        /*0890*/ 	.short	0x0101
        /*0892*/ 	.byte	0xff
	.zero		1


	//   ....[113]....
        /*0894*/ 	.word	0x0000fbd0
        /*0898*/ 	.word	0x00000000
        /*089c*/ 	.word	0x00000030
        /*08a0*/ 	.short	0x010a
        /*08a2*/ 	.byte	0xff
	.zero		1


	//   ....[114]....
        /*08a4*/ 	.word	0x0000fc90
        /*08a8*/ 	.word	0x00000000
        /*08ac*/ 	.word	0x00000030
        /*08b0*/ 	.short	0x010a
        /*08b2*/ 	.byte	0xff
	.zero		1


	//   ....[115]....
        /*08b4*/ 	.word	0x000111a0
        /*08b8*/ 	.word	0x00000003
        /*08bc*/ 	.word	0x00000000
        /*08c0*/ 	.short	0x0101
        /*08c2*/ 	.byte	0xff
	.zero		1


	//   ....[116]....
        /*08c4*/ 	.word	0x000111c0
        /*08c8*/ 	.word	0x00000000
        /*08cc*/ 	.word	0x00000030
        /*08d0*/ 	.short	0x010a
        /*08d2*/ 	.byte	0xff
	.zero		1


	//   ....[117]....
        /*08d4*/ 	.word	0x00011270
        /*08d8*/ 	.word	0x00000000
        /*08dc*/ 	.word	0x00000030
        /*08e0*/ 	.short	0x010a
        /*08e2*/ 	.byte	0xff
	.zero		1


	//   ....[118]....
        /*08e4*/ 	.word	0x00012790
        /*08e8*/ 	.word	0x00000003
        /*08ec*/ 	.word	0x00000000
        /*08f0*/ 	.short	0x0101
        /*08f2*/ 	.byte	0xff
	.zero		1


	//   ....[119]....
        /*08f4*/ 	.word	0x00012890
        /*08f8*/ 	.word	0x000000ff
        /*08fc*/ 	.word	0x000000d0
        /*0900*/ 	.short	0x0101
        /*0902*/ 	.byte	0x2c
	.zero		1


	//   ....[120]....
        /*0904*/ 	.word	0x00012a30
        /*0908*/ 	.word	0x000000ff
        /*090c*/ 	.word	0x00000000
        /*0910*/ 	.short	0x0101
        /*0912*/ 	.byte	0x04
	.zero		1


	//   ....[121]....
        /*0914*/ 	.word	0x00012a50
        /*0918*/ 	.word	0x00000000
        /*091c*/ 	.word	0x000000c0
        /*0920*/ 	.short	0x010a
        /*0922*/ 	.byte	0xff
	.zero		1


	//   ....[122]....
        /*0924*/ 	.word	0x00012ab0
        /*0928*/ 	.word	0x00000000
        /*092c*/ 	.word	0x00000018
        /*0930*/ 	.short	0x010a
        /*0932*/ 	.byte	0xff
	.zero		1


	//   ....[123]....
        /*0934*/ 	.word	0x00012b10
        /*0938*/ 	.word	0x00000000
        /*093c*/ 	.word	0x00000018
        /*0940*/ 	.short	0x010a
        /*0942*/ 	.byte	0xff
	.zero		1


	//   ....[124]....
        /*0944*/ 	.word	0x00012b60
        /*0948*/ 	.word	0x00000003
        /*094c*/ 	.word	0x00000080
        /*0950*/ 	.short	0x010a
        /*0952*/ 	.byte	0xff
	.zero		1


	//   ....[125]....
        /*0954*/ 	.word	0x00012bc0
        /*0958*/ 	.word	0x00000000
        /*095c*/ 	.word	0x00000000
        /*0960*/ 	.short	0x010a
        /*0962*/ 	.byte	0xff
	.zero		1


	//   ....[126]....
        /*0964*/ 	.word	0x00012c20
        /*0968*/ 	.word	0x00000000
        /*096c*/ 	.word	0x00000000
        /*0970*/ 	.short	0x010a
        /*0972*/ 	.byte	0xff
	.zero		1


	//   ....[127]....
        /*0974*/ 	.word	0x00012c70
        /*0978*/ 	.word	0x00000002
        /*097c*/ 	.word	0x000000b0
        /*0980*/ 	.short	0x010a
        /*0982*/ 	.byte	0xff
	.zero		1


	//   ....[128]....
        /*0984*/ 	.word	0x00012cd0
        /*0988*/ 	.word	0x00000002
        /*098c*/ 	.word	0x00000090
        /*0990*/ 	.short	0x010a
        /*0992*/ 	.byte	0xff
	.zero		1


	//   ....[129]....
        /*0994*/ 	.word	0x00012d20
        /*0998*/ 	.word	0x00000002
        /*099c*/ 	.word	0x00000080
        /*09a0*/ 	.short	0x010a
        /*09a2*/ 	.byte	0xff
	.zero		1


	//   ....[130]....
        /*09a4*/ 	.word	0x00012d80
        /*09a8*/ 	.word	0x00000000
        /*09ac*/ 	.word	0x00000090
        /*09b0*/ 	.short	0x010a
        /*09b2*/ 	.byte	0xff
	.zero		1


	//   ....[131]....
        /*09b4*/ 	.word	0x00012dd0
        /*09b8*/ 	.word	0x00000000
        /*09bc*/ 	.word	0x00000080
        /*09c0*/ 	.short	0x010a
        /*09c2*/ 	.byte	0xff
	.zero		1


	//   ....[132]....
        /*09c4*/ 	.word	0x00012e30
        /*09c8*/ 	.word	0x00000000
        /*09cc*/ 	.word	0x00000000
        /*09d0*/ 	.short	0x010a
        /*09d2*/ 	.byte	0xff
	.zero		1


	//   ....[133]....
        /*09d4*/ 	.word	0x00012e90
        /*09d8*/ 	.word	0x00000000
        /*09dc*/ 	.word	0x000000a8
        /*09e0*/ 	.short	0x010a
        /*09e2*/ 	.byte	0xff
	.zero		1


	//   ....[134]....
        /*09e4*/ 	.word	0x00012ef0
        /*09e8*/ 	.word	0x00000000
        /*09ec*/ 	.word	0x00000000
        /*09f0*/ 	.short	0x010a
        /*09f2*/ 	.byte	0xff
	.zero		1


	//   ....[135]....
        /*09f4*/ 	.word	0x00012f50
        /*09f8*/ 	.word	0x00000000
        /*09fc*/ 	.word	0x000000d0
        /*0a00*/ 	.short	0x010a
        /*0a02*/ 	.byte	0xff
	.zero		1


	//   ....[136]....
        /*0a04*/ 	.word	0x00012fa0
        /*0a08*/ 	.word	0x00000008
        /*0a0c*/ 	.word	0x00000080
        /*0a10*/ 	.short	0x010a
        /*0a12*/ 	.byte	0xff
	.zero		1


	//   ....[137]....
        /*0a14*/ 	.word	0x00013000
        /*0a18*/ 	.word	0x00000000
        /*0a1c*/ 	.word	0x00000078
        /*0a20*/ 	.short	0x010a
        /*0a22*/ 	.byte	0xff
	.zero		1


	//   ....[138]....
        /*0a24*/ 	.word	0x00013060
        /*0a28*/ 	.word	0x00000000
        /*0a2c*/ 	.word	0x00000050
        /*0a30*/ 	.short	0x010a
        /*0a32*/ 	.byte	0xff
	.zero		1


	//   ....[139]....
        /*0a34*/ 	.word	0x000130c0
        /*0a38*/ 	.word	0x00000000
        /*0a3c*/ 	.word	0x00000058
        /*0a40*/ 	.short	0x010a
        /*0a42*/ 	.byte	0xff
	.zero		1


	//   ....[140]....
        /*0a44*/ 	.word	0x00013120
        /*0a48*/ 	.word	0x00000000
        /*0a4c*/ 	.word	0x00000060
        /*0a50*/ 	.short	0x010a
        /*0a52*/ 	.byte	0xff
	.zero		1


	//   ....[141]....
        /*0a54*/ 	.word	0x00013180
        /*0a58*/ 	.word	0x00000000
        /*0a5c*/ 	.word	0x00000068
        /*0a60*/ 	.short	0x010a
        /*0a62*/ 	.byte	0xff
	.zero		1


	//   ....[142]....
        /*0a64*/ 	.word	0x000131e0
        /*0a68*/ 	.word	0x00000007
        /*0a6c*/ 	.word	0x00000050
        /*0a70*/ 	.short	0x010a
        /*0a72*/ 	.byte	0xff
	.zero		1


	//   ....[143]....
        /*0a74*/ 	.word	0x00013240
        /*0a78*/ 	.word	0x00000007
        /*0a7c*/ 	.word	0x00000058
        /*0a80*/ 	.short	0x010a
        /*0a82*/ 	.byte	0xff
	.zero		1


	//   ....[144]....
        /*0a84*/ 	.word	0x000132a0
        /*0a88*/ 	.word	0x00000007
        /*0a8c*/ 	.word	0x00000060
        /*0a90*/ 	.short	0x010a
        /*0a92*/ 	.byte	0xff
	.zero		1


	//   ....[145]....
        /*0a94*/ 	.word	0x00013300
        /*0a98*/ 	.word	0x00000007
        /*0a9c*/ 	.word	0x00000068
        /*0aa0*/ 	.short	0x010a
        /*0aa2*/ 	.byte	0xff
	.zero		1


	//   ....[146]....
        /*0aa4*/ 	.word	0x00013360
        /*0aa8*/ 	.word	0x00000000
        /*0aac*/ 	.word	0x00000050
        /*0ab0*/ 	.short	0x010a
        /*0ab2*/ 	.byte	0xff
	.zero		1


	//   ....[147]....
        /*0ab4*/ 	.word	0x000133c0
        /*0ab8*/ 	.word	0x00000000
        /*0abc*/ 	.word	0x00000058
        /*0ac0*/ 	.short	0x010a
        /*0ac2*/ 	.byte	0xff
	.zero		1


	//   ....[148]....
        /*0ac4*/ 	.word	0x00013420
        /*0ac8*/ 	.word	0x00000002
        /*0acc*/ 	.word	0x00000060
        /*0ad0*/ 	.short	0x010a
        /*0ad2*/ 	.byte	0xff
	.zero		1


	//   ....[149]....
        /*0ad4*/ 	.word	0x00013470
        /*0ad8*/ 	.word	0x00000000
        /*0adc*/ 	.word	0x00000080
        /*0ae0*/ 	.short	0x010a
        /*0ae2*/ 	.byte	0xff
	.zero		1


	//   ....[150]....
        /*0ae4*/ 	.word	0x000134d0
        /*0ae8*/ 	.word	0x00000003
        /*0aec*/ 	.word	0x00000030
        /*0af0*/ 	.short	0x010a
        /*0af2*/ 	.byte	0xff
	.zero		1


	//   ....[151]....
        /*0af4*/ 	.word	0x00013530
        /*0af8*/ 	.word	0x00000003
        /*0afc*/ 	.word	0x000000a0
        /*0b00*/ 	.short	0x010a
        /*0b02*/ 	.byte	0xff
	.zero		1


	//   ....[152]....
        /*0b04*/ 	.word	0x00013580
        /*0b08*/ 	.word	0x00000003
        /*0b0c*/ 	.word	0x00000030
        /*0b10*/ 	.short	0x010a
        /*0b12*/ 	.byte	0xff
	.zero		1


	//   ....[153]....
        /*0b14*/ 	.word	0x000135d0
        /*0b18*/ 	.word	0x0000000b
        /*0b1c*/ 	.word	0x00000030
        /*0b20*/ 	.short	0x010a
        /*0b22*/ 	.byte	0xff
	.zero		1


	//   ....[154]....
        /*0b24*/ 	.word	0x00013620
        /*0b28*/ 	.word	0x00000000
        /*0b2c*/ 	.word	0x00000030
        /*0b30*/ 	.short	0x010a
        /*0b32*/ 	.byte	0xff
	.zero		1


	//   ....[155]....
        /*0b34*/ 	.word	0x00013670
        /*0b38*/ 	.word	0x00000008
        /*0b3c*/ 	.word	0x00000030
        /*0b40*/ 	.short	0x010a
        /*0b42*/ 	.byte	0xff
	.zero		1


	//   ....[156]....
        /*0b44*/ 	.word	0x000136c0
        /*0b48*/ 	.word	0x00000008
        /*0b4c*/ 	.word	0x00000030
        /*0b50*/ 	.short	0x010a
        /*0b52*/ 	.byte	0xff
	.zero		1


	//   ....[157]....
        /*0b54*/ 	.word	0x00013710
        /*0b58*/ 	.word	0x00000000
        /*0b5c*/ 	.word	0x00000030
        /*0b60*/ 	.short	0x010a
        /*0b62*/ 	.byte	0xff
	.zero		1


	//   ....[158]....
        /*0b64*/ 	.word	0x00013760
        /*0b68*/ 	.word	0x00000000
        /*0b6c*/ 	.word	0x00000030
        /*0b70*/ 	.short	0x010a
        /*0b72*/ 	.byte	0xff
	.zero		1


	//----- nvinfo : EIATTR_NUM_MBARRIERS
	.align		4
.L_47:
        /*0b74*/ 	.byte	0x03, 0x38
        /*0b76*/ 	.short	0x001b


	//----- nvinfo : EIATTR_EXIT_INSTR_OFFSETS
	.align		4
        /*0b78*/ 	.byte	0x04, 0x1c
        /*0b7a*/ 	.short	(.L_49 - .L_48)


	//   ....[0]....
.L_48:
        /*0b7c*/ 	.word	0x00002c20


	//   ....[1]....
        /*0b80*/ 	.word	0x00003130


	//   ....[2]....
        /*0b84*/ 	.word	0x00003190


	//   ....[3]....
        /*0b88*/ 	.word	0x00004580


	//   ....[4]....
        /*0b8c*/ 	.word	0x00006170


	//   ....[5]....
        /*0b90*/ 	.word	0x000061b0


	//   ....[6]....
        /*0b94*/ 	.word	0x00012910


	//   ....[7]....
        /*0b98*/ 	.word	0x00012990


	//   ....[8]....
        /*0b9c*/ 	.word	0x000129c0


	//   ....[9]....
        /*0ba0*/ 	.word	0x00012a40


	//----- nvinfo : EIATTR_MAX_THREADS
	.align		4
.L_49:
        /*0ba4*/ 	.byte	0x04, 0x05
        /*0ba6*/ 	.short	(.L_51 - .L_50)
.L_50:
        /*0ba8*/ 	.word	0x00000100
        /*0bac*/ 	.word	0x00000001
        /*0bb0*/ 	.word	0x00000001


	//----- nvinfo : EIATTR_CRS_STACK_SIZE
	.align		4
.L_51:
        /*0bb4*/ 	.byte	0x04, 0x1e
        /*0bb6*/ 	.short	(.L_53 - .L_52)
.L_52:
        /*0bb8*/ 	.word	0x00000000


	//----- nvinfo : EIATTR_CBANK_PARAM_SIZE
	.align		4
.L_53:
        /*0bbc*/ 	.byte	0x03, 0x19
        /*0bbe*/ 	.short	0x0c00


	//----- nvinfo : EIATTR_PARAM_CBANK
	.align		4
        /*0bc0*/ 	.byte	0x04, 0x0a
        /*0bc2*/ 	.short	(.L_55 - .L_54)
	.align		4
.L_54:
        /*0bc4*/ 	.word	index@(.nv.constant0._ZN7cutlass13device_kernelINS_4gemm6kernel13GemmUniversalIN4cute5tupleIJiiiiEEENS1_10collective13CollectiveMmaINS1_46MainloopSm100TmaUmmaWarpSpecializedBlockScaledILi3ELi2ELi1ENS5_IJNS4_1CILi2EEENSA_ILi1EEESC_EEEEENS5_IJNSA_ILi128EEENSA_ILi256EEESF_EEENS5_IJNS_12float_e4m3_tENS_13float_ue8m0_tEEEENS5_IJNS5_IJlSC_lEEENS4_6LayoutINS5_IJNS5_IJNS5_IJNSA_ILi32EEENSA_ILi4EEEEEEiEEESQ_NS5_IJSC_iEEEEEENS5_IJNS5_IJNS5_IJNSA_ILi16EEESO_EEEiEEENS5_IJNS5_IJNSA_ILi0EEESC_EEENSA_ILi512EEEEEENS5_IJSW_iEEEEEEEEEEESK_S13_NS4_8TiledMMAINS4_8MMA_AtomIJNS4_21SM100_MMA_MXF8F6F4_SSISI_SI_fSJ_Li128ELi256ELNS4_4UMMA5MajorE0ELS18_0ELNS17_7ScaleInE0ELS19_0EEEEEENSM_INS5_IJSC_SC_SC_EEENS5_IJSW_SW_SW_EEEEENS5_IJNS4_10UnderscoreES1F_S1F_EEEEENS5_IJNS4_13SM90_TMA_LOADES1I_EEENS5_IJNS4_14ComposedLayoutINS4_7SwizzleILi3ELi4ELi3EEENS4_18smem_ptr_flag_bitsILi8EEENSM_INS5_IJNSA_ILi8EEESF_EEENS5_IJSF_SC_EEEEEEENSM_INS5_IJNS5_IJNS5_IJSP_SC_EEENS5_IJSN_SC_EEEEEESC_NS5_IJSO_SC_EEEEEENS5_IJNS5_IJNS5_IJSU_SY_EEESX_EEESW_NS5_IJSC_SY_EEEEEEEEEEEvNS4_8identityENS5_IJNS4_23SM90_TMA_LOAD_MULTICASTES26_EEENS5_IJS1T_NSM_INS5_IJNS5_IJNS5_IJSP_SB_EEES1V_EEESC_S1X_EEENS5_IJS20_SW_NS5_IJSC_NSA_ILi1024EEEEEEEEEEEEEEvS25_EENS_8epilogue10collective18CollectiveEpilogueINS2H_23Sm100TmaWarpSpecializedILi4ELi2ELi32ELb1ELb0EEEJNS5_IJNSA_ILi64EEESG_SF_EEENS5_IJNSM_IS2M_SC_EENSM_INS5_IJSN_SB_EEENS5_IJSC_SF_EEEEEEEENS_10bfloat16_tESL_S2T_SL_NS2H_6fusion15FusionCallbacksIS2L_NS2U_17LinearCombinationIS2T_fS2T_fLNS_15FloatRoundStyleE2EEES2N_S2S_JEEENS4_5SM1004TMEM4LOAD26SM100_TMEM_LOAD_32dp32b32xES1I_NS1K_INS1L_ILi2ELi4ELi3EEENS1N_ILi16EEENSM_INS5_IJS1P_SN_EEES1V_EEEENS4_39AutoVectorizingCopyWithAssumedAlignmentILi128EEENS4_14SM90_TMA_STOREES38_S3A_S3A_EEEvvEEEEvNT_6ParamsE)
        /*0bc8*/ 	.short	0x0380
        /*0bca*/ 	.short	0x0c00


	//----- nvinfo : EIATTR_SW_WAR
	.align		4
.L_55:
        /*0bcc*/ 	.byte	0x04, 0x36
        /*0bce*/ 	.short	(.L_57 - .L_56)
.L_56:
        /*0bd0*/ 	.word	0x00000008
.L_57:


//--------------------- .nv.callgraph             --------------------------
	.section	.nv.callgraph,"",@"SHT_CUDA_CALLGRAPH"
	.align	4
	.sectionentsize	8
	.align		4
        /*0000*/ 	.word	0x00000000
	.align		4
        /*0004*/ 	.word	0xffffffff
	.align		4
        /*0008*/ 	.word	index@(_ZN7cutlass13device_kernelINS_4gemm6kernel13GemmUniversalIN4cute5tupleIJiiiiEEENS1_10collective13CollectiveMmaINS1_46MainloopSm100TmaUmmaWarpSpecializedBlockScaledILi3ELi2ELi1ENS5_IJNS4_1CILi2EEENSA_ILi1EEESC_EEEEENS5_IJNSA_ILi128EEENSA_ILi256EEESF_EEENS5_IJNS_12float_e4m3_tENS_13float_ue8m0_tEEEENS5_IJNS5_IJlSC_lEEENS4_6LayoutINS5_IJNS5_IJNS5_IJNSA_ILi32EEENSA_ILi4EEEEEEiEEESQ_NS5_IJSC_iEEEEEENS5_IJNS5_IJNS5_IJNSA_ILi16EEESO_EEEiEEENS5_IJNS5_IJNSA_ILi0EEESC_EEENSA_ILi512EEEEEENS5_IJSW_iEEEEEEEEEEESK_S13_NS4_8TiledMMAINS4_8MMA_AtomIJNS4_21SM100_MMA_MXF8F6F4_SSISI_SI_fSJ_Li128ELi256ELNS4_4UMMA5MajorE0ELS18_0ELNS17_7ScaleInE0ELS19_0EEEEEENSM_INS5_IJSC_SC_SC_EEENS5_IJSW_SW_SW_EEEEENS5_IJNS4_10UnderscoreES1F_S1F_EEEEENS5_IJNS4_13SM90_TMA_LOADES1I_EEENS5_IJNS4_14ComposedLayoutINS4_7SwizzleILi3ELi4ELi3EEENS4_18smem_ptr_flag_bitsILi8EEENSM_INS5_IJNSA_ILi8EEESF_EEENS5_IJSF_SC_EEEEEEENSM_INS5_IJNS5_IJNS5_IJSP_SC_EEENS5_IJSN_SC_EEEEEESC_NS5_IJSO_SC_EEEEEENS5_IJNS5_IJNS5_IJSU_SY_EEESX_EEESW_NS5_IJSC_SY_EEEEEEEEEEEvNS4_8identityENS5_IJNS4_23SM90_TMA_LOAD_MULTICASTES26_EEENS5_IJS1T_NSM_INS5_IJNS5_IJNS5_IJSP_SB_EEES1V_EEESC_S1X_EEENS5_IJS20_SW_NS5_IJSC_NSA_ILi1024EEEEEEEEEEEEEEvS25_EENS_8epilogue10collective18CollectiveEpilogueINS2H_23Sm100TmaWarpSpecializedILi4ELi2ELi32ELb1ELb0EEEJNS5_IJNSA_ILi64EEESG_SF_EEENS5_IJNSM_IS2M_SC_EENSM_INS5_IJSN_SB_EEENS5_IJSC_SF_EEEEEEEENS_10bfloat16_tESL_S2T_SL_NS2H_6fusion15FusionCallbacksIS2L_NS2U_17LinearCombinationIS2T_fS2T_fLNS_15FloatRoundStyleE2EEES2N_S2S_JEEENS4_5SM1004TMEM4LOAD26SM100_TMEM_LOAD_32dp32b32xES1I_NS1K_INS1L_ILi2ELi4ELi3EEENS1N_ILi16EEENSM_INS5_IJS1P_SN_EEES1V_EEEENS4_39AutoVectorizingCopyWithAssumedAlignmentILi128EEENS4_14SM90_TMA_STOREES38_S3A_S3A_EEEvvEEEEvNT_6ParamsE)
	.align		4
        /*000c*/ 	.word	index@(__assertfail)
	.align		4
        /*0010*/ 	.word	0x00000000
	.align		4
        /*0014*/ 	.word	0xfffffffe
	.align		4
        /*0018*/ 	.word	0x00000000
	.align		4
        /*001c*/ 	.word	0xfffffffd
	.align		4
        /*0020*/ 	.word	0x00000000
	.align		4
        /*0024*/ 	.word	0xfffffffc


//--------------------- .nv.constant4             --------------------------
	.section	.nv.constant4,"a",@progbits
	.align	8
	.align		8
.nv.constant4:
        /*0000*/ 	.dword	__assertfail
	.align		8
        /*0008*/ 	.dword	__unnamed_1
	.align		8
        /*0010*/ 	.dword	__unnamed_2
	.align		8
        /*0018*/ 	.dword	_ZN40_INTERNAL_ed43baeb_4_k_cu_77ccac8e_367544cuda3std3__45__cpo5beginE
	.align		8
        /*0020*/ 	.dword	_ZN40_INTERNAL_ed43baeb_4_k_cu_77ccac8e_367544cuda3std3__45__cpo3endE
	.align		8
        /*0028*/ 	.dword	_ZN40_INTERNAL_ed43baeb_4_k_cu_77ccac8e_367544cuda3std3__45__cpo6cbeginE
	.align		8
        /*0030*/ 	.dword	_ZN40_INTERNAL_ed43baeb_4_k_cu_77ccac8e_367544cuda3std3__45__cpo4cendE
	.align		8
        /*0038*/ 	.dword	_ZN40_INTERNAL_ed43baeb_4_k_cu_77ccac8e_367544cuda3std3__442_GLOBAL__N__ed43baeb_4_k_cu_77ccac8e_367546ignoreE
	.align		8
        /*0040*/ 	.dword	_ZN40_INTERNAL_ed43baeb_4_k_cu_77ccac8e_367544cuda3std3__419piecewise_constructE
	.align		8
        /*0048*/ 	.dword	_ZN40_INTERNAL_ed43baeb_4_k_cu_77ccac8e_367544cuda3std3__48in_placeE
	.align		8
        /*0050*/ 	.dword	_ZN40_INTERNAL_ed43baeb_4_k_cu_77ccac8e_367544cuda3std6ranges3__45__cpo4swapE
	.align		8
        /*0058*/ 	.dword	_ZN40_INTERNAL_ed43baeb_4_k_cu_77ccac8e_367544cuda3std6ranges3__45__cpo9iter_moveE
	.align		8
        /*0060*/ 	.dword	_ZN40_INTERNAL_ed43baeb_4_k_cu_77ccac8e_367544cute7productE
	.align		8
        /*0068*/ 	.dword	_ZN40_INTERNAL_ed43baeb_4_k_cu_77ccac8e_367544cute1_E
	.align		8
        /*0070*/ 	.dword	$str$25
	.align		8
        /*0078*/ 	.dword	$str$26
	.align		8
        /*0080*/ 	.dword	$str$27
	.align		8
        /*0088*/ 	.dword	$str$28


//--------------------- .text._ZN7cutlass13device_kernelINS_4gemm6kernel13GemmUniversalIN4cute5tupleIJiiiiEEENS1_10collective13CollectiveMmaINS1_46MainloopSm100TmaUmmaWarpSpecializedBlockScaledILi3ELi2ELi1ENS5_IJNS4_1CILi2EEENSA_ILi1EEESC_EEEEENS5_IJNSA_ILi128EEENSA_ILi256EEESF_EEENS5_IJNS_12float_e4m3_tENS_13float_ue8m0_tEEEENS5_IJNS5_IJlSC_lEEENS4_6LayoutINS5_IJNS5_IJNS5_IJNSA_ILi32EEENSA_ILi4EEEEEEiEEESQ_NS5_IJSC_iEEEEEENS5_IJNS5_IJNS5_IJNSA_ILi16EEESO_EEEiEEENS5_IJNS5_IJNSA_ILi0EEESC_EEENSA_ILi512EEEEEENS5_IJSW_iEEEEEEEEEEESK_S13_NS4_8TiledMMAINS4_8MMA_AtomIJNS4_21SM100_MMA_MXF8F6F4_SSISI_SI_fSJ_Li128ELi256ELNS4_4UMMA5MajorE0ELS18_0ELNS17_7ScaleInE0ELS19_0EEEEEENSM_INS5_IJSC_SC_SC_EEENS5_IJSW_SW_SW_EEEEENS5_IJNS4_10UnderscoreES1F_S1F_EEEEENS5_IJNS4_13SM90_TMA_LOADES1I_EEENS5_IJNS4_14ComposedLayoutINS4_7SwizzleILi3ELi4ELi3EEENS4_18smem_ptr_flag_bitsILi8EEENSM_INS5_IJNSA_ILi8EEESF_EEENS5_IJSF_SC_EEEEEEENSM_INS5_IJNS5_IJNS5_IJSP_SC_EEENS5_IJSN_SC_EEEEEESC_NS5_IJSO_SC_EEEEEENS5_IJNS5_IJNS5_IJSU_SY_EEESX_EEESW_NS5_IJSC_SY_EEEEEEEEEEEvNS4_8identityENS5_IJNS4_23SM90_TMA_LOAD_MULTICASTES26_EEENS5_IJS1T_NSM_INS5_IJNS5_IJNS5_IJSP_SB_EEES1V_EEESC_S1X_EEENS5_IJS20_SW_NS5_IJSC_NSA_ILi1024EEEEEEEEEEEEEEvS25_EENS_8epilogue10collective18CollectiveEpilogueINS2H_23Sm100TmaWarpSpecializedILi4ELi2ELi32ELb1ELb0EEEJNS5_IJNSA_ILi64EEESG_SF_EEENS5_IJNSM_IS2M_SC_EENSM_INS5_IJSN_SB_EEENS5_IJSC_SF_EEEEEEEENS_10bfloat16_tESL_S2T_SL_NS2H_6fusion15FusionCallbacksIS2L_NS2U_17LinearCombinationIS2T_fS2T_fLNS_15FloatRoundStyleE2EEES2N_S2S_JEEENS4_5SM1004TMEM4LOAD26SM100_TMEM_LOAD_32dp32b32xES1I_NS1K_INS1L_ILi2ELi4ELi3EEENS1N_ILi16EEENSM_INS5_IJS1P_SN_EEES1V_EEEENS4_39AutoVectorizingCopyWithAssumedAlignmentILi128EEENS4_14SM90_TMA_STOREES38_S3A_S3A_EEEvvEEEEvNT_6ParamsE --------------------------
	.section	.text._ZN7cutlass13device_kernelINS_4gemm6kernel13GemmUniversalIN4cute5tupleIJiiiiEEENS1_10collective13CollectiveMmaINS1_46MainloopSm100TmaUmmaWarpSpecializedBlockScaledILi3ELi2ELi1ENS5_IJNS4_1CILi2EEENSA_ILi1EEESC_EEEEENS5_IJNSA_ILi128EEENSA_ILi256EEESF_EEENS5_IJNS_12float_e4m3_tENS_13float_ue8m0_tEEEENS5_IJNS5_IJlSC_lEEENS4_6LayoutINS5_IJNS5_IJNS5_IJNSA_ILi32EEENSA_ILi4EEEEEEiEEESQ_NS5_IJSC_iEEEEEENS5_IJNS5_IJNS5_IJNSA_ILi16EEESO_EEEiEEENS5_IJNS5_IJNSA_ILi0EEESC_EEENSA_ILi512EEEEEENS5_IJSW_iEEEEEEEEEEESK_S13_NS4_8TiledMMAINS4_8MMA_AtomIJNS4_21SM100_MMA_MXF8F6F4_SSISI_SI_fSJ_Li128ELi256ELNS4_4UMMA5MajorE0ELS18_0ELNS17_7ScaleInE0ELS19_0EEEEEENSM_INS5_IJSC_SC_SC_EEENS5_IJSW_SW_SW_EEEEENS5_IJNS4_10UnderscoreES1F_S1F_EEEEENS5_IJNS4_13SM90_TMA_LOADES1I_EEENS5_IJNS4_14ComposedLayoutINS4_7SwizzleILi3ELi4ELi3EEENS4_18smem_ptr_flag_bitsILi8EEENSM_INS5_IJNSA_ILi8EEESF_EEENS5_IJSF_SC_EEEEEEENSM_INS5_IJNS5_IJNS5_IJSP_SC_EEENS5_IJSN_SC_EEEEEESC_NS5_IJSO_SC_EEEEEENS5_IJNS5_IJNS5_IJSU_SY_EEESX_EEESW_NS5_IJSC_SY_EEEEEEEEEEEvNS4_8identityENS5_IJNS4_23SM90_TMA_LOAD_MULTICASTES26_EEENS5_IJS1T_NSM_INS5_IJNS5_IJNS5_IJSP_SB_EEES1V_EEESC_S1X_EEENS5_IJS20_SW_NS5_IJSC_NSA_ILi1024EEEEEEEEEEEEEEvS25_EENS_8epilogue10collective18CollectiveEpilogueINS2H_23Sm100TmaWarpSpecializedILi4ELi2ELi32ELb1ELb0EEEJNS5_IJNSA_ILi64EEESG_SF_EEENS5_IJNSM_IS2M_SC_EENSM_INS5_IJSN_SB_EEENS5_IJSC_SF_EEEEEEEENS_10bfloat16_tESL_S2T_SL_NS2H_6fusion15FusionCallbacksIS2L_NS2U_17LinearCombinationIS2T_fS2T_fLNS_15FloatRoundStyleE2EEES2N_S2S_JEEENS4_5SM1004TMEM4LOAD26SM100_TMEM_LOAD_32dp32b32xES1I_NS1K_INS1L_ILi2ELi4ELi3EEENS1N_ILi16EEENSM_INS5_IJS1P_SN_EEES1V_EEEENS4_39AutoVectorizingCopyWithAssumedAlignmentILi128EEENS4_14SM90_TMA_STOREES38_S3A_S3A_EEEvvEEEEvNT_6ParamsE,"ax",@progbits
	.align	128
.text._ZN7cutlass13device_kernelINS_4gemm6kernel13GemmUniversalIN4cute5tupleIJiiiiEEENS1_10collective13CollectiveMmaINS1_46MainloopSm100TmaUmmaWarpSpecializedBlockScaledILi3ELi2ELi1ENS5_IJNS4_1CILi2EEENSA_ILi1EEESC_EEEEENS5_IJNSA_ILi128EEENSA_ILi256EEESF_EEENS5_IJNS_12float_e4m3_tENS_13float_ue8m0_tEEEENS5_IJNS5_IJlSC_lEEENS4_6LayoutINS5_IJNS5_IJNS5_IJNSA_ILi32EEENSA_ILi4EEEEEEiEEESQ_NS5_IJSC_iEEEEEENS5_IJNS5_IJNS5_IJNSA_ILi16EEESO_EEEiEEENS5_IJNS5_IJNSA_ILi0EEESC_EEENSA_ILi512EEEEEENS5_IJSW_iEEEEEEEEEEESK_S13_NS4_8TiledMMAINS4_8MMA_AtomIJNS4_21SM100_MMA_MXF8F6F4_SSISI_SI_fSJ_Li128ELi256ELNS4_4UMMA5MajorE0ELS18_0ELNS17_7ScaleInE0ELS19_0EEEEEENSM_INS5_IJSC_SC_SC_EEENS5_IJSW_SW_SW_EEEEENS5_IJNS4_10UnderscoreES1F_S1F_EEEEENS5_IJNS4_13SM90_TMA_LOADES1I_EEENS5_IJNS4_14ComposedLayoutINS4_7SwizzleILi3ELi4ELi3EEENS4_18smem_ptr_flag_bitsILi8EEENSM_INS5_IJNSA_ILi8EEESF_EEENS5_IJSF_SC_EEEEEEENSM_INS5_IJNS5_IJNS5_IJSP_SC_EEENS5_IJSN_SC_EEEEEESC_NS5_IJSO_SC_EEEEEENS5_IJNS5_IJNS5_IJSU_SY_EEESX_EEESW_NS5_IJSC_SY_EEEEEEEEEEEvNS4_8identityENS5_IJNS4_23SM90_TMA_LOAD_MULTICASTES26_EEENS5_IJS1T_NSM_INS5_IJNS5_IJNS5_IJSP_SB_EEES1V_EEESC_S1X_EEENS5_IJS20_SW_NS5_IJSC_NSA_ILi1024EEEEEEEEEEEEEEvS25_EENS_8epilogue10collective18CollectiveEpilogueINS2H_23Sm100TmaWarpSpecializedILi4ELi2ELi32ELb1ELb0EEEJNS5_IJNSA_ILi64EEESG_SF_EEENS5_IJNSM_IS2M_SC_EENSM_INS5_IJSN_SB_EEENS5_IJSC_SF_EEEEEEEENS_10bfloat16_tESL_S2T_SL_NS2H_6fusion15FusionCallbacksIS2L_NS2U_17LinearCombinationIS2T_fS2T_fLNS_15FloatRoundStyleE2EEES2N_S2S_JEEENS4_5SM1004TMEM4LOAD26SM100_TMEM_LOAD_32dp32b32xES1I_NS1K_INS1L_ILi2ELi4ELi3EEENS1N_ILi16EEENSM_INS5_IJS1P_SN_EEES1V_EEEENS4_39AutoVectorizingCopyWithAssumedAlignmentILi128EEENS4_14SM90_TMA_STOREES38_S3A_S3A_EEEvvEEEEvNT_6ParamsE:
        .type           _ZN7cutlass13device_kernelINS_4gemm6kernel13GemmUniversalIN4cute5tupleIJiiiiEEENS1_10collective13CollectiveMmaINS1_46MainloopSm100TmaUmmaWarpSpecializedBlockScaledILi3ELi2ELi1ENS5_IJNS4_1CILi2EEENSA_ILi1EEESC_EEEEENS5_IJNSA_ILi128EEENSA_ILi256EEESF_EEENS5_IJNS_12float_e4m3_tENS_13float_ue8m0_tEEEENS5_IJNS5_IJlSC_lEEENS4_6LayoutINS5_IJNS5_IJNS5_IJNSA_ILi32EEENSA_ILi4EEEEEEiEEESQ_NS5_IJSC_iEEEEEENS5_IJNS5_IJNS5_IJNSA_ILi16EEESO_EEEiEEENS5_IJNS5_IJNSA_ILi0EEESC_EEENSA_ILi512EEEEEENS5_IJSW_iEEEEEEEEEEESK_S13_NS4_8TiledMMAINS4_8MMA_AtomIJNS4_21SM100_MMA_MXF8F6F4_SSISI_SI_fSJ_Li128ELi256ELNS4_4UMMA5MajorE0ELS18_0ELNS17_7ScaleInE0ELS19_0EEEEEENSM_INS5_IJSC_SC_SC_EEENS5_IJSW_SW_SW_EEEEENS5_IJNS4_10UnderscoreES1F_S1F_EEEEENS5_IJNS4_13SM90_TMA_LOADES1I_EEENS5_IJNS4_14ComposedLayoutINS4_7SwizzleILi3ELi4ELi3EEENS4_18smem_ptr_flag_bitsILi8EEENSM_INS5_IJNSA_ILi8EEESF_EEENS5_IJSF_SC_EEEEEEENSM_INS5_IJNS5_IJNS5_IJSP_SC_EEENS5_IJSN_SC_EEEEEESC_NS5_IJSO_SC_EEEEEENS5_IJNS5_IJNS5_IJSU_SY_EEESX_EEESW_NS5_IJSC_SY_EEEEEEEEEEEvNS4_8identityENS5_IJNS4_23SM90_TMA_LOAD_MULTICASTES26_EEENS5_IJS1T_NSM_INS5_IJNS5_IJNS5_IJSP_SB_EEES1V_EEESC_S1X_EEENS5_IJS20_SW_NS5_IJSC_NSA_ILi1024EEEEEEEEEEEEEEvS25_EENS_8epilogue10collective18CollectiveEpilogueINS2H_23Sm100TmaWarpSpecializedILi4ELi2ELi32ELb1ELb0EEEJNS5_IJNSA_ILi64EEESG_SF_EEENS5_IJNSM_IS2M_SC_EENSM_INS5_IJSN_SB_EEENS5_IJSC_SF_EEEEEEEENS_10bfloat16_tESL_S2T_SL_NS2H_6fusion15FusionCallbacksIS2L_NS2U_17LinearCombinationIS2T_fS2T_fLNS_15FloatRoundStyleE2EEES2N_S2S_JEEENS4_5SM1004TMEM4LOAD26SM100_TMEM_LOAD_32dp32b32xES1I_NS1K_INS1L_ILi2ELi4ELi3EEENS1N_ILi16EEENSM_INS5_IJS1P_SN_EEES1V_EEEENS4_39AutoVectorizingCopyWithAssumedAlignmentILi128EEENS4_14SM90_TMA_STOREES38_S3A_S3A_EEEvvEEEEvNT_6ParamsE,@function
        .size           _ZN7cutlass13device_kernelINS_4gemm6kernel13GemmUniversalIN4cute5tupleIJiiiiEEENS1_10collective13CollectiveMmaINS1_46MainloopSm100TmaUmmaWarpSpecializedBlockScaledILi3ELi2ELi1ENS5_IJNS4_1CILi2EEENSA_ILi1EEESC_EEEEENS5_IJNSA_ILi128EEENSA_ILi256EEESF_EEENS5_IJNS_12float_e4m3_tENS_13float_ue8m0_tEEEENS5_IJNS5_IJlSC_lEEENS4_6LayoutINS5_IJNS5_IJNS5_IJNSA_ILi32EEENSA_ILi4EEEEEEiEEESQ_NS5_IJSC_iEEEEEENS5_IJNS5_IJNS5_IJNSA_ILi16EEESO_EEEiEEENS5_IJNS5_IJNSA_ILi0EEESC_EEENSA_ILi512EEEEEENS5_IJSW_iEEEEEEEEEEESK_S13_NS4_8TiledMMAINS4_8MMA_AtomIJNS4_21SM100_MMA_MXF8F6F4_SSISI_SI_fSJ_Li128ELi256ELNS4_4UMMA5MajorE0ELS18_0ELNS17_7ScaleInE0ELS19_0EEEEEENSM_INS5_IJSC_SC_SC_EEENS5_IJSW_SW_SW_EEEEENS5_IJNS4_10UnderscoreES1F_S1F_EEEEENS5_IJNS4_13SM90_TMA_LOADES1I_EEENS5_IJNS4_14ComposedLayoutINS4_7SwizzleILi3ELi4ELi3EEENS4_18smem_ptr_flag_bitsILi8EEENSM_INS5_IJNSA_ILi8EEESF_EEENS5_IJSF_SC_EEEEEEENSM_INS5_IJNS5_IJNS5_IJSP_SC_EEENS5_IJSN_SC_EEEEEESC_NS5_IJSO_SC_EEEEEENS5_IJNS5_IJNS5_IJSU_SY_EEESX_EEESW_NS5_IJSC_SY_EEEEEEEEEEEvNS4_8identityENS5_IJNS4_23SM90_TMA_LOAD_MULTICASTES26_EEENS5_IJS1T_NSM_INS5_IJNS5_IJNS5_IJSP_SB_EEES1V_EEESC_S1X_EEENS5_IJS20_SW_NS5_IJSC_NSA_ILi1024EEEEEEEEEEEEEEvS25_EENS_8epilogue10collective18CollectiveEpilogueINS2H_23Sm100TmaWarpSpecializedILi4ELi2ELi32ELb1ELb0EEEJNS5_IJNSA_ILi64EEESG_SF_EEENS5_IJNSM_IS2M_SC_EENSM_INS5_IJSN_SB_EEENS5_IJSC_SF_EEEEEEEENS_10bfloat16_tESL_S2T_SL_NS2H_6fusion15FusionCallbacksIS2L_NS2U_17LinearCombinationIS2T_fS2T_fLNS_15FloatRoundStyleE2EEES2N_S2S_JEEENS4_5SM1004TMEM4LOAD26SM100_TMEM_LOAD_32dp32b32xES1I_NS1K_INS1L_ILi2ELi4ELi3EEENS1N_ILi16EEENSM_INS5_IJS1P_SN_EEES1V_EEEENS4_39AutoVectorizingCopyWithAssumedAlignmentILi128EEENS4_14SM90_TMA_STOREES38_S3A_S3A_EEEvvEEEEvNT_6ParamsE,(.L_x_239 - _ZN7cutlass13device_kernelINS_4gemm6kernel13GemmUniversalIN4cute5tupleIJiiiiEEENS1_10collective13CollectiveMmaINS1_46MainloopSm100TmaUmmaWarpSpecializedBlockScaledILi3ELi2ELi1ENS5_IJNS4_1CILi2EEENSA_ILi1EEESC_EEEEENS5_IJNSA_ILi128EEENSA_ILi256EEESF_EEENS5_IJNS_12float_e4m3_tENS_13float_ue8m0_tEEEENS5_IJNS5_IJlSC_lEEENS4_6LayoutINS5_IJNS5_IJNS5_IJNSA_ILi32EEENSA_ILi4EEEEEEiEEESQ_NS5_IJSC_iEEEEEENS5_IJNS5_IJNS5_IJNSA_ILi16EEESO_EEEiEEENS5_IJNS5_IJNSA_ILi0EEESC_EEENSA_ILi512EEEEEENS5_IJSW_iEEEEEEEEEEESK_S13_NS4_8TiledMMAINS4_8MMA_AtomIJNS4_21SM100_MMA_MXF8F6F4_SSISI_SI_fSJ_Li128ELi256ELNS4_4UMMA5MajorE0ELS18_0ELNS17_7ScaleInE0ELS19_0EEEEEENSM_INS5_IJSC_SC_SC_EEENS5_IJSW_SW_SW_EEEEENS5_IJNS4_10UnderscoreES1F_S1F_EEEEENS5_IJNS4_13SM90_TMA_LOADES1I_EEENS5_IJNS4_14ComposedLayoutINS4_7SwizzleILi3ELi4ELi3EEENS4_18smem_ptr_flag_bitsILi8EEENSM_INS5_IJNSA_ILi8EEESF_EEENS5_IJSF_SC_EEEEEEENSM_INS5_IJNS5_IJNS5_IJSP_SC_EEENS5_IJSN_SC_EEEEEESC_NS5_IJSO_SC_EEEEEENS5_IJNS5_IJNS5_IJSU_SY_EEESX_EEESW_NS5_IJSC_SY_EEEEEEEEEEEvNS4_8identityENS5_IJNS4_23SM90_TMA_LOAD_MULTICASTES26_EEENS5_IJS1T_NSM_INS5_IJNS5_IJNS5_IJSP_SB_EEES1V_EEESC_S1X_EEENS5_IJS20_SW_NS5_IJSC_NSA_ILi1024EEEEEEEEEEEEEEvS25_EENS_8epilogue10collective18CollectiveEpilogueINS2H_23Sm100TmaWarpSpecializedILi4ELi2ELi32ELb1ELb0EEEJNS5_IJNSA_ILi64EEESG_SF_EEENS5_IJNSM_IS2M_SC_EENSM_INS5_IJSN_SB_EEENS5_IJSC_SF_EEEEEEEENS_10bfloat16_tESL_S2T_SL_NS2H_6fusion15FusionCallbacksIS2L_NS2U_17LinearCombinationIS2T_fS2T_fLNS_15FloatRoundStyleE2EEES2N_S2S_JEEENS4_5SM1004TMEM4LOAD26SM100_TMEM_LOAD_32dp32b32xES1I_NS1K_INS1L_ILi2ELi4ELi3EEENS1N_ILi16EEENSM_INS5_IJS1P_SN_EEES1V_EEEENS4_39AutoVectorizingCopyWithAssumedAlignmentILi128EEENS4_14SM90_TMA_STOREES38_S3A_S3A_EEEvvEEEEvNT_6ParamsE)
        .other          _ZN7cutlass13device_kernelINS_4gemm6kernel13GemmUniversalIN4cute5tupleIJiiiiEEENS1_10collective13CollectiveMmaINS1_46MainloopSm100TmaUmmaWarpSpecializedBlockScaledILi3ELi2ELi1ENS5_IJNS4_1CILi2EEENSA_ILi1EEESC_EEEEENS5_IJNSA_ILi128EEENSA_ILi256EEESF_EEENS5_IJNS_12float_e4m3_tENS_13float_ue8m0_tEEEENS5_IJNS5_IJlSC_lEEENS4_6LayoutINS5_IJNS5_IJNS5_IJNSA_ILi32EEENSA_ILi4EEEEEEiEEESQ_NS5_IJSC_iEEEEEENS5_IJNS5_IJNS5_IJNSA_ILi16EEESO_EEEiEEENS5_IJNS5_IJNSA_ILi0EEESC_EEENSA_ILi512EEEEEENS5_IJSW_iEEEEEEEEEEESK_S13_NS4_8TiledMMAINS4_8MMA_AtomIJNS4_21SM100_MMA_MXF8F6F4_SSISI_SI_fSJ_Li128ELi256ELNS4_4UMMA5MajorE0ELS18_0ELNS17_7ScaleInE0ELS19_0EEEEEENSM_INS5_IJSC_SC_SC_EEENS5_IJSW_SW_SW_EEEEENS5_IJNS4_10UnderscoreES1F_S1F_EEEEENS5_IJNS4_13SM90_TMA_LOADES1I_EEENS5_IJNS4_14ComposedLayoutINS4_7SwizzleILi3ELi4ELi3EEENS4_18smem_ptr_flag_bitsILi8EEENSM_INS5_IJNSA_ILi8EEESF_EEENS5_IJSF_SC_EEEEEEENSM_INS5_IJNS5_IJNS5_IJSP_SC_EEENS5_IJSN_SC_EEEEEESC_NS5_IJSO_SC_EEEEEENS5_IJNS5_IJNS5_IJSU_SY_EEESX_EEESW_NS5_IJSC_SY_EEEEEEEEEEEvNS4_8identityENS5_IJNS4_23SM90_TMA_LOAD_MULTICASTES26_EEENS5_IJS1T_NSM_INS5_IJNS5_IJNS5_IJSP_SB_EEES1V_EEESC_S1X_EEENS5_IJS20_SW_NS5_IJSC_NSA_ILi1024EEEEEEEEEEEEEEvS25_EENS_8epilogue10collective18CollectiveEpilogueINS2H_23Sm100TmaWarpSpecializedILi4ELi2ELi32ELb1ELb0EEEJNS5_IJNSA_ILi64EEESG_SF_EEENS5_IJNSM_IS2M_SC_EENSM_INS5_IJSN_SB_EEENS5_IJSC_SF_EEEEEEEENS_10bfloat16_tESL_S2T_SL_NS2H_6fusion15FusionCallbacksIS2L_NS2U_17LinearCombinationIS2T_fS2T_fLNS_15FloatRoundStyleE2EEES2N_S2S_JEEENS4_5SM1004TMEM4LOAD26SM100_TMEM_LOAD_32dp32b32xES1I_NS1K_INS1L_ILi2ELi4ELi3EEENS1N_ILi16EEENSM_INS5_IJS1P_SN_EEES1V_EEEENS4_39AutoVectorizingCopyWithAssumedAlignmentILi128EEENS4_14SM90_TMA_STOREES38_S3A_S3A_EEEvvEEEEvNT_6ParamsE,@"STO_CUDA_ENTRY STV_DEFAULT"
_ZN7cutlass13device_kernelINS_4gemm6kernel13GemmUniversalIN4cute5tupleIJiiiiEEENS1_10collective13CollectiveMmaINS1_46MainloopSm100TmaUmmaWarpSpecializedBlockScaledILi3ELi2ELi1ENS5_IJNS4_1CILi2EEENSA_ILi1EEESC_EEEEENS5_IJNSA_ILi128EEENSA_ILi256EEESF_EEENS5_IJNS_12float_e4m3_tENS_13float_ue8m0_tEEEENS5_IJNS5_IJlSC_lEEENS4_6LayoutINS5_IJNS5_IJNS5_IJNSA_ILi32EEENSA_ILi4EEEEEEiEEESQ_NS5_IJSC_iEEEEEENS5_IJNS5_IJNS5_IJNSA_ILi16EEESO_EEEiEEENS5_IJNS5_IJNSA_ILi0EEESC_EEENSA_ILi512EEEEEENS5_IJSW_iEEEEEEEEEEESK_S13_NS4_8TiledMMAINS4_8MMA_AtomIJNS4_21SM100_MMA_MXF8F6F4_SSISI_SI_fSJ_Li128ELi256ELNS4_4UMMA5MajorE0ELS18_0ELNS17_7ScaleInE0ELS19_0EEEEEENSM_INS5_IJSC_SC_SC_EEENS5_IJSW_SW_SW_EEEEENS5_IJNS4_10UnderscoreES1F_S1F_EEEEENS5_IJNS4_13SM90_TMA_LOADES1I_EEENS5_IJNS4_14ComposedLayoutINS4_7SwizzleILi3ELi4ELi3EEENS4_18smem_ptr_flag_bitsILi8EEENSM_INS5_IJNSA_ILi8EEESF_EEENS5_IJSF_SC_EEEEEEENSM_INS5_IJNS5_IJNS5_IJSP_SC_EEENS5_IJSN_SC_EEEEEESC_NS5_IJSO_SC_EEEEEENS5_IJNS5_IJNS5_IJSU_SY_EEESX_EEESW_NS5_IJSC_SY_EEEEEEEEEEEvNS4_8identityENS5_IJNS4_23SM90_TMA_LOAD_MULTICASTES26_EEENS5_IJS1T_NSM_INS5_IJNS5_IJNS5_IJSP_SB_EEES1V_EEESC_S1X_EEENS5_IJS20_SW_NS5_IJSC_NSA_ILi1024EEEEEEEEEEEEEEvS25_EENS_8epilogue10collective18CollectiveEpilogueINS2H_23Sm100TmaWarpSpecializedILi4ELi2ELi32ELb1ELb0EEEJNS5_IJNSA_ILi64EEESG_SF_EEENS5_IJNSM_IS2M_SC_EENSM_INS5_IJSN_SB_EEENS5_IJSC_SF_EEEEEEEENS_10bfloat16_tESL_S2T_SL_NS2H_6fusion15FusionCallbacksIS2L_NS2U_17LinearCombinationIS2T_fS2T_fLNS_15FloatRoundStyleE2EEES2N_S2S_JEEENS4_5SM1004TMEM4LOAD26SM100_TMEM_LOAD_32dp32b32xES1I_NS1K_INS1L_ILi2ELi4ELi3EEENS1N_ILi16EEENSM_INS5_IJS1P_SN_EEES1V_EEEENS4_39AutoVectorizingCopyWithAssumedAlignmentILi128EEENS4_14SM90_TMA_STOREES38_S3A_S3A_EEEvvEEEEvNT_6ParamsE:
[----:B------:R-:W1:Y:S01]  /*0000*/  LDC R1, c[0x0][0x37c] ;  /* 0x0000df00ff017b82 */ /* 0x000e620000000800 */
[----:B------:R-:W2:Y:S01]  /*0010*/  S2R R184, SR_TID.X ;  /* 0x0000000000b87919 */ /* 0x000ea20000002100 */
[----:B------:R-:W3:Y:S01]  /*0020*/  LDCU.64 UR12, c[0x0][0xc90] ;  /* 0x00019200ff0c77ac */ /* 0x000ee20008000a00 */
[----:B------:R-:W-:Y:S02]  /*0030*/  PRMT R176, RZ, 0x7610, R176 ;  /* 0x00007610ffb07816 */ /* 0x000fe400000000b0 */
[----:B------:R-:W-:Y:S01]  /*0040*/  ELECT P4, URZ, PT ;  /* 0x0000000000ff782f */ /* 0x000fe20003880000 */
[----:B---3--:R-:W-:-:S04]  /*0050*/  UISETP.NE.U32.AND UP0, UPT, UR12, URZ, UPT ;  /* 0x000000ff0c00728c */ /* 0x008fc8000bf05070 */
[----:B------:R-:W-:Y:S01]  /*0060*/  UISETP.NE.AND.EX UP0, UPT, UR13, URZ, UPT, UP0 ;  /* 0x000000ff0d00728c */ /* 0x000fe2000bf05300 */
[----:B--2---:R-:W-:-:S05]  /*0070*/  SHF.R.U32.HI R177, RZ, 0x5, R184 ;  /* 0x00000005ffb17819 */ /* 0x004fca00000116b8 */
[----:B------:R-:W2:Y:S02]  /*0080*/  SHFL.IDX PT, R0, R177, RZ, 0x1f ;  /* 0x00001fffb1007589 */ /* 0x000ea400000e0000 */
[----:B--2---:R-:W-:Y:S01]  /*0090*/  R2UR UR18, R0 ;  /* 0x00000000001272ca */ /* 0x004fe200000e0000 */
[----:B-1----:R-:W-:-:S14]  /*00a0*/  BRA.U UP0, `(.L_x_0) ;  /* 0x0000000100307547 */ /* 0x002fdc000b800000 */
[----:B------:R-:W1:Y:S02]  /*00b0*/  LDCU.64 UR4, c[0x0][0xc88] ;  /* 0x00019100ff0477ac */ /* 0x000e640008000a00 */
[----:B-1----:R-:W-:-:S04]  /*00c0*/  UISETP.NE.U32.AND UP0, UPT, UR4, URZ, UPT ;  /* 0x000000ff0400728c */ /* 0x002fc8000bf05070 */
[----:B------:R-:W-:-:S09]  /*00d0*/  UISETP.NE.AND.EX UP0, UPT, UR5, URZ, UPT, UP0 ;  /* 0x000000ff0500728c */ /* 0x000fd2000bf05300 */
[----:B------:R-:W-:Y:S05]  /*00e0*/  BRA.U !UP0, `(.L_x_1) ;  /* 0x0000000108147547 */ /* 0x000fea000b800000 */
[----:B------:R-:W1:Y:S01]  /*00f0*/  LDC.64 R2, c[0x0][0xc88] ;  /* 0x00032200ff027b82 */ /* 0x000e620000000a00 */
[----:B------:R-:W1:Y:S02]  /*0100*/  LDCU.64 UR4, c[0x0][0x358] ;  /* 0x00006b00ff0477ac */ /* 0x000e640008000a00 */
[----:B-1----:R1:W5:Y:S01]  /*0110*/  LDG.E R133, desc[UR4][R2.64] ;  /* 0x0000000402857981 */ /* 0x002362000c1e1900 */
[----:B------:R-:W-:Y:S01]  /*0120*/  HFMA2 R176, -RZ, RZ, 0, 5.9604644775390625e-08 ;  /* 0x00000001ffb07431 */ /* 0x000fe200000001ff */
[----:B------:R-:W-:Y:S05]  /*0130*/  BRA `(.L_x_0) ;  /* 0x00000000000c7947 */ /* 0x000fea0003800000 */
.L_x_1:
[----:B------:R-:W1:Y:S01]  /*0140*/  LDCU UR4, c[0x0][0xc80] ;  /* 0x00019000ff0477ac */ /* 0x000e620008000800 */
[----:B------:R-:W-:Y:S01]  /*0150*/  HFMA2 R176, -RZ, RZ, 0, 5.9604644775390625e-08 ;  /* 0x00000001ffb07431 */ /* 0x000fe200000001ff */
[----:B-1----:R-:W-:-:S07]  /*0160*/  MOV R133, UR4 ;  /* 0x0000000400857c02 */ /* 0x002fce0008000f00 */
.L_x_0:
[----:B------:R-:W2:Y:S02]  /*0170*/  LDCU.64 UR4, c[0x0][0xcb0] ;  /* 0x00019600ff0477ac */ /* 0x000ea40008000a00 */
[----:B--2---:R-:W-:-:S04]  /*0180*/  UISETP.NE.U32.AND UP0, UPT, UR4, URZ, UPT ;  /* 0x000000ff0400728c */ /* 0x004fc8000bf05070 */
[----:B------:R-:W-:-:S09]  /*0190*/  UISETP.NE.AND.EX UP0, UPT, UR5, URZ, UPT, UP0 ;  /* 0x000000ff0500728c */ /* 0x000fd2000bf05300 */
[----:B------:R-:W-:Y:S05]  /*01a0*/  BRA.U UP0, `(.L_x_2) ;  /* 0x0000000100287547 */ /* 0x000fea000b800000 */
[----:B------:R-:W2:Y:S02]  /*01b0*/  LDCU.64 UR4, c[0x0][0xca8] ;  /* 0x00019500ff0477ac */ /* 0x000ea40008000a00 */
[----:B--2---:R-:W-:-:S04]  /*01c0*/  UISETP.NE.U32.AND UP0, UPT, UR4, URZ, UPT ;  /* 0x000000ff0400728c */ /* 0x004fc8000bf05070 */
[----:B------:R-:W-:-:S09]  /*01d0*/  UISETP.NE.AND.EX UP0, UPT, UR5, URZ, UPT, UP0 ;  /* 0x000000ff0500728c */ /* 0x000fd2000bf05300 */
[----:B------:R-:W-:Y:S05]  /*01e0*/  BRA.U !UP0, `(.L_x_3) ;  /* 0x0000000108107547 */ /* 0x000fea000b800000 */
[----:B------:R-:W2:Y:S01]  /*01f0*/  LDC.64 R130, c[0x0][0xca8] ;  /* 0x00032a00ff827b82 */ /* 0x000ea20000000a00 */
[----:B------:R-:W2:Y:S02]  /*0200*/  LDCU.64 UR4, c[0x0][0x358] ;  /* 0x00006b00ff0477ac */ /* 0x000ea40008000a00 */
[----:B--2---:R2:W5:Y:S01]  /*0210*/  LDG.E R130, desc[UR4][R130.64] ;  /* 0x0000000482827981 */ /* 0x004562000c1e1900 */
[----:B------:R-:W-:Y:S05]  /*0220*/  BRA `(.L_x_2) ;  /* 0x0000000000087947 */ /* 0x000fea0003800000 */
.L_x_3:
[----:B------:R-:W2:Y:S02]  /*0230*/  LDCU UR4, c[0x0][0xca0] ;  /* 0x00019400ff0477ac */ /* 0x000ea40008000800 */
[----:B--2---:R-:W-:Y:S02]  /*0240*/  MOV R130, UR4 ;  /* 0x0000000400827c02 */ /* 0x004fe40008000f00 */
.L_x_2:
[----:B------:R-:W-:Y:S01]  /*0250*/  IMAD.U32 R0, RZ, RZ, UR18 ;  /* 0x00000012ff007e24 */ /* 0x000fe2000f8e00ff */
[----:B------:R-:W-:Y:S04]  /*0260*/  BSSY.RECONVERGENT B0, `(.L_x_4) ;  /* 0x0000012000007945 */ /* 0x000fe80003800200 */
[C---:B------:R-:W-:Y:S02]  /*0270*/  ISETP.NE.OR P1, PT, R0.reuse, 0x1, !P4 ;  /* 0x000000010000780c */ /* 0x040fe40006725670 */
[----:B------:R-:W-:-:S11]  /*0280*/  ISETP.NE.OR P0, PT, R0, 0x3, !P4 ;  /* 0x000000030000780c */ /* 0x000fd60006705670 */
[----:B------:R-:W-:Y:S05]  /*0290*/  @P1 BRA `(.L_x_5) ;  /* 0x0000000000381947 */ /* 0x000fea0003800000 */
[----:B------:R-:W3:Y:S02]  /*02a0*/  LDCU.64 UR4, c[0x0][0x348] ;  /* 0x00006900ff0477ac */ /* 0x000ee40008000a00 */
[----:B---3--:R-:W-:Y:S02]  /*02b0*/  UIADD3 UR10, UP3, UPT, UR4, 0x80, URZ ;  /* 0x00000080040a7890 */ /* 0x008fe4000ff7e0ff */
[----:B------:R-:W-:Y:S02]  /*02c0*/  UIADD3 UR8, UP2, UPT, UR4, 0x180, URZ ;  /* 0x0000018004087890 */ /* 0x000fe4000ff5e0ff */
[----:B------:R-:W-:Y:S02]  /*02d0*/  UIADD3 UR6, UP1, UPT, UR4, 0x280, URZ ;  /* 0x0000028004067890 */ /* 0x000fe4000ff3e0ff */
[----:B------:R-:W-:Y:S02]  /*02e0*/  UIADD3 UR4, UP0, UPT, UR4, 0x380, URZ ;  /* 0x0000038004047890 */ /* 0x000fe4000ff1e0ff */
[----:B------:R-:W-:-:S02]  /*02f0*/  UIADD3.X UR11, UPT, UPT, URZ, UR5, URZ, UP3, !UPT ;  /* 0x00000005ff0b7290 */ /* 0x000fc40009ffe4ff */
[----:B------:R-:W-:Y:S02]  /*0300*/  UIADD3.X UR9, UPT, UPT, URZ, UR5, URZ, UP2, !UPT ;  /* 0x00000005ff097290 */ /* 0x000fe400097fe4ff */
[----:B------:R-:W-:Y:S02]  /*0310*/  UIADD3.X UR7, UPT, UPT, URZ, UR5, URZ, UP1, !UPT ;  /* 0x00000005ff077290 */ /* 0x000fe40008ffe4ff */
[----:B------:R-:W-:-:S03]  /*0320*/  UIADD3.X UR5, UPT, UPT, URZ, UR5, URZ, UP0, !UPT ;  /* 0x00000005ff057290 */ /* 0x000fc600087fe4ff */
[----:B------:R3:W-:Y:S02]  /*0330*/  UTMACCTL.PF [UR10] ;  /* 0x000000000a0079b9 */ /* 0x0007e40008040000 */
[----:B------:R3:W-:Y:S02]  /*0340*/  UTMACCTL.PF [UR8] ;  /* 0x00000000080079b9 */ /* 0x0007e40008040000 */
[----:B------:R3:W-:Y:S02]  /*0350*/  UTMACCTL.PF [UR6] ;  /* 0x00000000060079b9 */ /* 0x0007e40008040000 */
[----:B------:R3:W-:Y:S02]  /*0360*/  UTMACCTL.PF [UR4] ;  /* 0x00000000040079b9 */ /* 0x0007e40008040000 */
[----:B---3--:R-:W-:Y:S01]  /*0370*/  NOP ;  /* 0x0000000000007918 */ /* 0x008fe20000000000 */
.L_x_5:
[----:B------:R-:W-:Y:S05]  /*0380*/  BSYNC.RECONVERGENT B0 ;  /* 0x0000000000007941 */ /* 0x000fea0003800200 */
.L_x_4:
[----:B------:R-:W-:Y:S04]  /*0390*/  BSSY.RECONVERGENT B0, `(.L_x_6) ;  /* 0x000000a000007945 */ /* 0x000fe80003800200 */
[----:B------:R-:W-:Y:S05]  /*03a0*/  @P0 BRA `(.L_x_7) ;  /* 0x0000000000200947 */ /* 0x000fea0003800000 */
[----:B------:R-:W3:Y:S02]  /*03b0*/  LDCU.64 UR4, c[0x0][0x348] ;  /* 0x00006900ff0477ac */ /* 0x000ee40008000a00 */
[----:B---3--:R-:W-:Y:S02]  /*03c0*/  UIADD3 UR6, UP1, UPT, UR4, 0x980, URZ ;  /* 0x0000098004067890 */ /* 0x008fe4000ff3e0ff */
[----:B------:R-:W-:Y:S02]  /*03d0*/  UIADD3 UR4, UP0, UPT, UR4, 0xa80, URZ ;  /* 0x00000a8004047890 */ /* 0x000fe4000ff1e0ff */
[----:B------:R-:W-:Y:S02]  /*03e0*/  UIADD3.X UR7, UPT, UPT, URZ, UR5, URZ, UP1, !UPT ;  /* 0x00000005ff077290 */ /* 0x000fe40008ffe4ff */
[----:B------:R-:W-:-:S07]  /*03f0*/  UIADD3.X UR5, UPT, UPT, URZ, UR5, URZ, UP0, !UPT ;  /* 0x00000005ff057290 */ /* 0x000fce00087fe4ff */
[----:B------:R3:W-:Y:S02]  /*0400*/  UTMACCTL.PF [UR6] ;  /* 0x00000000060079b9 */ /* 0x0007e40008040000 */
[----:B------:R3:W-:Y:S02]  /*0410*/  UTMACCTL.PF [UR4] ;  /* 0x00000000040079b9 */ /* 0x0007e40008040000 */
[----:B---3--:R-:W-:Y:S01]  /*0420*/  NOP ;  /* 0x0000000000007918 */ /* 0x008fe20000000000 */
.L_x_7:
[----:B------:R-:W-:Y:S05]  /*0430*/  BSYNC.RECONVERGENT B0 ;  /* 0x0000000000007941 */ /* 0x000fea0003800200 */
.L_x_6:
[----:B------:R-:W3:Y:S01]  /*0440*/  LDCU.64 UR4, c[0x0][0xc88] ;  /* 0x00019100ff0477ac */ /* 0x000ee20008000a00 */
[----:B------:R-:W-:Y:S02]  /*0450*/  UISETP.EQ.U32.AND UP1, UPT, UR12, URZ, UPT ;  /* 0x000000ff0c00728c */ /* 0x000fe4000bf22070 */
[----:B------:R-:W-:Y:S02]  /*0460*/  UPLOP3.LUT UP3, UPT, UPT, UPT, UPT, 0x80, 0x8 ;  /* 0x000000000008789c */ /* 0x000fe40003f6f070 */
[----:B---3--:R-:W-:-:S04]  /*0470*/  UISETP.NE.U32.AND UP0, UPT, UR4, URZ, UPT ;  /* 0x000000ff0400728c */ /* 0x008fc8000bf05070 */
[----:B------:R-:W-:-:S04]  /*0480*/  UISETP.NE.AND.EX UP2, UPT, UR5, URZ, UPT, UP0 ;  /* 0x000000ff0500728c */ /* 0x000fc8000bf45300 */
[----:B------:R-:W-:-:S04]  /*0490*/  UISETP.EQ.OR.EX UP4, UPT, UR13, URZ, !UP2, UP1 ;  /* 0x000000ff0d00728c */ /* 0x000fc8000d782710 */
[----:B------:R-:W-:-:S06]  /*04a0*/  UP2UR UR4, UPR, URZ, 0x10 ;  /* 0x00000010ff047883 */ /* 0x000fcc0008000000 */
[----:B------:R-:W-:Y:S01]  /*04b0*/  MOV R180, UR4 ;  /* 0x0000000400b47c02 */ /* 0x000fe20008000f00 */
[----:B------:R-:W-:Y:S06]  /*04c0*/  BRA.U !UP4, `(.L_x_8) ;  /* 0x000000010c207547 */ /* 0x000fec000b800000 */
[----:B------:R-:W-:Y:S01]  /*04d0*/  UISETP.NE.U32.AND UP0, UPT, UR12, URZ, UPT ;  /* 0x000000ff0c00728c */ /* 0x000fe2000bf05070 */
[----:B-----5:R-:W-:Y:S01]  /*04e0*/  FSETP.NEU.AND P0, PT, R133, RZ, PT ;  /* 0x000000ff8500720b */ /* 0x020fe20003f0d000 */
[----:B------:R-:W-:Y:S02]  /*04f0*/  USEL UR4, URZ, 0xffffffff, UP2 ;  /* 0xffffffffff047887 */ /* 0x000fe40009000000 */
[----:B------:R-:W-:-:S10]  /*0500*/  UISETP.NE.AND.EX UP1, UPT, UR13, URZ, UPT, UP0 ;  /* 0x000000ff0d00728c */ /* 0x000fd4000bf25300 */
[----:B------:R-:W-:Y:S01]  /*0510*/  VOTEU.ANY UP0, P0 ;  /* 0x0000000000ff7886 */ /* 0x000fe20000000100 */
[----:B------:R-:W-:-:S04]  /*0520*/  @!UP1 USEL UR4, URZ, 0xffffffff, UP0 ;  /* 0xffffffffff049887 */ /* 0x000fc80008000000 */
[----:B------:R-:W-:-:S04]  /*0530*/  ULOP3.LUT UR4, UR4, 0x1, URZ, 0xc0, !UPT ;  /* 0x0000000104047892 */ /* 0x000fc8000f8ec0ff */
[----:B------:R-:W-:-:S11]  /*0540*/  UISETP.NE.U32.AND UP3, UPT, UR4, 0x1, UPT ;  /* 0x000000010400788c */ /* 0x000fd6000bf65070 */
.L_x_8:
[----:B-1----:R-:W1:Y:S01]  /*0550*/  SHFL.IDX PT, R2, R177, RZ, 0x1f ;  /* 0x00001fffb1027589 */ /* 0x002e6200000e0000 */
[----:B------:R-:W-:Y:S01]  /*0560*/  UISETP.NE.AND UP5, UPT, UR18, 0x2, UPT ;  /* 0x000000021200788c */ /* 0x000fe2000bfa5270 */
[----:B-1----:R-:W-:-:S13]  /*0570*/  ISETP.NE.AND P0, PT, R2, RZ, PT ;  /* 0x000000ff0200720c */ /* 0x002fda0003f05270 */
[----:B------:R-:W-:Y:S05]  /*0580*/  @P0 BRA `(.L_x_9) ;  /* 0x0000000000500947 */ /* 0x000fea0003800000 */
[----:B------:R-:W1:Y:S01]  /*0590*/  S2UR UR4, SR_CgaCtaId ;  /* 0x00000000000479c3 */ /* 0x000e620000008800 */
[----:B------:R-:W-:Y:S01]  /*05a0*/  UMOV UR5, 0x400 ;  /* 0x0000040000057882 */ /* 0x000fe20000000000 */
[----:B------:R-:W-:Y:S01]  /*05b0*/  UMOV UR8, 0x1 ;  /* 0x0000000100087882 */ /* 0x000fe20000000000 */
[----:B------:R-:W-:Y:S01]  /*05c0*/  UMOV UR6, 0x2 ;  /* 0x0000000200067882 */ /* 0x000fe20000000000 */
[----:B------:R-:W-:-:S04]  /*05d0*/  UIADD3 UR8, UPT, UPT, -UR8, 0x100000, URZ ;  /* 0x0010000008087890 */ /* 0x000fc8000fffe1ff */
[----:B------:R-:W-:Y:S02]  /*05e0*/  USHF.L.U32 UR9, UR8, 0xb, URZ ;  /* 0x0000000b08097899 */ /* 0x000fe400080006ff */
[----:B------:R-:W-:Y:S02]  /*05f0*/  USHF.L.U32 UR8, UR8, 0x1, URZ ;  /* 0x0000000108087899 */ /* 0x000fe400080006ff */
[----:B------:R-:W-:-:S04]  /*0600*/  UIADD3 UR6, UPT, UPT, -UR6, 0x100000, URZ ;  /* 0x0010000006067890 */ /* 0x000fc8000fffe1ff */
[----:B------:R-:W-:Y:S02]  /*0610*/  USHF.L.U32 UR7, UR6, 0xb, URZ ;  /* 0x0000000b06077899 */ /* 0x000fe400080006ff */
[----:B------:R-:W-:Y:S01]  /*0620*/  USHF.L.U32 UR6, UR6, 0x1, URZ ;  /* 0x0000000106067899 */ /* 0x000fe200080006ff */
[----:B------:R-:W-:Y:S01]  /*0630*/  ELECT P0, URZ, PT ;  /* 0x0000000000ff782f */ /* 0x000fe20003800000 */
[----:B-1----:R-:W-:Y:S01]  /*0640*/  ULEA UR4, UR4, UR5, 0x18 ;  /* 0x0000000504047291 */ /* 0x002fe2000f8ec0ff */
[----:B------:R-:W1:Y:S11]  /*0650*/  FENCE.VIEW.ASYNC.S ;  /* 0x00000000000073c6 */ /* 0x000e760000000000 */
[----:B-1----:R1:W3:Y:S01]  /*0660*/  SYNCS.EXCH.64 URZ, [UR4], UR8 ;  /* 0x0000000804ff75b2 */ /* 0x0022e20008000100 */
[----:B------:R1:W4:Y:S01]  /*0670*/  SYNCS.EXCH.64 URZ, [UR4+0x18], UR6 ;  /* 0x0000180604ff75b2 */ /* 0x0003220008000100 */
[----:B------:R1:W1:Y:S01]  /*0680*/  SYNCS.EXCH.64 URZ, [UR4+0x8], UR8 ;  /* 0x0000080804ff75b2 */ /* 0x0002620008000100 */
[----:B------:R1:W1:Y:S01]  /*0690*/  SYNCS.EXCH.64 URZ, [UR4+0x20], UR6 ;  /* 0x0000200604ff75b2 */ /* 0x0002620008000100 */
[----:B------:R1:W1:Y:S01]  /*06a0*/  SYNCS.EXCH.64 URZ, [UR4+0x10], UR8 ;  /* 0x0000100804ff75b2 */ /* 0x0002620008000100 */
[----:B------:R1:W1:Y:S01]  /*06b0*/  SYNCS.EXCH.64 URZ, [UR4+0x28], UR6 ;  /* 0x0000280604ff75b2 */ /* 0x0002620008000100 */
[----:B------:R-:W-:Y:S01]  /*06c0*/  NOP ;  /* 0x0000000000007918 */ /* 0x000fe20000000000 */
.L_x_9:
[----:B------:R-:W2:Y:S01]  /*06d0*/  SHFL.IDX PT, R2, R177, RZ, 0x1f ;  /* 0x00001fffb1027589 */ /* 0x000ea200000e0000 */
[----:B------:R-:W-:Y:S01]  /*06e0*/  NOP ;  /* 0x0000000000007918 */ /* 0x000fe20000000000 */
[----:B--2---:R-:W-:-:S13]  /*06f0*/  ISETP.NE.AND P0, PT, R2, 0x1, PT ;  /* 0x000000010200780c */ /* 0x004fda0003f05270 */
[----:B------:R-:W-:Y:S05]  /*0700*/  @P0 BRA `(.L_x_10) ;  /* 0x0000000000580947 */ /* 0x000fea0003800000 */
[----:B-1----:R-:W1:Y:S01]  /*0710*/  S2UR UR4, SR_CgaCtaId ;  /* 0x00000000000479c3 */ /* 0x002e620000008800 */
        /* <DEDUP_REMOVED lines=12> */
[----:B-1----:R2:W1:Y:S01]  /*07e0*/  SYNCS.EXCH.64 URZ, [UR4+0x30], UR8 ;  /* 0x0000300804ff75b2 */ /* 0x0024620008000100 */
[----:B------:R2:W1:Y:S01]  /*07f0*/  SYNCS.EXCH.64 URZ, [UR4+0x50], UR6 ;  /* 0x0000500604ff75b2 */ /* 0x0004620008000100 */
[----:B------:R2:W1:Y:S01]  /*0800*/  SYNCS.EXCH.64 URZ, [UR4+0x38], UR8 ;  /* 0x0000380804ff75b2 */ /* 0x0004620008000100 */
[----:B------:R2:W1:Y:S01]  /*0810*/  SYNCS.EXCH.64 URZ, [UR4+0x58], UR6 ;  /* 0x0000580604ff75b2 */ /* 0x0004620008000100 */
[----:B------:R2:W1:Y:S01]  /*0820*/  SYNCS.EXCH.64 URZ, [UR4+0x40], UR8 ;  /* 0x0000400804ff75b2 */ /* 0x0004620008000100 */
[----:B------:R2:W1:Y:S01]  /*0830*/  SYNCS.EXCH.64 URZ, [UR4+0x60], UR6 ;  /* 0x0000600604ff75b2 */ /* 0x0004620008000100 */
[----:B------:R2:W1:Y:S01]  /*0840*/  SYNCS.EXCH.64 URZ, [UR4+0x48], UR8 ;  /* 0x0000480804ff75b2 */ /* 0x0004620008000100 */
[----:B------:R2:W1:Y:S02]  /*0850*/  SYNCS.EXCH.64 URZ, [UR4+0x68], UR6 ;  /* 0x0000680604ff75b2 */ /* 0x0004640008000100 */
[----:B--2---:R-:W-:Y:S01]  /*0860*/  NOP ;  /* 0x0000000000007918 */ /* 0x004fe20000000000 */
.L_x_10:
[----:B------:R-:W2:Y:S01]  /*0870*/  SHFL.IDX PT, R2, R177, RZ, 0x1f ;  /* 0x00001fffb1027589 */ /* 0x000ea200000e0000 */
[----:B------:R-:W-:Y:S01]  /*0880*/  NOP ;  /* 0x0000000000007918 */ /* 0x000fe20000000000 */
[----:B--2---:R-:W-:-:S13]  /*0890*/  ISETP.NE.AND P0, PT, R2, 0x3, PT ;  /* 0x000000030200780c */ /* 0x004fda0003f05270 */
[----:B------:R-:W-:Y:S05]  /*08a0*/  @P0 BRA `(.L_x_11) ;  /* 0x0000000000300947 */ /* 0x000fea0003800000 */
[----:B-1----:R-:W1:Y:S01]  /*08b0*/  S2UR UR4, SR_CgaCtaId ;  /* 0x00000000000479c3 */ /* 0x002e620000008800 */
[----:B------:R-:W-:Y:S01]  /*08c0*/  UMOV UR6, 0x400 ;  /* 0x0000040000067882 */ /* 0x000fe20000000000 */
[----:B------:R-:W-:Y:S01]  /*08d0*/  UMOV UR5, 0x20 ;  /* 0x0000002000057882 */ /* 0x000fe20000000000 */
[----:B------:R-:W-:Y:S01]  /*08e0*/  ELECT P0, URZ, PT ;  /* 0x0000000000ff782f */ /* 0x000fe20003800000 */
[----:B-1----:R-:W-:Y:S02]  /*08f0*/  ULEA UR6, UR4, UR6, 0x18 ;  /* 0x0000000604067291 */ /* 0x002fe4000f8ec0ff */
[----:B------:R-:W-:-:S04]  /*0900*/  UIADD3 UR4, UPT, UPT, -UR5, 0x100000, URZ ;  /* 0x0010000005047890 */ /* 0x000fc8000fffe1ff */
[----:B------:R-:W-:Y:S02]  /*0910*/  USHF.L.U32 UR5, UR4, 0xb, URZ ;  /* 0x0000000b04057899 */ /* 0x000fe400080006ff */
[----:B------:R-:W-:Y:S01]  /*0920*/  USHF.L.U32 UR4, UR4, 0x1, URZ ;  /* 0x0000000104047899 */ /* 0x000fe200080006ff */
[----:B------:R-:W1:Y:S11]  /*0930*/  FENCE.VIEW.ASYNC.S ;  /* 0x00000000000073c6 */ /* 0x000e760000000000 */
[----:B-1----:R2:W1:Y:S01]  /*0940*/  SYNCS.EXCH.64 URZ, [UR6+0x70], UR4 ;  /* 0x0000700406ff75b2 */ /* 0x0024620008000100 */
[----:B------:R2:W1:Y:S02]  /*0950*/  SYNCS.EXCH.64 URZ, [UR6+0x78], UR4 ;  /* 0x0000780406ff75b2 */ /* 0x0004640008000100 */
[----:B--2---:R-:W-:Y:S01]  /*0960*/  NOP ;  /* 0x0000000000007918 */ /* 0x004fe20000000000 */
.L_x_11:
[----:B------:R-:W2:Y:S01]  /*0970*/  SHFL.IDX PT, R2, R177, RZ, 0x1f ;  /* 0x00001fffb1027589 */ /* 0x000ea200000e0000 */
[----:B------:R-:W-:Y:S01]  /*0980*/  NOP ;  /* 0x0000000000007918 */ /* 0x000fe20000000000 */
[----:B--2---:R-:W-:-:S13]  /*0990*/  ISETP.NE.AND P0, PT, R2, 0x4, PT ;  /* 0x000000040200780c */ /* 0x004fda0003f05270 */
[----:B------:R-:W-:Y:S05]  /*09a0*/  @P0 BRA `(.L_x_12) ;  /* 0x00000000004c0947 */ /* 0x000fea0003800000 */
[----:B-1----:R-:W1:Y:S01]  /*09b0*/  S2UR UR6, SR_CgaCtaId ;  /* 0x00000000000679c3 */ /* 0x002e620000008800 */
[----:B------:R-:W-:Y:S01]  /*09c0*/  UMOV UR4, 0x1e0 ;  /* 0x000001e000047882 */ /* 0x000fe20000000000 */
[----:B------:R-:W-:Y:S01]  /*09d0*/  UMOV UR5, 0x400 ;  /* 0x0000040000057882 */ /* 0x000fe20000000000 */
[----:B------:R-:W-:Y:S01]  /*09e0*/  USEL UR4, UR4, 0x1a0, UP3 ;  /* 0x000001a004047887 */ /* 0x000fe20009800000 */
[----:B------:R-:W-:Y:S01]  /*09f0*/  UMOV UR8, 0x1 ;  /* 0x0000000100087882 */ /* 0x000fe20000000000 */
[----:B------:R-:W-:Y:S01]  /*0a00*/  ELECT P0, URZ, PT ;  /* 0x0000000000ff782f */ /* 0x000fe20003800000 */
[----:B------:R-:W-:-:S04]  /*0a10*/  UIADD3 UR8, UPT, UPT, -UR8, 0x100000, URZ ;  /* 0x0010000008087890 */ /* 0x000fc8000fffe1ff */
[----:B------:R-:W-:Y:S02]  /*0a20*/  USHF.L.U32 UR9, UR8, 0xb, URZ ;  /* 0x0000000b08097899 */ /* 0x000fe400080006ff */
[----:B------:R-:W-:Y:S02]  /*0a30*/  USHF.L.U32 UR8, UR8, 0x1, URZ ;  /* 0x0000000108087899 */ /* 0x000fe400080006ff */
[----:B-1----:R-:W-:Y:S02]  /*0a40*/  ULEA UR6, UR6, UR5, 0x18 ;  /* 0x0000000506067291 */ /* 0x002fe4000f8ec0ff */
[----:B------:R-:W-:-:S04]  /*0a50*/  UIADD3 UR4, UPT, UPT, -UR4, 0x100000, URZ ;  /* 0x0010000004047890 */ /* 0x000fc8000fffe1ff */
[----:B------:R-:W-:Y:S02]  /*0a60*/  USHF.L.U32 UR5, UR4, 0xb, URZ ;  /* 0x0000000b04057899 */ /* 0x000fe400080006ff */
[----:B------:R-:W-:Y:S01]  /*0a70*/  USHF.L.U32 UR4, UR4, 0x1, URZ ;  /* 0x0000000104047899 */ /* 0x000fe200080006ff */
[----:B------:R-:W1:Y:S03]  /*0a80*/  FENCE.VIEW.ASYNC.S ;  /* 0x00000000000073c6 */ /* 0x000e660000000000 */
[----:B-1----:R2:W1:Y:S08]  /*0a90*/  SYNCS.EXCH.64 URZ, [UR6+0x80], UR8 ;  /* 0x0000800806ff75b2 */ /* 0x0024700008000100 */
[----:B------:R2:W1:Y:S01]  /*0aa0*/  SYNCS.EXCH.64 URZ, [UR6+0x90], UR4 ;  /* 0x0000900406ff75b2 */ /* 0x0004620008000100 */
[----:B------:R2:W1:Y:S01]  /*0ab0*/  SYNCS.EXCH.64 URZ, [UR6+0x88], UR8 ;  /* 0x0000880806ff75b2 */ /* 0x0004620008000100 */
[----:B------:R2:W1:Y:S02]  /*0ac0*/  SYNCS.EXCH.64 URZ, [UR6+0x98], UR4 ;  /* 0x0000980406ff75b2 */ /* 0x0004640008000100 */
[----:B--2---:R-:W-:Y:S01]  /*0ad0*/  NOP ;  /* 0x0000000000007918 */ /* 0x004fe20000000000 */
.L_x_12:
        /* <DEDUP_REMOVED lines=18> */
[----:B------:R2:W1:Y:S02]  /*0c00*/  SYNCS.EXCH.64 URZ, [UR4+0xa8], UR6 ;  /* 0x0000a80604ff75b2 */ /* 0x0004640008000100 */
[----:B--2---:R-:W-:Y:S01]  /*0c10*/  NOP ;  /* 0x0000000000007918 */ /* 0x004fe20000000000 */
.L_x_13:
[----:B------:R-:W2:Y:S01]  /*0c20*/  SHFL.IDX PT, R2, R177, RZ, 0x1f ;  /* 0x00001fffb1027589 */ /* 0x000ea200000e0000 */
[----:B------:R-:W-:Y:S01]  /*0c30*/  ISETP.NE.OR P1, PT, RZ, UR18, !P4 ;  /* 0x00000012ff007c0c */ /* 0x000fe2000e725670 */
[----:B------:R-:W-:Y:S01]  /*0c40*/  NOP ;  /* 0x0000000000007918 */ /* 0x000fe20000000000 */
[----:B--2---:R-:W-:-:S13]  /*0c50*/  ISETP.NE.AND P0, PT, R2, 0x3, PT ;  /* 0x000000030200780c */ /* 0x004fda0003f05270 */
[----:B------:R-:W-:Y:S05]  /*0c60*/  @P0 BRA `(.L_x_14) ;  /* 0x0000000000380947 */ /* 0x000fea0003800000 */
[----:B-1----:R-:W1:Y:S01]  /*0c70*/  S2UR UR4, SR_CgaCtaId ;  /* 0x00000000000479c3 */ /* 0x002e620000008800 */
[----:B------:R-:W-:Y:S01]  /*0c80*/  UMOV UR5, 0x400 ;  /* 0x0000040000057882 */ /* 0x000fe20000000000 */
[----:B------:R-:W-:Y:S01]  /*0c90*/  UMOV UR6, 0x20 ;  /* 0x0000002000067882 */ /* 0x000fe20000000000 */
[----:B------:R-:W-:Y:S01]  /*0ca0*/  ELECT P0, URZ, PT ;  /* 0x0000000000ff782f */ /* 0x000fe20003800000 */
[----:B------:R-:W-:-:S04]  /*0cb0*/  UIADD3 UR6, UPT, UPT, -UR6, 0x100000, URZ ;  /* 0x0010000006067890 */ /* 0x000fc8000fffe1ff */
[----:B------:R-:W-:Y:S02]  /*0cc0*/  USHF.L.U32 UR7, UR6, 0xb, URZ ;  /* 0x0000000b06077899 */ /* 0x000fe400080006ff */
[----:B------:R-:W-:Y:S02]  /*0cd0*/  USHF.L.U32 UR6, UR6, 0x1, URZ ;  /* 0x0000000106067899 */ /* 0x000fe400080006ff */
[----:B-1----:R-:W-:Y:S01]  /*0ce0*/  ULEA UR4, UR4, UR5, 0x18 ;  /* 0x0000000504047291 */ /* 0x002fe2000f8ec0ff */
[----:B------:R-:W1:Y:S11]  /*0cf0*/  FENCE.VIEW.ASYNC.S ;  /* 0x00000000000073c6 */ /* 0x000e760000000000 */
[----:B-1----:R2:W1:Y:S01]  /*0d00*/  SYNCS.EXCH.64 URZ, [UR4+0xb0], UR6 ;  /* 0x0000b00604ff75b2 */ /* 0x0024620008000100 */
[----:B------:R2:W1:Y:S01]  /*0d10*/  SYNCS.EXCH.64 URZ, [UR4+0xc0], UR6 ;  /* 0x0000c00604ff75b2 */ /* 0x0004620008000100 */
[----:B------:R2:W1:Y:S01]  /*0d20*/  SYNCS.EXCH.64 URZ, [UR4+0xb8], UR6 ;  /* 0x0000b80604ff75b2 */ /* 0x0004620008000100 */
[----:B------:R2:W1:Y:S02]  /*0d30*/  SYNCS.EXCH.64 URZ, [UR4+0xc8], UR6 ;  /* 0x0000c80604ff75b2 */ /* 0x0004640008000100 */
[----:B--2---:R-:W-:Y:S01]  /*0d40*/  NOP ;  /* 0x0000000000007918 */ /* 0x004fe20000000000 */
.L_x_14:
[----:B-1----:R-:W1:Y:S01]  /*0d50*/  S2UR UR7, SR_CgaCtaId ;  /* 0x00000000000779c3 */ /* 0x002e620000008800 */
[----:B------:R-:W-:Y:S01]  /*0d60*/  VOTEU.ALL UP0, P1 ;  /* 0x0000000000ff7886 */ /* 0x000fe20000800000 */
[----:B------:R-:W-:Y:S01]  /*0d70*/  UMOV UR4, 0x80 ;  /* 0x0000008000047882 */ /* 0x000fe20000000000 */
[----:B------:R-:W-:Y:S01]  /*0d80*/  NOP ;  /* 0x0000000000007918 */ /* 0x000fe20000000000 */
[----:B------:R-:W-:Y:S01]  /*0d90*/  ISETP.NE.OR P4, PT, R0, 0x2, !P4 ;  /* 0x000000020000780c */ /* 0x000fe20006785670 */
[----:B------:R-:W-:Y:S01]  /*0da0*/  UISETP.NE.AND UP4, UPT, UR18, URZ, UPT ;  /* 0x000000ff1200728c */ /* 0x000fe2000bf85270 */
[----:B------:R-:W-:Y:S01]  /*0db0*/  LOP3.LUT R0, R184, 0x1f, RZ, 0xc0, !PT ;  /* 0x0000001fb8007812 */ /* 0x000fe200078ec0ff */
[----:B------:R-:W-:Y:S01]  /*0dc0*/  @!UP0 UMOV UR6, 0x400 ;  /* 0x0000040000068882 */ /* 0x000fe20000000000 */
[----:B------:R-:W-:-:S04]  /*0dd0*/  @!UP0 UIADD3 UR4, UPT, UPT, -UR4, 0x100000, URZ ;  /* 0x0010000004048890 */ /* 0x000fc8000fffe1ff */
[----:B------:R-:W-:Y:S02]  /*0de0*/  @!UP0 USHF.L.U32 UR5, UR4, 0xb, URZ ;  /* 0x0000000b04058899 */ /* 0x000fe400080006ff */
[----:B------:R-:W-:Y:S02]  /*0df0*/  @!UP0 USHF.L.U32 UR4, UR4, 0x1, URZ ;  /* 0x0000000104048899 */ /* 0x000fe400080006ff */
[----:B-1----:R-:W-:Y:S01]  /*0e00*/  @!UP0 ULEA UR6, UR7, UR6, 0x18 ;  /* 0x0000000607068291 */ /* 0x002fe2000f8ec0ff */
[----:B------:R-:W1:Y:S01]  /*0e10*/  LDCU UR7, c[0x0][0x36c] ;  /* 0x00006d80ff0777ac */ /* 0x000e620008000800 */
[----:B------:R-:W-:Y:S01]  /*0e20*/  VOTEU.ALL UP0, P1 ;  /* 0x0000000000ff7886 */ /* 0x000fe20000800000 */
[----:B------:R-:W2:Y:S09]  /*0e30*/  FENCE.VIEW.ASYNC.S ;  /* 0x00000000000073c6 */ /* 0x000eb20000000000 */
[----:B--2---:R2:W2:Y:S01]  /*0e40*/  @!UP0 SYNCS.EXCH.64 URZ, [UR6+0xd0], UR4 ;  /* 0x0000d00406ff85b2 */ /* 0x0044a20008000100 */
[----:B-1----:R-:W-:-:S09]  /*0e50*/  UISETP.EQ.U32.AND UP6, UPT, UR7, 0x1, UPT ;  /* 0x000000010700788c */ /* 0x002fd2000bfc2070 */
[----:B------:R-:W-:Y:S05]  /*0e60*/  BRA.U !UP6, `(.L_x_15) ;  /* 0x000000010e087547 */ /* 0x000fea000b800000 */
[----:B--234-:R-:W-:Y:S01]  /*0e70*/  UCGABAR_ARV ;  /* 0x00000000000079c7 */ /* 0x01cfe20008000000 */
[----:B------:R-:W-:Y:S05]  /*0e80*/  BRA `(.L_x_16) ;  /* 0x0000000000047947 */ /* 0x000fea0003800000 */
.L_x_15:
[----:B--234-:R-:W-:Y:S01]  /*0e90*/  NOP ;  /* 0x0000000000007918 */ /* 0x01cfe20000000000 */
.L_x_16:
[----:B------:R-:W1:Y:S01]  /*0ea0*/  S2UR UR27, SR_CTAID.X ;  /* 0x00000000001b79c3 */ /* 0x000e620000002500 */
[----:B------:R-:W-:-:S05]  /*0eb0*/  CS2R.32 R179, SR_CgaSize ;  /* 0x0000000000b37805 */ /* 0x000fca0000008a00 */
[----:B------:R-:W-:-:S05]  /*0ec0*/  IMAD R179, R179, -0xa0, RZ ;  /* 0xffffff60b3b37824 */ /* 0x000fca00078e02ff */
[----:B------:R-:W-:-:S14]  /*0ed0*/  R2UR UR5, R179 ;  /* 0x00000000b30572ca */ /* 0x000fdc00000e0000 */
[----:B------:R-:W2:Y:S01]  /*0ee0*/  LDCU UR5, c[0x0][UR5+0x2b0] ;  /* 0x00005600050577ac */ /* 0x000ea20008000800 */
[----:B------:R-:W-:-:S05]  /*0ef0*/  CS2R.32 R179, SR_CgaSize ;  /* 0x0000000000b37805 */ /* 0x000fca0000008a00 */
[----:B------:R-:W-:-:S05]  /*0f00*/  IMAD R179, R179, -0xa0, RZ ;  /* 0xffffff60b3b37824 */ /* 0x000fca00078e02ff */
[----:B------:R-:W-:-:S14]  /*0f10*/  R2UR UR4, R179 ;  /* 0x00000000b30472ca */ /* 0x000fdc00000e0000 */
[----:B------:R-:W3:Y:S01]  /*0f20*/  LDCU UR4, c[0x0][UR4+0x2b4] ;  /* 0x00005680040477ac */ /* 0x000ee20008000800 */
[----:B------:R-:W4:Y:S01]  /*0f30*/  S2UR UR24, SR_CTAID.Y ;  /* 0x00000000001879c3 */ /* 0x000f220000002600 */
[----:B------:R-:W-:-:S05]  /*0f40*/  CS2R.32 R179, SR_CgaSize ;  /* 0x0000000000b37805 */ /* 0x000fca0000008a00 */
[----:B------:R-:W-:-:S05]  /*0f50*/  IMAD R179, R179, -0xa0, RZ ;  /* 0xffffff60b3b37824 */ /* 0x000fca00078e02ff */
[----:B------:R-:W-:-:S14]  /*0f60*/  R2UR UR7, R179 ;  /* 0x00000000b30772ca */ /* 0x000fdc00000e0000 */
[----:B------:R-:W3:Y:S01]  /*0f70*/  LDCU UR7, c[0x0][UR7+0x2a0] ;  /* 0x00005400070777ac */ /* 0x000ee20008000800 */
[----:B------:R-:W-:-:S05]  /*0f80*/  CS2R.32 R179, SR_CgaSize ;  /* 0x0000000000b37805 */ /* 0x000fca0000008a00 */
[----:B------:R-:W-:-:S05]  /*0f90*/  IMAD R179, R179, -0xa0, RZ ;  /* 0xffffff60b3b37824 */ /* 0x000fca00078e02ff */
[----:B------:R-:W-:-:S14]  /*0fa0*/  R2UR UR8, R179 ;  /* 0x00000000b30872ca */ /* 0x000fdc00000e0000 */
[----:B------:R-:W3:Y:S01]  /*0fb0*/  LDCU UR8, c[0x0][UR8+0x2a4] ;  /* 0x00005480080877ac */ /* 0x000ee20008000800 */
[----:B------:R-:W3:Y:S01]  /*0fc0*/  S2UR UR9, SR_CgaCtaId ;  /* 0x00000000000979c3 */ /* 0x000ee20000008800 */
[----:B------:R-:W3:Y:S01]  /*0fd0*/  LDCU UR19, c[0x0][0xf24] ;  /* 0x0001e480ff1377ac */ /* 0x000ee20008000800 */
[----:B------:R-:W3:Y:S01]  /*0fe0*/  LDCU UR45, c[0x0][0xf24] ;  /* 0x0001e480ff2d77ac */ /* 0x000ee20008000800 */
[----:B-1----:R-:W-:Y:S01]  /*0ff0*/  I2FP.F32.U32 R3, UR27 ;  /* 0x0000001b00037c45 */ /* 0x002fe20008201000 */
[----:B------:R-:W1:Y:S04]  /*1000*/  LDCU UR22, c[0x0][0xf30] ;  /* 0x0001e600ff1677ac */ /* 0x000e680008000800 */
[----:B--2---:R-:W-:Y:S01]  /*1010*/  FMUL R3, R3, UR5 ;  /* 0x0000000503037c20 */ /* 0x004fe20008400000 */
[----:B----4-:R-:W-:-:S05]  /*1020*/  I2FP.F32.U32 R2, UR24 ;  /* 0x0000001800027c45 */ /* 0x010fca0008201000 */
[----:B------:R-:W2:Y:S01]  /*1030*/  F2I.U32.TRUNC.NTZ R3, R3 ;  /* 0x0000000300037305 */ /* 0x000ea2000020f000 */
[----:B---3--:R-:W-:Y:S01]  /*1040*/  FMUL R2, R2, UR4 ;  /* 0x0000000402027c20 */ /* 0x008fe20008400000 */
[----:B------:R-:W-:Y:S02]  /*1050*/  USHF.L.U32 UR47, UR9, 0xe, URZ ;  /* 0x0000000e092f7899 */ /* 0x000fe400080006ff */
[----:B------:R-:W-:-:S04]  /*1060*/  USHF.L.U32 UR46, UR9, 0x9, URZ ;  /* 0x00000009092e7899 */ /* 0x000fc800080006ff */
[----:B------:R-:W3:Y:S01]  /*1070*/  F2I.U32.TRUNC.NTZ R2, R2 ;  /* 0x0000000200027305 */ /* 0x000ee2000020f000 */
[----:B------:R-:W-:Y:S02]  /*1080*/  ULOP3.LUT UR47, UR47, 0x4000, URZ, 0xc0, !UPT ;  /* 0x000040002f2f7892 */ /* 0x000fe4000f8ec0ff */
[----:B------:R-:W-:Y:S01]  /*1090*/  ULOP3.LUT UR46, UR46, 0x200, URZ, 0xc0, !UPT ;  /* 0x000002002e2e7892 */ /* 0x000fe2000f8ec0ff */
[----:B--2---:R-:W-:Y:S02]  /*10a0*/  R2UR UR4, R3 ;  /* 0x00000000030472ca */ /* 0x004fe400000e0000 */
[----:B---3--:R-:W-:Y:S02]  /*10b0*/  R2UR UR6, R2 ;  /* 0x00000000020672ca */ /* 0x008fe400000e0000 */
[----:B------:R-:W-:-:S09]  /*10c0*/  PRMT R2, RZ, 0x7610, R2 ;  /* 0x00007610ff027816 */ /* 0x000fd20000000002 */
[----:B------:R-:W-:-:S04]  /*10d0*/  UIADD3 UR5, UPT, UPT, -UR4, URZ, URZ ;  /* 0x000000ff04057290 */ /* 0x000fc8000fffe1ff */
[----:B------:R-:W-:Y:S02]  /*10e0*/  UIMAD UR5, UR7, UR5, UR27 ;  /* 0x00000005070572a4 */ /* 0x000fe4000f8e021b */
[----:B------:R-:W-:-:S04]  /*10f0*/  UIADD3 UR4, UPT, UPT, -UR6, URZ, URZ ;  /* 0x000000ff06047290 */ /* 0x000fc8000fffe1ff */
[----:B------:R-:W-:Y:S01]  /*1100*/  IMAD.U32 R179, RZ, RZ, UR5 ;  /* 0x00000005ffb37e24 */ /* 0x000fe2000f8e00ff */
[----:B------:R-:W-:-:S06]  /*1110*/  UIMAD UR4, UR8, UR4, UR24 ;  /* 0x00000004080472a4 */ /* 0x000fcc000f8e0218 */
[----:B------:R-:W-:Y:S01]  /*1120*/  IMAD.U32 R178, RZ, RZ, UR4 ;  /* 0x00000004ffb27e24 */ /* 0x000fe2000f8e00ff */
[----:B-1----:R-:W-:Y:S06]  /*1130*/  BRA.U UP4, `(.L_x_17) ;  /* 0x00000001042c7547 */ /* 0x002fec000b800000 */
[----:B------:R-:W-:Y:S02]  /*1140*/  R2UR UR4, R178 ;  /* 0x00000000b20472ca */ /* 0x000fe400000e0000 */
[----:B------:R-:W-:-:S11]  /*1150*/  R2UR UR6, R179 ;  /* 0x00000000b30672ca */ /* 0x000fd600000e0000 */
[----:B------:R-:W-:-:S04]  /*1160*/  UISETP.NE.AND UP0, UPT, UR4, URZ, UPT ;  /* 0x000000ff0400728c */ /* 0x000fc8000bf05270 */
[----:B------:R-:W-:-:S04]  /*1170*/  UISETP.EQ.OR UP0, UPT, UR6, URZ, !UP0 ;  /* 0x000000ff0600728c */ /* 0x000fc8000c702670 */
[----:B------:R-:W-:Y:S02]  /*1180*/  USEL UR5, URZ, 0x1, !UP0 ;  /* 0x00000001ff057887 */ /* 0x000fe4000c000000 */
[----:B------:R-:W-:-:S04]  /*1190*/  UISETP.NE.AND UP0, UPT, UR4, URZ, UPT ;  /* 0x000000ff0400728c */ /* 0x000fc8000bf05270 */
[----:B------:R-:W-:Y:S02]  /*11a0*/  USEL UR4, URZ, 0x2, UP0 ;  /* 0x00000002ff047887 */ /* 0x000fe40008000000 */
[----:B------:R-:W-:-:S04]  /*11b0*/  UISETP.NE.AND UP0, UPT, UR6, 0x1, UPT ;  /* 0x000000010600788c */ /* 0x000fc8000bf05270 */
[----:B------:R-:W-:-:S04]  /*11c0*/  USEL UR4, UR4, 0x2, UP0 ;  /* 0x0000000204047887 */ /* 0x000fc80008000000 */
[----:B------:R-:W-:-:S06]  /*11d0*/  UIADD3 UR4, UPT, UPT, UR5, UR4, URZ ;  /* 0x0000000405047290 */ /* 0x000fcc000fffe0ff */
[----:B------:R-:W-:-:S07]  /*11e0*/  IMAD.U32 R2, RZ, RZ, UR4 ;  /* 0x00000004ff027e24 */ /* 0x000fce000f8e00ff */
.L_x_17:
[----:B------:R-:W1:Y:S01]  /*11f0*/  S2UR UR36, SR_CTAID.Z ;  /* 0x00000000002479c3 */ /* 0x000e620000002700 */
[----:B------:R-:W-:-:S09]  /*1200*/  UISETP.GE.AND UP0, UPT, UR19, 0x1, UPT ;  /* 0x000000011300788c */ /* 0x000fd2000bf06270 */
[----:B------:R-:W-:Y:S05]  /*1210*/  BRA.U !UP0, `(.L_x_18) ;  /* 0x0000000108d07547 */ /* 0x000fea000b800000 */
[----:B------:R-:W2:Y:S01]  /*1220*/  LDCU UR20, c[0x0][0xf0c] ;  /* 0x0001e180ff1477ac */ /* 0x000ea20008000800 */
[----:B------:R-:W3:Y:S01]  /*1230*/  LDCU.128 UR12, c[0x0][0xf10] ;  /* 0x0001e200ff0c77ac */ /* 0x000ee20008000c00 */
[----:B------:R-:W4:Y:S01]  /*1240*/  LDCU UR6, c[0x0][0x370] ;  /* 0x00006e00ff0677ac */ /* 0x000f220008000800 */
[----:B------:R-:W1:Y:S01]  /*1250*/  LDCU UR7, c[0x0][0x374] ;  /* 0x00006e80ff0777ac */ /* 0x000e620008000800 */
[----:B------:R-:W1:Y:S01]  /*1260*/  LDCU UR21, c[0x0][0xf20] ;  /* 0x0001e400ff1577ac */ /* 0x000e620008000800 */
[----:B--2---:R-:W-:Y:S02]  /*1270*/  UISETP.NE.AND UP0, UPT, UR20, 0x1, UPT ;  /* 0x000000011400788c */ /* 0x004fe4000bf05270 */
[----:B---3--:R-:W-:Y:S01]  /*1280*/  UIMAD.WIDE.U32 UR4, UR27, UR12, URZ ;  /* 0x0000000c1b0472a5 */ /* 0x008fe2000f8e00ff */
[----:B------:R-:W2:Y:S01]  /*1290*/  LDCU.64 UR8, c[0x0][0xf28] ;  /* 0x0001e500ff0877ac */ /* 0x000ea20008000a00 */
[----:B----4-:R-:W-:Y:S02]  /*12a0*/  UIMAD.WIDE.U32 UR10, UR6, UR12, URZ ;  /* 0x0000000c060a72a5 */ /* 0x010fe4000f8e00ff */
[----:B------:R-:W-:-:S02]  /*12b0*/  USHF.R.U32.HI UR5, URZ, UR13, UR5 ;  /* 0x0000000dff057299 */ /* 0x000fc40008011605 */
[----:B------:R-:W-:Y:S02]  /*12c0*/  UISETP.NE.AND UP1, UPT, UR19, 0x1, UPT ;  /* 0x000000011300788c */ /* 0x000fe4000bf25270 */
[----:B------:R-:W-:Y:S01]  /*12d0*/  USEL UR5, UR27, UR5, !UP0 ;  /* 0x000000051b057287 */ /* 0x000fe2000c000000 */
[----:B------:R-:W-:Y:S01]  /*12e0*/  UMOV UR10, UR11 ;  /* 0x0000000b000a7c82 */ /* 0x000fe20008000000 */
[----:B------:R-:W-:Y:S02]  /*12f0*/  UIMAD.WIDE.U32 UR16, UR24, UR15, URZ ;  /* 0x0000000f181072a5 */ /* 0x000fe4000f8e00ff */
[----:B------:R-:W-:Y:S02]  /*1300*/  @UP0 USHF.R.U32.HI UR6, URZ, UR13, UR10 ;  /* 0x0000000dff060299 */ /* 0x000fe4000801160a */
[----:B------:R-:W-:Y:S02]  /*1310*/  UISETP.NE.AND UP0, UPT, UR14, 0x1, UPT ;  /* 0x000000010e00788c */ /* 0x000fe4000bf05270 */
[----:B-1----:R-:W-:-:S02]  /*1320*/  UIMAD.WIDE.U32 UR10, UR7, UR15, URZ ;  /* 0x0000000f070a72a5 */ /* 0x002fc4000f8e00ff */
[----:B--2---:R-:W-:Y:S01]  /*1330*/  UIMAD.WIDE.U32 UR12, UR6, UR8, URZ ;  /* 0x00000008060c72a5 */ /* 0x004fe2000f8e00ff */
[----:B------:R-:W-:Y:S02]  /*1340*/  UMOV UR4, UR17 ;  /* 0x0000001100047c82 */ /* 0x000fe40008000000 */
[----:B------:R-:W-:Y:S02]  /*1350*/  USHF.R.U32.HI UR4, URZ, UR21, UR4 ;  /* 0x00000015ff047299 */ /* 0x000fe40008011604 */
[----:B------:R-:W-:Y:S02]  /*1360*/  UMOV UR10, UR11 ;  /* 0x0000000b000a7c82 */ /* 0x000fe40008000000 */
[----:B------:R-:W-:Y:S01]  /*1370*/  UMOV UR12, UR13 ;  /* 0x0000000d000c7c82 */ /* 0x000fe20008000000 */
[----:B------:R-:W-:Y:S02]  /*1380*/  @UP0 USHF.R.U32.HI UR7, URZ, UR21, UR10 ;  /* 0x00000015ff070299 */ /* 0x000fe4000801160a */
[----:B------:R-:W-:-:S02]  /*1390*/  USEL UR4, UR24, UR4, !UP0 ;  /* 0x0000000418047287 */ /* 0x000fc4000c000000 */
[----:B------:R-:W-:Y:S02]  /*13a0*/  UIMAD.WIDE.U32 UR10, UR7, UR8, URZ ;  /* 0x00000008070a72a5 */ /* 0x000fe4000f8e00ff */
[----:B------:R-:W-:Y:S02]  /*13b0*/  @UP1 USHF.R.U32.HI UR6, URZ, UR9, UR12 ;  /* 0x00000009ff061299 */ /* 0x000fe4000801160c */
[----:B------:R-:W-:-:S03]  /*13c0*/  UIMAD.WIDE.U32 UR12, UR4, UR8, URZ ;  /* 0x00000008040c72a5 */ /* 0x000fc6000f8e00ff */
[----:B------:R-:W-:Y:S02]  /*13d0*/  UMOV UR10, UR11 ;  /* 0x0000000b000a7c82 */ /* 0x000fe40008000000 */
[----:B------:R-:W-:Y:S02]  /*13e0*/  @UP1 USHF.R.U32.HI UR7, URZ, UR9, UR10 ;  /* 0x00000009ff071299 */ /* 0x000fe4000801160a */
[----:B------:R-:W-:Y:S02]  /*13f0*/  UIMAD UR10, UR6, UR19, URZ ;  /* 0x00000013060a72a4 */ /* 0x000fe4000f8e02ff */
[----:B------:R-:W-:-:S04]  /*1400*/  UIMAD UR7, UR7, UR19, URZ ;  /* 0x00000013070772a4 */ /* 0x000fc8000f8e02ff */
[----:B------:R-:W-:-:S03]  /*1410*/  UISETP.GE.AND UP0, UPT, UR4, UR7, UPT ;  /* 0x000000070400728c */ /* 0x000fc6000bf06270 */
[----:B------:R-:W-:Y:S01]  /*1420*/  UMOV UR7, UR13 ;  /* 0x0000000d00077c82 */ /* 0x000fe20008000000 */
[----:B------:R-:W-:Y:S02]  /*1430*/  UISETP.GE.OR UP0, UPT, UR5, UR10, UP0 ;  /* 0x0000000a0500728c */ /* 0x000fe40008706670 */
[----:B------:R-:W-:Y:S02]  /*1440*/  UIMAD.WIDE.U32 UR10, UR5, UR8, URZ ;  /* 0x00000008050a72a5 */ /* 0x000fe4000f8e00ff */
[----:B------:R-:W-:Y:S02]  /*1450*/  USHF.R.U32.HI UR7, URZ, UR9, UR7 ;  /* 0x00000009ff077299 */ /* 0x000fe40008011607 */
[----:B------:R-:W-:Y:S02]  /*1460*/  UIADD3 UR10, UPT, UPT, -UR4, URZ, URZ ;  /* 0x000000ff040a7290 */ /* 0x000fe4000fffe1ff */
[----:B------:R-:W-:Y:S02]  /*1470*/  USEL UR7, UR4, UR7, !UP1 ;  /* 0x0000000704077287 */ /* 0x000fe4000c800000 */
[----:B------:R-:W-:Y:S01]  /*1480*/  UIMAD UR10, UR14, UR10, UR24 ;  /* 0x0000000a0e0a72a4 */ /* 0x000fe2000f8e0218 */
[----:B------:R-:W-:Y:S01]  /*1490*/  @!UP0 UMOV UR8, UR11 ;  /* 0x0000000b00088c82 */ /* 0x000fe20008000000 */
[----:B------:R-:W-:-:S02]  /*14a0*/  UIADD3 UR11, UPT, UPT, -UR5, URZ, URZ ;  /* 0x000000ff050b7290 */ /* 0x000fc4000fffe1ff */
[----:B------:R-:W-:Y:S02]  /*14b0*/  @!UP0 USHF.R.U32.HI UR8, URZ, UR9, UR8 ;  /* 0x00000009ff088299 */ /* 0x000fe40008011608 */
[----:B------:R-:W-:Y:S02]  /*14c0*/  UIADD3 UR9, UPT, UPT, -UR7, URZ, URZ ;  /* 0x000000ff07097290 */ /* 0x000fe4000fffe1ff */
[----:B------:R-:W-:Y:S02]  /*14d0*/  @!UP0 USEL UR8, UR5, UR8, !UP1 ;  /* 0x0000000805088287 */ /* 0x000fe4000c800000 */
[----:B------:R-:W-:Y:S02]  /*14e0*/  UIMAD UR9, UR19, UR9, UR4 ;  /* 0x00000009130972a4 */ /* 0x000fe4000f8e0204 */
[----:B------:R-:W-:Y:S02]  /*14f0*/  @!UP0 UIADD3 UR7, UPT, UPT, UR7, -UR8, URZ ;  /* 0x8000000807078290 */ /* 0x000fe4000fffe0ff */
[----:B------:R-:W-:-:S02]  /*1500*/  @!UP0 UIMAD UR6, UR9, UR6, UR8 ;  /* 0x00000006090682a4 */ /* 0x000fc4000f8e0208 */
[----:B------:R-:W-:Y:S02]  /*1510*/  @!UP0 UIMAD UR4, UR7, UR19, UR5 ;  /* 0x00000013070482a4 */ /* 0x000fe4000f8e0205 */
[----:B------:R-:W-:Y:S02]  /*1520*/  UIMAD UR27, UR20, UR11, UR27 ;  /* 0x0000000b141b72a4 */ /* 0x000fe4000f8e021b */
[----:B------:R-:W-:Y:S01]  /*1530*/  UIMAD UR24, UR4, UR14, UR10 ;  /* 0x0000000e041872a4 */ /* 0x000fe2000f8e020a */
[----:B------:R-:W-:Y:S02]  /*1540*/  @!UP0 UMOV UR5, UR6 ;  /* 0x0000000600058c82 */ /* 0x000fe40008000000 */
[----:B------:R-:W-:-:S12]  /*1550*/  UIMAD UR27, UR5, UR20, UR27 ;  /* 0x00000014051b72a4 */ /* 0x000fd8000f8e021b */
.L_x_18:
[----:B------:R-:W-:-:S09]  /*1560*/  UISETP.NE.AND UP0, UPT, UR22, 0x1, UPT ;  /* 0x000000011600788c */ /* 0x000fd2000bf05270 */
[----:B------:R-:W-:Y:S05]  /*1570*/  BRA.U UP0, `(.L_x_19) ;  /* 0x0000000100407547 */ /* 0x000fea000b800000 */
[----:B------:R-:W2:Y:S01]  /*1580*/  LDCU.128 UR8, c[0x0][0xf10] ;  /* 0x0001e200ff0877ac */ /* 0x000ea20008000c00 */
[----:B------:R-:W3:Y:S01]  /*1590*/  LDCU UR12, c[0x0][0xf0c] ;  /* 0x0001e180ff0c77ac */ /* 0x000ee20008000800 */
[----:B------:R-:W4:Y:S01]  /*15a0*/  LDCU UR13, c[0x0][0xf20] ;  /* 0x0001e400ff0d77ac */ /* 0x000f220008000800 */
[----:B--2---:R-:W-:Y:S02]  /*15b0*/  UIMAD.WIDE.U32 UR4, UR27, UR8, URZ ;  /* 0x000000081b0472a5 */ /* 0x004fe4000f8e00ff */
[----:B------:R-:W-:Y:S02]  /*15c0*/  UIMAD.WIDE.U32 UR6, UR24, UR11, URZ ;  /* 0x0000000b180672a5 */ /* 0x000fe4000f8e00ff */
[----:B---3--:R-:W-:Y:S02]  /*15d0*/  UISETP.NE.AND UP0, UPT, UR12, 0x1, UPT ;  /* 0x000000010c00788c */ /* 0x008fe4000bf05270 */
[----:B------:R-:W-:-:S03]  /*15e0*/  USHF.R.U32.HI UR5, URZ, UR9, UR5 ;  /* 0x00000009ff057299 */ /* 0x000fc60008011605 */
[----:B------:R-:W-:Y:S01]  /*15f0*/  UMOV UR4, UR7 ;  /* 0x0000000700047c82 */ /* 0x000fe20008000000 */
[----:B------:R-:W-:Y:S02]  /*1600*/  USEL UR5, UR27, UR5, !UP0 ;  /* 0x000000051b057287 */ /* 0x000fe4000c000000 */
[----:B------:R-:W-:Y:S02]  /*1610*/  UISETP.NE.AND UP0, UPT, UR10, 0x1, UPT ;  /* 0x000000010a00788c */ /* 0x000fe4000bf05270 */
[----:B----4-:R-:W-:-:S04]  /*1620*/  USHF.R.U32.HI UR4, URZ, UR13, UR4 ;  /* 0x0000000dff047299 */ /* 0x010fc80008011604 */
[----:B------:R-:W-:-:S04]  /*1630*/  USEL UR4, UR24, UR4, !UP0 ;  /* 0x0000000418047287 */ /* 0x000fc8000c000000 */
[----:B------:R-:W-:Y:S02]  /*1640*/  UIADD3 UR6, UPT, UPT, UR5, -UR4, URZ ;  /* 0x8000000405067290 */ /* 0x000fe4000fffe0ff */
[----:B------:R-:W-:Y:S02]  /*1650*/  UIADD3 UR4, UPT, UPT, -UR5, UR4, URZ ;  /* 0x0000000405047290 */ /* 0x000fe4000fffe1ff */
[----:B------:R-:W-:Y:S02]  /*1660*/  UIMAD UR24, UR6, UR10, UR24 ;  /* 0x0000000a061872a4 */ /* 0x000fe4000f8e0218 */
[----:B------:R-:W-:-:S12]  /*1670*/  UIMAD UR27, UR4, UR12, UR27 ;  /* 0x0000000c041b72a4 */ /* 0x000fd8000f8e021b */
.L_x_19:
[----:B------:R-:W-:Y:S01]  /*1680*/  UISETP.NE.AND UP0, UPT, UR18, 0x2, UPT ;  /* 0x000000021200788c */ /* 0x000fe2000bf05270 */
[----:B------:R-:W-:Y:S09]  /*1690*/  BRA.U !UP6, `(.L_x_20) ;  /* 0x000000010e0c7547 */ /* 0x000ff2000b800000 */
[----:B------:R-:W-:Y:S01]  /*16a0*/  UCGABAR_WAIT ;  /* 0x0000000000007dc7 */ /* 0x000fe20008000000 */
[----:B------:R-:W-:Y:S01]  /*16b0*/  CCTL.IVALL ;  /* 0x00000000ff00798f */ /* 0x000fe20002000000 */
[----:B------:R-:W-:Y:S05]  /*16c0*/  BRA `(.L_x_21) ;  /* 0x0000000000047947 */ /* 0x000fea0003800000 */
.L_x_20:
[----:B------:R-:W-:Y:S06]  /*16d0*/  BAR.SYNC.DEFER_BLOCKING 0x0 ;  /* 0x0000000000007b1d */ /* 0x000fec0000010000 */
.L_x_21:
[----:B------:R-:W-:Y:S05]  /*16e0*/  BRA.U UP0, `(.L_x_22) ;  /* 0x0000001500547547 */ /* 0x000fea000b800000 */
[----:B------:R-:W2:Y:S01]  /*16f0*/  LDCU UR7, c[0x0][0x38c] ;  /* 0x00007180ff0777ac */ /* 0x000ea20008000800 */
[----:B------:R-:W3:Y:S01]  /*1700*/  S2UR UR8, SR_CgaCtaId ;  /* 0x00000000000879c3 */ /* 0x000ee20000008800 */
[----:B------:R-:W-:Y:S01]  /*1710*/  PLOP3.LUT P2, PT, PT, PT, UP3, 0x80, 0x8 ;  /* 0x000000000008781c */ /* 0x000fe20003f4f038 */
[----:B------:R-:W-:Y:S01]  /*1720*/  IMAD.MOV.U32 R12, RZ, RZ, 0x1 ;  /* 0x00000001ff0c7424 */ /* 0x000fe200078e00ff */
[----:B------:R-:W-:Y:S01]  /*1730*/  UMOV UR6, 0x400 ;  /* 0x0000040000067882 */ /* 0x000fe20000000000 */
[----:B------:R-:W-:Y:S01]  /*1740*/  UISETP.NE.AND UP1, UPT, UR18, URZ, UPT ;  /* 0x000000ff1200728c */ /* 0x000fe2000bf25270 */
[----:B------:R-:W-:Y:S01]  /*1750*/  ISETP.EQ.OR P3, PT, R0, RZ, P4 ;  /* 0x000000ff0000720c */ /* 0x000fe20002762670 */
[----:B------:R-:W-:Y:S01]  /*1760*/  USEL UR37, URZ, 0x1, UP5 ;  /* 0x00000001ff257887 */ /* 0x000fe2000a800000 */
[----:B------:R-:W-:Y:S02]  /*1770*/  PLOP3.LUT P2, PT, P2, PT, PT, 0x8, 0x80 ;  /* 0x000000000080781c */ /* 0x000fe4000174e170 */
[----:B------:R-:W-:Y:S01]  /*1780*/  CS2R R10, SRZ ;  /* 0x00000000000a7805 */ /* 0x000fe2000001ff00 */
[----:B------:R-:W-:Y:S01]  /*1790*/  IMAD.MOV.U32 R9, RZ, RZ, RZ ;  /* 0x000000ffff097224 */ /* 0x000fe200078e00ff */
[----:B------:R-:W4:Y:S01]  /*17a0*/  LDCU UR53, c[0x0][0x370] ;  /* 0x00006e00ff3577ac */ /* 0x000f220008000800 */
[----:B------:R-:W-:Y:S01]  /*17b0*/  IMAD.MOV.U32 R8, RZ, RZ, 0x1 ;  /* 0x00000001ff087424 */ /* 0x000fe200078e00ff */
[----:B------:R-:W1:Y:S01]  /*17c0*/  LDCU.64 UR30, c[0x0][0x348] ;  /* 0x00006900ff1e77ac */ /* 0x000e620008000a00 */
[----:B--2---:R-:W-:-:S02]  /*17d0*/  UIADD3 UR5, UPT, UPT, UR7, 0x7f, URZ ;  /* 0x0000007f07057890 */ /* 0x004fc4000fffe0ff */
[----:B------:R-:W-:Y:S02]  /*17e0*/  USHF.R.U32.HI UR58, URZ, 0x9, UR46 ;  /* 0x00000009ff3a7899 */ /* 0x000fe4000801162e */
[----:B------:R-:W-:Y:S02]  /*17f0*/  USHF.R.S32.HI UR4, URZ, 0x1f, UR5 ;  /* 0x0000001fff047899 */ /* 0x000fe40008011405 */
[----:B---3--:R-:W-:Y:S02]  /*1800*/  USHF.L.U32 UR57, UR8, 0x7, URZ ;  /* 0x0000000708397899 */ /* 0x008fe400080006ff */
[----:B------:R-:W-:Y:S02]  /*1810*/  ULEA.HI UR4, UR4, UR5, URZ, 0x7 ;  /* 0x0000000504047291 */ /* 0x000fe4000f8f38ff */
[----:B------:R-:W-:Y:S02]  /*1820*/  UIADD3 UR5, UPT, UPT, UR7, -0x1, URZ ;  /* 0xffffffff07057890 */ /* 0x000fe4000fffe0ff */
[----:B------:R-:W-:-:S02]  /*1830*/  USHF.R.S32.HI UR55, URZ, 0x7, UR4 ;  /* 0x00000007ff377899 */ /* 0x000fc40008011404 */
[----:B------:R-:W-:Y:S02]  /*1840*/  UISETP.GE.U32.AND UP2, UPT, UR5, -0xff, UPT ;  /* 0xffffff010500788c */ /* 0x000fe4000bf46070 */
[----:B------:R-:W-:Y:S02]  /*1850*/  UISETP.LT.U32.AND UP0, UPT, UR55, 0x3, UPT ;  /* 0x000000033700788c */ /* 0x000fe4000bf01070 */
[----:B------:R-:W-:Y:S02]  /*1860*/  ULEA UR6, UR8, UR6, 0x18 ;  /* 0x0000000608067291 */ /* 0x000fe4000f8ec0ff */
[----:B------:R-:W-:Y:S02]  /*1870*/  USEL UR54, UR55, 0x3, UP0 ;  /* 0x0000000337367887 */ /* 0x000fe40008000000 */
[----:B------:R-:W-:Y:S02]  /*1880*/  UIADD3 UR59, UPT, UPT, UR7, 0xfe, URZ ;  /* 0x000000fe073b7890 */ /* 0x000fe4000fffe0ff */
[----:B------:R-:W-:-:S02]  /*1890*/  UIADD3 UR15, UPT, UPT, UR54, -0x1, URZ ;  /* 0xffffffff360f7890 */ /* 0x000fc4000fffe0ff */
[----:B------:R-:W-:Y:S01]  /*18a0*/  @UP2 UIADD3 UR15, UPT, UPT, UR54, URZ, URZ ;  /* 0x000000ff360f2290 */ /* 0x000fe2000fffe0ff */
[----:B------:R-:W2:Y:S01]  /*18b0*/  LDCU UR52, c[0x0][0x374] ;  /* 0x00006e80ff3477ac */ /* 0x000ea20008000800 */
[----:B------:R-:W-:Y:S02]  /*18c0*/  ULOP3.LUT UR57, UR57, 0x80, URZ, 0xe2, !UPT ;  /* 0x0000008039397892 */ /* 0x000fe4000f8ee2ff */
[----:B------:R-:W-:Y:S02]  /*18d0*/  USEL UR37, UR37, 0x2, UP1 ;  /* 0x0000000225257887 */ /* 0x000fe40008800000 */
[----:B------:R-:W-:Y:S02]  /*18e0*/  UIADD3 UR49, UPT, UPT, UR6, 0x14400, UR47 ;  /* 0x0001440006317890 */ /* 0x000fe4000fffe02f */
[----:B------:R-:W-:Y:S02]  /*18f0*/  UIADD3 UR48, UPT, UPT, UR6, 0x2ca00, UR46 ;  /* 0x0002ca0006307890 */ /* 0x000fe4000fffe02e */
[----:B------:R-:W-:-:S02]  /*1900*/  UIADD3 UR56, UPT, UPT, UR55, -UR54, URZ ;  /* 0x8000003637387290 */ /* 0x000fc4000fffe0ff */
[----:B------:R-:W-:Y:S01]  /*1910*/  UIADD3 UR15, UPT, UPT, UR15, 0x1, URZ ;  /* 0x000000010f0f7890 */ /* 0x000fe2000fffe0ff */
[----:B-1--4-:R-:W-:-:S11]  /*1920*/  UMOV UR14, URZ ;  /* 0x000000ff000e7c82 */ /* 0x012fd60008000000 */
.L_x_46:
[----:B-1----:R-:W1:Y:S02]  /*1930*/  S2UR UR4, SR_CgaCtaId ;  /* 0x00000000000479c3 */ /* 0x002e640000008800 */
[----:B-1----:R-:W-:-:S09]  /*1940*/  UISETP.NE.AND UP0, UPT, UR4, URZ, UPT ;  /* 0x000000ff0400728c */ /* 0x002fd2000bf05270 */
[----:B---3--:R-:W-:Y:S05]  /*1950*/  BRA.U UP0, `(.L_x_23) ;  /* 0x0000000100287547 */ /* 0x008fea000b800000 */
[----:B------:R-:W-:Y:S02]  /*1960*/  LEA R0, R9, UR6, 0x3 ;  /* 0x0000000609007c11 */ /* 0x000fe4000f8e18ff */
[----:B------:R-:W-:-:S04]  /*1970*/  SHF.L.U32 R3, R8, 0x1f, RZ ;  /* 0x0000001f08037819 */ /* 0x000fc800000006ff */
[----:B------:R-:W1:Y:S02]  /*1980*/  SYNCS.PHASECHK.TRANS64.TRYWAIT P0, [R0+URZ+0xc0], R3 ;  /* 0x0000c003000075a7 */ /* 0x000e6400080011ff */
[----:B-1----:R-:W-:Y:S05]  /*1990*/  @!P0 BRA `(.L_x_24) ;  /* 0x00000110002c8947 */ /* 0x002fea0003800000 */
.L_x_193:
[----:B------:R3:W-:Y:S01]  /*19a0*/  SYNCS.ARRIVE.TRANS64.A1T0 RZ, [R0+URZ+0xb0], RZ ;  /* 0x0000b0ff00ff79a7 */ /* 0x0007e200081000ff */
[----:B------:R-:W-:-:S05]  /*19b0*/  VIADD R9, R9, 0x1 ;  /* 0x0000000109097836 */ /* 0x000fca0000000000 */
[----:B------:R-:W-:-:S04]  /*19c0*/  ISETP.NE.AND P0, PT, R9, 0x2, PT ;  /* 0x000000020900780c */ /* 0x000fc80003f05270 */
[----:B-1----:R-:W-:Y:S02]  /*19d0*/  SEL R3, RZ, 0x1, P0 ;  /* 0x00000001ff037807 */ /* 0x002fe40000000000 */
[----:B------:R-:W-:Y:S02]  /*19e0*/  SEL R9, R9, RZ, P0 ;  /* 0x000000ff09097207 */ /* 0x000fe40000000000 */
[----:B------:R-:W-:Y:S02]  /*19f0*/  LOP3.LUT R8, R8, R3, RZ, 0x3c, !PT ;  /* 0x0000000308087212 */ /* 0x000fe400078e3cff */
.L_x_23:
[----:B------:R-:W-:Y:S01]  /*1a00*/  ULEA UR4, UR14, UR6, 0x3 ;  /* 0x000000060e047291 */ /* 0x000fe2000f8e18ff */
[----:B---3--:R-:W-:Y:S01]  /*1a10*/  SHF.L.U32 R0, R12, 0x1f, RZ ;  /* 0x0000001f0c007819 */ /* 0x008fe200000006ff */
[----:B------:R-:W-:Y:S02]  /*1a20*/  UISETP.GE.U32.AND UP0, UPT, UR59, 0xff, UPT ;  /* 0x000000ff3b00788c */ /* 0x000fe4000bf06070 */
[----:B------:R-:W-:Y:S02]  /*1a30*/  USHF.L.U32 UR35, UR27, 0x7, URZ ;  /* 0x000000071b237899 */ /* 0x000fe400080006ff */
[----:B------:R-:W-:Y:S02]  /*1a40*/  ULEA UR43, UR24, UR57, 0x8 ;  /* 0x00000039182b7291 */ /* 0x000fe4000f8e40ff */
[----:B------:R-:W-:Y:S01]  /*1a50*/  ULEA UR19, UR24, UR58, 0x1 ;  /* 0x0000003a18137291 */ /* 0x000fe2000f8e08ff */
[----:B------:R1:W3:Y:S01]  /*1a60*/  SYNCS.PHASECHK.TRANS64.TRYWAIT P1, [UR4+0x18], R0 ;  /* 0x00001800ff0075a7 */ /* 0x0002e20008021104 */
[----:B------:R-:W-:Y:S01]  /*1a70*/  UMOV UR12, URZ ;  /* 0x000000ff000c7c82 */ /* 0x000fe20008000000 */
[----:B------:R-:W-:Y:S09]  /*1a80*/  BRA.U !UP0, `(.L_x_25) ;  /* 0x0000000508147547 */ /* 0x000ff2000b800000 */
[----:B------:R-:W-:Y:S01]  /*1a90*/  UMOV UR4, UR14 ;  /* 0x0000000e00047c82 */ /* 0x000fe20008000000 */
[----:B------:R-:W-:-:S05]  /*1aa0*/  UMOV UR28, URZ ;  /* 0x000000ff001c7c82 */ /* 0x000fca0008000000 */
.L_x_33:
[----:B------:R-:W-:Y:S01]  /*1ab0*/  ULEA UR33, UR4, UR6, 0x3 ;  /* 0x0000000604217291 */ /* 0x000fe2000f8e18ff */
[----:B---3--:R-:W-:Y:S01]  /*1ac0*/  @!P4 MOV R2, 0xc600 ;  /* 0x0000c6000002c802 */ /* 0x008fe20000000f00 */
[----:B--23--:R-:W-:Y:S10]  /*1ad0*/  @P1 BRA `(.L_x_26) ;  /* 0x00000000000c1947 */ /* 0x00cff40003800000 */
[----:B------:R-:W-:-:S04]  /*1ae0*/  SHF.L.U32 R3, R12, 0x1f, RZ ;  /* 0x0000001f0c037819 */ /* 0x000fc800000006ff */
[----:B------:R-:W3:Y:S02]  /*1af0*/  SYNCS.PHASECHK.TRANS64.TRYWAIT P0, [UR33+0x18], R3 ;  /* 0x00001803ff0075a7 */ /* 0x000ee40008001121 */
[----:B---3--:R-:W-:Y:S05]  /*1b00*/  @!P0 BRA `(.L_x_27) ;  /* 0x0000010c00e48947 */ /* 0x008fea0003800000 */
.L_x_26:
[----:B------:R3:W-:Y:S01]  /*1b10*/  @!P4 SYNCS.ARRIVE.TRANS64 RZ, [UR33], R2 ;  /* 0x00000002ffffc9a7 */ /* 0x0007e20008000021 */
[----:B------:R-:W-:-:S04]  /*1b20*/  ULOP3.LUT UR5, UR37, 0x2, URZ, 0xfc, !UPT ;  /* 0x0000000225057892 */ /* 0x000fc8000f8efcff */
[----:B------:R-:W-:-:S09]  /*1b30*/  UISETP.NE.AND UP0, UPT, UR5, 0x2, UPT ;  /* 0x000000020500788c */ /* 0x000fd2000bf05270 */
[----:B------:R-:W-:Y:S05]  /*1b40*/  BRA.U UP0, `(.L_x_28) ;  /* 0x0000000100047547 */ /* 0x000fea000b800000 */
[----:B--2---:R-:W-:Y:S05]  /*1b50*/  BPT.TRAP 0x1 ;  /* 0x000000040000795c */ /* 0x004fea0000300000 */
.L_x_28:
[----:B------:R-:W-:Y:S04]  /*1b60*/  BSSY.RECONVERGENT B0, `(.L_x_29) ;  /* 0x0000003000007945 */ /* 0x000fe80003800200 */
[----:B------:R-:W-:Y:S05]  /*1b70*/  @P3 BRA `(.L_x_30) ;  /* 0x0000000000043947 */ /* 0x000fea0003800000 */
[----:B--2---:R-:W-:Y:S05]  /*1b80*/  BPT.TRAP 0x1 ;  /* 0x000000040000795c */ /* 0x004fea0000300000 */
.L_x_30:
[----:B--2---:R-:W-:Y:S05]  /*1b90*/  BSYNC.RECONVERGENT B0 ;  /* 0x0000000000007941 */ /* 0x004fea0003800200 */
.L_x_29:
[----:B------:R-:W-:Y:S01]  /*1ba0*/  UIADD3 UR5, UPT, UPT, UR4, 0x1, URZ ;  /* 0x0000000104057890 */ /* 0x000fe2000fffe0ff */
[----:B------:R-:W-:Y:S01]  /*1bb0*/  BSSY.RECONVERGENT B0, `(.L_x_31) ;  /* 0x000002d000007945 */ /* 0x000fe20003800200 */
[----:B------:R-:W-:Y:S02]  /*1bc0*/  ELECT P0, URZ, PT ;  /* 0x0000000000ff782f */ /* 0x000fe40003800000 */
[----:B------:R-:W-:-:S04]  /*1bd0*/  UISETP.NE.AND UP0, UPT, UR5, 0x3, UPT ;  /* 0x000000030500788c */ /* 0x000fc8000bf05270 */
[----:B------:R-:W-:Y:S02]  /*1be0*/  USEL UR7, URZ, 0x1, UP0 ;  /* 0x00000001ff077887 */ /* 0x000fe40008000000 */
[----:B------:R-:W-:-:S04]  /*1bf0*/  USEL UR14, UR5, URZ, UP0 ;  /* 0x000000ff050e7287 */ /* 0x000fc80008000000 */
[----:B------:R-:W-:Y:S01]  /*1c00*/  ULEA UR5, UR14, UR6, 0x3 ;  /* 0x000000060e057291 */ /* 0x000fe2000f8e18ff */
[----:B------:R-:W-:-:S04]  /*1c10*/  LOP3.LUT R12, R12, UR7, RZ, 0x3c, !PT ;  /* 0x000000070c0c7c12 */ /* 0x000fc8000f8e3cff */
[----:B-1----:R-:W-:-:S04]  /*1c20*/  SHF.L.U32 R0, R12, 0x1f, RZ ;  /* 0x0000001f0c007819 */ /* 0x002fc800000006ff */
[----:B------:R1:W2:Y:S01]  /*1c30*/  SYNCS.PHASECHK.TRANS64.TRYWAIT P1, [UR5+0x18], R0 ;  /* 0x00001800ff0075a7 */ /* 0x0002a20008021105 */
[----:B------:R-:W-:Y:S05]  /*1c40*/  @!P0 BRA `(.L_x_32) ;  /* 0x00000000008c8947 */ /* 0x000fea0003800000 */
[----:B------:R-:W-:Y:S02]  /*1c50*/  ULEA UR32, UR4, UR6, 0xe ;  /* 0x0000000604207291 */ /* 0x000fe4000f8e70ff */
[----:B------:R-:W-:Y:S02]  /*1c60*/  UIADD3 UR22, UP3, UPT, UR30, 0x80, URZ ;  /* 0x000000801e167890 */ /* 0x000fe4000ff7e0ff */
[----:B------:R-:W-:Y:S02]  /*1c70*/  ULEA UR40, UR4, UR47, 0xf ;  /* 0x0000002f04287291 */ /* 0x000fe4000f8e78ff */
[----:B------:R-:W-:Y:S02]  /*1c80*/  UIADD3 UR12, UP2, UPT, UR30, 0x180, URZ ;  /* 0x000001801e0c7890 */ /* 0x000fe4000ff5e0ff */
[----:B------:R-:W-:Y:S02]  /*1c90*/  ULEA UR24, UR4, UR6, 0x9 ;  /* 0x0000000604187291 */ /* 0x000fe4000f8e48ff */
[----:B------:R-:W-:-:S02]  /*1ca0*/  UIADD3 UR10, UP1, UPT, UR30, 0x280, URZ ;  /* 0x000002801e0a7890 */ /* 0x000fc4000ff3e0ff */
[----:B------:R-:W-:Y:S02]  /*1cb0*/  ULEA UR16, UR4, UR46, 0xa ;  /* 0x0000002e04107291 */ /* 0x000fe4000f8e50ff */
[----:B------:R-:W-:Y:S02]  /*1cc0*/  UIADD3 UR8, UP0, UPT, UR30, 0x380, URZ ;  /* 0x000003801e087890 */ /* 0x000fe4000ff1e0ff */
[----:B------:R-:W-:Y:S02]  /*1cd0*/  USHF.L.U32 UR34, UR28, 0x7, URZ ;  /* 0x000000071c227899 */ /* 0x000fe400080006ff */
[----:B------:R-:W-:Y:S02]  /*1ce0*/  UIADD3.X UR23, UPT, UPT, URZ, UR31, URZ, UP3, !UPT ;  /* 0x0000001fff177290 */ /* 0x000fe40009ffe4ff */
[----:B------:R-:W-:Y:S02]  /*1cf0*/  UIADD3 UR32, UPT, UPT, UR32, 0x8400, URZ ;  /* 0x0000840020207890 */ /* 0x000fe4000fffe0ff */
[----:B------:R-:W-:-:S02]  /*1d00*/  UIADD3.X UR13, UPT, UPT, URZ, UR31, URZ, UP2, !UPT ;  /* 0x0000001fff0d7290 */ /* 0x000fc400097fe4ff */
[----:B------:R-:W-:Y:S02]  /*1d10*/  UIADD3 UR40, UPT, UPT, UR6, 0x14400, UR40 ;  /* 0x0001440006287890 */ /* 0x000fe4000fffe028 */
[----:B------:R-:W-:Y:S02]  /*1d20*/  UIADD3.X UR11, UPT, UPT, URZ, UR31, URZ, UP1, !UPT ;  /* 0x0000001fff0b7290 */ /* 0x000fe40008ffe4ff */
[----:B------:R-:W-:Y:S02]  /*1d30*/  UIADD3 UR24, UPT, UPT, UR24, 0x2c400, URZ ;  /* 0x0002c40018187890 */ /* 0x000fe4000fffe0ff */
[----:B------:R-:W-:Y:S02]  /*1d40*/  UIADD3.X UR9, UPT, UPT, URZ, UR31, URZ, UP0, !UPT ;  /* 0x0000001fff097290 */ /* 0x000fe400087fe4ff */
[----:B------:R-:W-:Y:S01]  /*1d50*/  UIADD3 UR16, UPT, UPT, UR6, 0x2ca00, UR16 ;  /* 0x0002ca0006107890 */ /* 0x000fe2000fffe010 */
[----:B------:R-:W-:Y:S01]  /*1d60*/  UMOV UR38, 0x0 ;  /* 0x0000000000267882 */ /* 0x000fe20000000000 */
[----:B------:R-:W-:Y:S01]  /*1d70*/  UMOV UR39, 0x10000000 ;  /* 0x1000000000277882 */ /* 0x000fe20000000000 */
[----:B------:R-:W-:Y:S01]  /*1d80*/  UMOV UR5, 0x30000 ;  /* 0x0003000000057882 */ /* 0x000fe20000000000 */
[----:B------:R-:W-:Y:S01]  /*1d90*/  UMOV UR41, UR33 ;  /* 0x0000002100297c82 */ /* 0x000fe20008000000 */
[----:B------:R-:W-:Y:S01]  /*1da0*/  UMOV UR44, UR36 ;  /* 0x00000024002c7c82 */ /* 0x000fe20008000000 */
[----:B------:R-:W-:Y:S01]  /*1db0*/  UMOV UR26, URZ ;  /* 0x000000ff001a7c82 */ /* 0x000fe20008000000 */
[----:B------:R-:W-:Y:S01]  /*1dc0*/  UMOV UR42, UR34 ;  /* 0x00000022002a7c82 */ /* 0x000fe20008000000 */
[----:B------:R-:W-:Y:S01]  /*1dd0*/  UMOV UR25, UR33 ;  /* 0x0000002100197c82 */ /* 0x000fe20008000000 */
[----:B------:R-:W-:Y:S01]  /*1de0*/  UMOV UR29, UR36 ;  /* 0x00000024001d7c82 */ /* 0x000fe20008000000 */
[----:B------:R4:W-:Y:S01]  /*1df0*/  UTMALDG.3D [UR32], [UR22], desc[UR38] ;  /* 0x00002620160075b4 */ /* 0x0009e20008011000 */
[----:B------:R-:W-:Y:S01]  /*1e00*/  UMOV UR17, UR33 ;  /* 0x0000002100117c82 */ /* 0x000fe20008000000 */
[----:B------:R-:W-:Y:S01]  /*1e10*/  UMOV UR20, UR28 ;  /* 0x0000001c00147c82 */ /* 0x000fe20008000000 */
[----:B------:R-:W-:Y:S01]  /*1e20*/  UMOV UR21, UR36 ;  /* 0x0000002400157c82 */ /* 0x000fe20008000000 */
[----:B------:R-:W-:Y:S01]  /*1e30*/  UMOV UR18, UR26 ;  /* 0x0000001a00127c82 */ /* 0x000fe20008000000 */
[----:B------:R4:W-:Y:S01]  /*1e40*/  UTMALDG.3D.MULTICAST [UR40], [UR12], UR5, desc[UR38] ;  /* 0x000026280c0073b4 */ /* 0x0009e20008011805 */
[----:B------:R4:W-:Y:S01]  /*1e50*/  UTMALDG.4D [UR24], [UR10], desc[UR38] ;  /* 0x000026180a0075b4 */ /* 0x0009e20008019000 */
[----:B------:R4:W-:Y:S02]  /*1e60*/  UTMALDG.4D.MULTICAST [UR16], [UR8], UR5, desc[UR38] ;  /* 0x00002610080073b4 */ /* 0x0009e40008019805 */
[----:B----4-:R-:W-:Y:S01]  /*1e70*/  NOP ;  /* 0x0000000000007918 */ /* 0x010fe20000000000 */
.L_x_32:
[----:B------:R-:W-:Y:S05]  /*1e80*/  BSYNC.RECONVERGENT B0 ;  /* 0x0000000000007941 */ /* 0x000fea0003800200 */
.L_x_31:
[----:B------:R-:W-:Y:S01]  /*1e90*/  UIADD3 UR28, UPT, UPT, UR28, 0x1, URZ ;  /* 0x000000011c1c7890 */ /* 0x000fe2000fffe0ff */
[----:B------:R-:W-:Y:S01]  /*1ea0*/  UMOV UR4, UR14 ;  /* 0x0000000e00047c82 */ /* 0x000fe20008000000 */
[----:B------:R-:W-:Y:S02]  /*1eb0*/  UMOV UR12, UR15 ;  /* 0x0000000f000c7c82 */ /* 0x000fe40008000000 */
[----:B------:R-:W-:-:S09]  /*1ec0*/  UISETP.NE.AND UP0, UPT, UR28, UR15, UPT ;  /* 0x0000000f1c00728c */ /* 0x000fd2000bf05270 */
[----:B------:R-:W-:Y:S05]  /*1ed0*/  BRA.U UP0, `(.L_x_33) ;  /* 0xfffffff900f47547 */ /* 0x000fea000b83ffff */
.L_x_25:
[----:B------:R-:W-:Y:S01]  /*1ee0*/  ULEA UR4, UR14, UR6, 0x3 ;  /* 0x000000060e047291 */ /* 0x000fe2000f8e18ff */
[----:B-1----:R-:W-:Y:S01]  /*1ef0*/  SHF.L.U32 R0, R12, 0x1f, RZ ;  /* 0x0000001f0c007819 */ /* 0x002fe200000006ff */
[----:B------:R-:W-:Y:S01]  /*1f00*/  @!P2 SYNCS.ARRIVE.TRANS64.A1T0 RZ, [UR6+0x78], RZ ;  /* 0x000078ffffffa9a7 */ /* 0x000fe20008100006 */
[----:B------:R-:W-:-:S06]  /*1f10*/  UISETP.GT.AND UP0, UPT, UR55, UR54, UPT ;  /* 0x000000363700728c */ /* 0x000fcc000bf04270 */
[----:B--23--:R1:W2:Y:S03]  /*1f20*/  SYNCS.PHASECHK.TRANS64.TRYWAIT P1, [UR4+0x18], R0 ;  /* 0x00001800ff0075a7 */ /* 0x00c2a60008021104 */
[----:B------:R-:W-:Y:S05]  /*1f30*/  BRA.U !UP0, `(.L_x_34) ;  /* 0x00000005080c7547 */ /* 0x000fea000b800000 */
[----:B------:R-:W-:Y:S01]  /*1f40*/  UIADD3 UR26, UPT, UPT, UR56, UR12, URZ ;  /* 0x0000000c381a7290 */ /* 0x000fe2000fffe0ff */
[----:B------:R-:W-:-:S11]  /*1f50*/  UMOV UR4, UR14 ;  /* 0x0000000e00047c82 */ /* 0x000fd60008000000 */
.L_x_42:
[----:B------:R-:W-:Y:S01]  /*1f60*/  ULEA UR33, UR4, UR6, 0x3 ;  /* 0x0000000604217291 */ /* 0x000fe2000f8e18ff */
[----:B--2---:R-:W-:Y:S01]  /*1f70*/  @!P4 MOV R2, 0xc600 ;  /* 0x0000c6000002c802 */ /* 0x004fe20000000f00 */
[----:B--23--:R-:W-:Y:S10]  /*1f80*/  @P1 BRA `(.L_x_35) ;  /* 0x00000000000c1947 */ /* 0x00cff40003800000 */
[----:B------:R-:W-:-:S04]  /*1f90*/  SHF.L.U32 R3, R12, 0x1f, RZ ;  /* 0x0000001f0c037819 */ /* 0x000fc800000006ff */
[----:B------:R-:W2:Y:S02]  /*1fa0*/  SYNCS.PHASECHK.TRANS64.TRYWAIT P0, [UR33+0x18], R3 ;  /* 0x00001803ff0075a7 */ /* 0x000ea40008001121 */
[----:B--2---:R-:W-:Y:S05]  /*1fb0*/  @!P0 BRA `(.L_x_36) ;  /* 0x0000010800d08947 */ /* 0x004fea0003800000 */
.L_x_35:
[----:B------:R2:W-:Y:S01]  /*1fc0*/  @!P4 SYNCS.ARRIVE.TRANS64 RZ, [UR33], R2 ;  /* 0x00000002ffffc9a7 */ /* 0x0005e20008000021 */
[----:B------:R-:W-:-:S04]  /*1fd0*/  ULOP3.LUT UR5, UR37, 0x2, URZ, 0xfc, !UPT ;  /* 0x0000000225057892 */ /* 0x000fc8000f8efcff */
[----:B------:R-:W-:-:S09]  /*1fe0*/  UISETP.NE.AND UP0, UPT, UR5, 0x2, UPT ;  /* 0x000000020500788c */ /* 0x000fd2000bf05270 */
[----:B------:R-:W-:Y:S05]  /*1ff0*/  BRA.U UP0, `(.L_x_37) ;  /* 0x0000000100047547 */ /* 0x000fea000b800000 */
[----:B------:R-:W-:Y:S05]  /*2000*/  BPT.TRAP 0x1 ;  /* 0x000000040000795c */ /* 0x000fea0000300000 */
.L_x_37:
[----:B------:R-:W-:Y:S04]  /*2010*/  BSSY.RECONVERGENT B0, `(.L_x_38) ;  /* 0x0000003000007945 */ /* 0x000fe80003800200 */
[----:B------:R-:W-:Y:S05]  /*2020*/  @P3 BRA `(.L_x_39) ;  /* 0x0000000000043947 */ /* 0x000fea0003800000 */
[----:B------:R-:W-:Y:S05]  /*2030*/  BPT.TRAP 0x1 ;  /* 0x000000040000795c */ /* 0x000fea0000300000 */
.L_x_39:
[----:B------:R-:W-:Y:S05]  /*2040*/  BSYNC.RECONVERGENT B0 ;  /* 0x0000000000007941 */ /* 0x000fea0003800200 */
.L_x_38:
        /* <DEDUP_REMOVED lines=9> */
[----:B------:R1:W3:Y:S01]  /*20e0*/  SYNCS.PHASECHK.TRANS64.TRYWAIT P1, [UR5+0x18], R0 ;  /* 0x00001800ff0075a7 */ /* 0x0002e20008021105 */
[----:B------:R-:W-:Y:S05]  /*20f0*/  @!P0 BRA `(.L_x_41) ;  /* 0x0000000000888947 */ /* 0x000fea0003800000 */
[----:B------:R-:W-:Y:S02]  /*2100*/  ULEA UR32, UR4, UR6, 0xe ;  /* 0x0000000604207291 */ /* 0x000fe4000f8e70ff */
[----:B------:R-:W-:Y:S02]  /*2110*/  UIADD3 UR22, UP3, UPT, UR30, 0x80, URZ ;  /* 0x000000801e167890 */ /* 0x000fe4000ff7e0ff */
[----:B------:R-:W-:Y:S02]  /*2120*/  UIADD3 UR20, UP2, UPT, UR30, 0x180, URZ ;  /* 0x000001801e147890 */ /* 0x000fe4000ff5e0ff */
[----:B------:R-:W-:Y:S02]  /*2130*/  ULEA UR8, UR4, UR6, 0x9 ;  /* 0x0000000604087291 */ /* 0x000fe4000f8e48ff */
[----:B------:R-:W-:Y:S02]  /*2140*/  UIADD3 UR28, UP1, UPT, UR30, 0x280, URZ ;  /* 0x000002801e1c7890 */ /* 0x000fe4000ff3e0ff */
[----:B------:R-:W-:-:S02]  /*2150*/  UIADD3 UR24, UP0, UPT, UR30, 0x380, URZ ;  /* 0x000003801e187890 */ /* 0x000fc4000ff1e0ff */
[----:B------:R-:W-:Y:S02]  /*2160*/  USHF.L.U32 UR34, UR12, 0x7, URZ ;  /* 0x000000070c227899 */ /* 0x000fe400080006ff */
[----:B------:R-:W-:Y:S02]  /*2170*/  UIADD3.X UR23, UPT, UPT, URZ, UR31, URZ, UP3, !UPT ;  /* 0x0000001fff177290 */ /* 0x000fe40009ffe4ff */
[----:B------:R-:W-:Y:S02]  /*2180*/  UIADD3 UR32, UPT, UPT, UR32, 0x8400, URZ ;  /* 0x0000840020207890 */ /* 0x000fe4000fffe0ff */
[----:B------:R-:W-:Y:S02]  /*2190*/  ULEA UR40, UR4, UR49, 0xf ;  /* 0x0000003104287291 */ /* 0x000fe4000f8e78ff */
[----:B------:R-:W-:Y:S02]  /*21a0*/  UIADD3.X UR21, UPT, UPT, URZ, UR31, URZ, UP2, !UPT ;  /* 0x0000001fff157290 */ /* 0x000fe400097fe4ff */
[----:B------:R-:W-:-:S02]  /*21b0*/  UIADD3.X UR29, UPT, UPT, URZ, UR31, URZ, UP1, !UPT ;  /* 0x0000001fff1d7290 */ /* 0x000fc40008ffe4ff */
[----:B------:R-:W-:Y:S02]  /*21c0*/  UIADD3 UR8, UPT, UPT, UR8, 0x2c400, URZ ;  /* 0x0002c40008087890 */ /* 0x000fe4000fffe0ff */
[----:B------:R-:W-:Y:S02]  /*21d0*/  ULEA UR16, UR4, UR48, 0xa ;  /* 0x0000003004107291 */ /* 0x000fe4000f8e50ff */
[----:B------:R-:W-:Y:S01]  /*21e0*/  UIADD3.X UR25, UPT, UPT, URZ, UR31, URZ, UP0, !UPT ;  /* 0x0000001fff197290 */ /* 0x000fe200087fe4ff */
[----:B------:R-:W-:Y:S01]  /*21f0*/  UMOV UR38, 0x0 ;  /* 0x0000000000267882 */ /* 0x000fe20000000000 */
[----:B------:R-:W-:Y:S01]  /*2200*/  UMOV UR39, 0x10000000 ;  /* 0x1000000000277882 */ /* 0x000fe20000000000 */
[----:B------:R-:W-:Y:S01]  /*2210*/  UMOV UR5, 0x30000 ;  /* 0x0003000000057882 */ /* 0x000fe20000000000 */
[----:B------:R-:W-:Y:S01]  /*2220*/  UMOV UR41, UR33 ;  /* 0x0000002100297c82 */ /* 0x000fe20008000000 */
[----:B------:R-:W-:Y:S01]  /*2230*/  UMOV UR44, UR36 ;  /* 0x00000024002c7c82 */ /* 0x000fe20008000000 */
[----:B------:R-:W-:Y:S01]  /*2240*/  UMOV UR42, UR34 ;  /* 0x00000022002a7c82 */ /* 0x000fe20008000000 */
[----:B------:R-:W-:Y:S01]  /*2250*/  UMOV UR10, URZ ;  /* 0x000000ff000a7c82 */ /* 0x000fe20008000000 */
[----:B------:R-:W-:Y:S01]  /*2260*/  UTMALDG.3D [UR32], [UR22], desc[UR38] ;  /* 0x00002620160075b4 */ /* 0x000fe20008011000 */
[----:B------:R-:W-:Y:S01]  /*2270*/  UMOV UR9, UR33 ;  /* 0x0000002100097c82 */ /* 0x000fe20008000000 */
[----:B------:R-:W-:Y:S01]  /*2280*/  UMOV UR11, UR27 ;  /* 0x0000001b000b7c82 */ /* 0x000fe20008000000 */
[----:B------:R-:W-:Y:S01]  /*2290*/  UMOV UR13, UR36 ;  /* 0x00000024000d7c82 */ /* 0x000fe20008000000 */
[----:B------:R-:W-:Y:S01]  /*22a0*/  UMOV UR17, UR33 ;  /* 0x0000002100117c82 */ /* 0x000fe20008000000 */
[----:B------:R-:W-:Y:S01]  /*22b0*/  UMOV UR18, UR10 ;  /* 0x0000000a00127c82 */ /* 0x000fe20008000000 */
[----:B------:R4:W-:Y:S01]  /*22c0*/  UTMALDG.3D.MULTICAST [UR40], [UR20], UR5, desc[UR38] ;  /* 0x00002628140073b4 */ /* 0x0009e20008011805 */
[----:B------:R1:W-:Y:S01]  /*22d0*/  UTMALDG.4D [UR8], [UR28], desc[UR38] ;  /* 0x000026081c0075b4 */ /* 0x0003e20008019000 */
[----:B----4-:R-:W-:Y:S01]  /*22e0*/  UMOV UR20, UR12 ;  /* 0x0000000c00147c82 */ /* 0x010fe20008000000 */
[----:B------:R-:W-:-:S02]  /*22f0*/  UMOV UR21, UR36 ;  /* 0x0000002400157c82 */ /* 0x000fc40008000000 */
[----:B------:R1:W-:Y:S02]  /*2300*/  UTMALDG.4D.MULTICAST [UR16], [UR24], UR5, desc[UR38] ;  /* 0x00002610180073b4 */ /* 0x0003e40008019805 */
[----:B-1----:R-:W-:Y:S01]  /*2310*/  NOP ;  /* 0x0000000000007918 */ /* 0x002fe20000000000 */
.L_x_41:
[----:B------:R-:W-:Y:S05]  /*2320*/  BSYNC.RECONVERGENT B0 ;  /* 0x0000000000007941 */ /* 0x000fea0003800200 */
.L_x_40:
[----:B------:R-:W-:Y:S01]  /*2330*/  UIADD3 UR12, UPT, UPT, UR12, 0x1, URZ ;  /* 0x000000010c0c7890 */ /* 0x000fe2000fffe0ff */
[----:B------:R-:W-:-:S03]  /*2340*/  UMOV UR4, UR14 ;  /* 0x0000000e00047c82 */ /* 0x000fc60008000000 */
[----:B------:R-:W-:-:S09]  /*2350*/  UISETP.NE.AND UP0, UPT, UR12, UR26, UPT ;  /* 0x0000001a0c00728c */ /* 0x000fd2000bf05270 */
[----:B------:R-:W-:Y:S05]  /*2360*/  BRA.U UP0, `(.L_x_42) ;  /* 0xfffffff900fc7547 */ /* 0x000fea000b83ffff */
.L_x_34:
[C---:B------:R-:W-:Y:S01]  /*2370*/  LEA R3, R11.reuse, UR6, 0x3 ;  /* 0x000000060b037c11 */ /* 0x040fe2000f8e18ff */
[----:B------:R-:W-:Y:S01]  /*2380*/  NOP ;  /* 0x0000000000007918 */ /* 0x000fe20000000000 */
[----:B-1----:R-:W-:Y:S02]  /*2390*/  SHF.L.U32 R0, R10, 0x1f, RZ ;  /* 0x0000001f0a007819 */ /* 0x002fe400000006ff */
[----:B------:R-:W-:Y:S02]  /*23a0*/  LEA R5, R11, UR6, 0x4 ;  /* 0x000000060b057c11 */ /* 0x000fe4000f8e20ff */
[----:B------:R-:W1:Y:S02]  /*23b0*/  SYNCS.PHASECHK.TRANS64.TRYWAIT P0, [R3+URZ+0x80], R0 ;  /* 0x00008000030075a7 */ /* 0x000e6400080011ff */
[----:B-1----:R-:W-:Y:S05]  /*23c0*/  @!P0 BRA `(.L_x_43) ;  /* 0x0000010400e48947 */ /* 0x002fea0003800000 */
.L_x_196:
[----:B------:R-:W4:Y:S01]  /*23d0*/  LDS.128 R4, [R5+0xe0] ;  /* 0x0000e00005047984 */ /* 0x000f220000000c00 */
[----:B------:R-:W-:Y:S01]  /*23e0*/  UISETP.GE.AND UP0, UPT, UR45, 0x1, UPT ;  /* 0x000000012d00788c */ /* 0x000fe2000bf06270 */
[----:B------:R-:W-:Y:S01]  /*23f0*/  @!PT LDS RZ, [RZ] ;  /* 0x00000000fffff984 */ /* 0x000fe20000000800 */
[----:B------:R-:W-:Y:S01]  /*2400*/  @!PT LDS RZ, [RZ] ;  /* 0x00000000fffff984 */ /* 0x000fe20000000800 */
[----:B------:R-:W-:Y:S01]  /*2410*/  @!PT LDS RZ, [RZ] ;  /* 0x00000000fffff984 */ /* 0x000fe20000000800 */
[----:B------:R-:W-:Y:S01]  /*2420*/  @!PT LDS RZ, [RZ] ;  /* 0x00000000fffff984 */ /* 0x000fe20000000800 */
[----:B------:R1:W-:Y:S06]  /*2430*/  MEMBAR.ALL.CTA ;  /* 0x0000000000007992 */ /* 0x0003ec0000008000 */
[----:B-1----:R-:W1:Y:S01]  /*2440*/  FENCE.VIEW.ASYNC.S ;  /* 0x00000000000073c6 */ /* 0x002e620000000000 */
[----:B----4-:R-:W-:-:S13]  /*2450*/  LOP3.LUT P0, RZ, R6, 0x1, RZ, 0xc0, !PT ;  /* 0x0000000106ff7812 */ /* 0x010fda000780c0ff */
[----:B-1----:R-:W-:Y:S01]  /*2460*/  VOTEU.ANY UP1, P0 ;  /* 0x0000000000ff7886 */ /* 0x002fe20000020100 */
[----:B------:R-:W-:-:S13]  /*2470*/  PLOP3.LUT P0, PT, PT, PT, UP1, 0x80, 0x8 ;  /* 0x000000000008781c */ /* 0x000fda0003f0f018 */
[----:B------:R-:W-:Y:S02]  /*2480*/  @P0 LOP3.LUT R0, R5, 0xffff, RZ, 0xc0, !PT ;  /* 0x0000ffff05000812 */ /* 0x000fe400078ec0ff */
[----:B--2---:R-:W-:Y:S02]  /*2490*/  @P0 MOV R2, R4 ;  /* 0x0000000400020202 */ /* 0x004fe40000000f00 */
[----:B------:R-:W-:Y:S01]  /*24a0*/  @P0 R2UR UR5, R0 ;  /* 0x00000000000502ca */ /* 0x000fe200000e0000 */
[----:B------:R-:W-:Y:S01]  /*24b0*/  VIADD R0, R3, 0x90 ;  /* 0x0000009003007836 */ /* 0x000fe20000000000 */
[----:B------:R-:W-:Y:S02]  /*24c0*/  @P0 SHF.R.U32.HI R4, RZ, 0x10, R5 ;  /* 0x00000010ff040819 */ /* 0x000fe40000011605 */
[----:B------:R-:W-:Y:S02]  /*24d0*/  @P0 R2UR UR7, R2 ;  /* 0x00000000020702ca */ /* 0x000fe400000e0000 */
[----:B------:R-:W-:-:S02]  /*24e0*/  PRMT R0, RZ, 0x654, R0 ;  /* 0x00000654ff007816 */ /* 0x000fc40000000000 */
[----:B------:R-:W-:Y:S02]  /*24f0*/  @P0 R2UR UR4, R4 ;  /* 0x00000000040402ca */ /* 0x000fe400000e0000 */
[----:B------:R1:W-:Y:S03]  /*2500*/  SYNCS.ARRIVE.TRANS64.RED.A1T0 RZ, [R0+URZ], RZ ;  /* 0x000000ff00ff79a7 */ /* 0x0003e600081004ff */
[----:B------:R-:W-:-:S04]  /*2510*/  @UP1 UMOV UR50, UR5 ;  /* 0x0000000500321c82 */ /* 0x000fc80008000000 */
[----:B------:R-:W-:-:S04]  /*2520*/  @UP1 UMOV UR51, UR7 ;  /* 0x0000000700331c82 */ /* 0x000fc80008000000 */
[----:B------:R-:W-:Y:S01]  /*2530*/  @UP1 UMOV UR36, UR4 ;  /* 0x0000000400241c82 */ /* 0x000fe20008000000 */
[----:B------:R-:W-:Y:S05]  /*2540*/  BRA.U !UP0, `(.L_x_44) ;  /* 0x0000000108d47547 */ /* 0x000fea000b800000 */
[----:B------:R-:W2:Y:S01]  /*2550*/  LDCU.128 UR16, c[0x0][0xf10] ;  /* 0x0001e200ff1077ac */ /* 0x000ea20008000c00 */
[----:B------:R-:W4:Y:S01]  /*2560*/  LDCU UR23, c[0x0][0xf20] ;  /* 0x0001e400ff1777ac */ /* 0x000f220008000800 */
[----:B------:R-:W3:Y:S01]  /*2570*/  LDCU UR22, c[0x0][0xf0c] ;  /* 0x0001e180ff1677ac */ /* 0x000ee20008000800 */
[----:B------:R-:W1:Y:S01]  /*2580*/  LDCU.64 UR8, c[0x0][0xf28] ;  /* 0x0001e500ff0877ac */ /* 0x000e620008000a00 */
[----:B------:R-:W-:Y:S02]  /*2590*/  UISETP.NE.AND UP3, UPT, UR45, 0x1, UPT ;  /* 0x000000012d00788c */ /* 0x000fe4000bf65270 */
[----:B--2---:R-:W-:Y:S02]  /*25a0*/  UIMAD.WIDE.U32 UR10, UR52, UR19, URZ ;  /* 0x00000013340a72a5 */ /* 0x004fe4000f8e00ff */
[----:B------:R-:W-:Y:S02]  /*25b0*/  UIMAD.WIDE.U32 UR4, UR53, UR16, URZ ;  /* 0x00000010350472a5 */ /* 0x000fe4000f8e00ff */
[----:B------:R-:W-:-:S02]  /*25c0*/  UISETP.NE.AND UP0, UPT, UR18, 0x1, UPT ;  /* 0x000000011200788c */ /* 0x000fc4000bf05270 */
[----:B------:R-:W-:Y:S01]  /*25d0*/  UIMAD.WIDE.U32 UR20, UR50, UR19, URZ ;  /* 0x00000013321472a5 */ /* 0x000fe2000f8e00ff */
[----:B------:R-:W-:Y:S02]  /*25e0*/  UMOV UR10, UR11 ;  /* 0x0000000b000a7c82 */ /* 0x000fe40008000000 */
[----:B------:R-:W-:Y:S01]  /*25f0*/  UMOV UR4, UR5 ;  /* 0x0000000500047c82 */ /* 0x000fe20008000000 */
[----:B----4-:R-:W-:Y:S02]  /*2600*/  USHF.R.U32.HI UR10, URZ, UR23, UR10 ;  /* 0x00000017ff0a7299 */ /* 0x010fe4000801160a */
[----:B---3--:R-:W-:Y:S02]  /*2610*/  UISETP.NE.AND UP2, UPT, UR22, 0x1, UPT ;  /* 0x000000011600788c */ /* 0x008fe4000bf45270 */
[----:B------:R-:W-:Y:S02]  /*2620*/  USHF.R.U32.HI UR4, URZ, UR17, UR4 ;  /* 0x00000011ff047299 */ /* 0x000fe40008011604 */
[----:B------:R-:W-:-:S02]  /*2630*/  USEL UR5, UR52, UR10, !UP0 ;  /* 0x0000000a34057287 */ /* 0x000fc4000c000000 */
[----:B------:R-:W-:Y:S02]  /*2640*/  USEL UR7, UR53, UR4, !UP2 ;  /* 0x0000000435077287 */ /* 0x000fe4000d000000 */
[----:B-1----:R-:W-:Y:S01]  /*2650*/  UIMAD.WIDE.U32 UR10, UR5, UR8, URZ ;  /* 0x00000008050a72a5 */ /* 0x002fe2000f8e00ff */
[----:B------:R-:W-:Y:S01]  /*2660*/  UMOV UR4, UR21 ;  /* 0x0000001500047c82 */ /* 0x000fe20008000000 */
[----:B------:R-:W-:Y:S02]  /*2670*/  UIMAD.WIDE.U32 UR12, UR51, UR16, URZ ;  /* 0x00000010330c72a5 */ /* 0x000fe4000f8e00ff */
[----:B------:R-:W-:-:S03]  /*2680*/  UIMAD.WIDE.U32 UR20, UR7, UR8, URZ ;  /* 0x00000008071472a5 */ /* 0x000fc6000f8e00ff */
[----:B------:R-:W-:Y:S01]  /*2690*/  UMOV UR10, UR11 ;  /* 0x0000000b000a7c82 */ /* 0x000fe20008000000 */
[----:B------:R-:W-:Y:S02]  /*26a0*/  USHF.R.U32.HI UR4, URZ, UR23, UR4 ;  /* 0x00000017ff047299 */ /* 0x000fe40008011604 */
[----:B------:R-:W-:Y:S01]  /*26b0*/  @UP3 USHF.R.U32.HI UR5, URZ, UR9, UR10 ;  /* 0x00000009ff053299 */ /* 0x000fe2000801160a */
[----:B------:R-:W-:Y:S01]  /*26c0*/  UMOV UR12, UR13 ;  /* 0x0000000d000c7c82 */ /* 0x000fe20008000000 */
[----:B------:R-:W-:Y:S01]  /*26d0*/  UMOV UR20, UR21 ;  /* 0x0000001500147c82 */ /* 0x000fe20008000000 */
[----:B------:R-:W-:Y:S02]  /*26e0*/  USHF.R.U32.HI UR17, URZ, UR17, UR12 ;  /* 0x00000011ff117299 */ /* 0x000fe4000801160c */
[----:B------:R-:W-:Y:S02]  /*26f0*/  USEL UR4, UR50, UR4, !UP0 ;  /* 0x0000000432047287 */ /* 0x000fe4000c000000 */
[----:B------:R-:W-:-:S02]  /*2700*/  @UP3 USHF.R.U32.HI UR7, URZ, UR9, UR20 ;  /* 0x00000009ff073299 */ /* 0x000fc40008011614 */
[----:B------:R-:W-:Y:S02]  /*2710*/  UIMAD UR10, UR45, UR5, URZ ;  /* 0x000000052d0a72a4 */ /* 0x000fe4000f8e02ff */
[----:B------:R-:W-:Y:S02]  /*2720*/  USEL UR5, UR51, UR17, !UP2 ;  /* 0x0000001133057287 */ /* 0x000fe4000d000000 */
[----:B------:R-:W-:Y:S02]  /*2730*/  UIMAD UR12, UR45, UR7, URZ ;  /* 0x000000072d0c72a4 */ /* 0x000fe4000f8e02ff */
[----:B------:R-:W-:Y:S02]  /*2740*/  UISETP.GE.AND UP0, UPT, UR4, UR10, UPT ;  /* 0x0000000a0400728c */ /* 0x000fe4000bf06270 */
[----:B------:R-:W-:Y:S02]  /*2750*/  UIMAD.WIDE.U32 UR10, UR4, UR8, URZ ;  /* 0x00000008040a72a5 */ /* 0x000fe4000f8e00ff */
[----:B------:R-:W-:-:S02]  /*2760*/  UISETP.GE.OR UP0, UPT, UR5, UR12, UP0 ;  /* 0x0000000c0500728c */ /* 0x000fc40008706670 */
[----:B------:R-:W-:Y:S02]  /*2770*/  UIMAD.WIDE.U32 UR12, UR5, UR8, URZ ;  /* 0x00000008050c72a5 */ /* 0x000fe4000f8e00ff */
[----:B------:R-:W-:Y:S01]  /*2780*/  UIADD3 UR12, UPT, UPT, -UR5, URZ, URZ ;  /* 0x000000ff050c7290 */ /* 0x000fe2000fffe1ff */
[----:B------:R-:W-:Y:S01]  /*2790*/  UMOV UR10, UR11 ;  /* 0x0000000b000a7c82 */ /* 0x000fe20008000000 */
[----:B------:R-:W-:Y:S02]  /*27a0*/  UIADD3 UR11, UPT, UPT, -UR4, URZ, URZ ;  /* 0x000000ff040b7290 */ /* 0x000fe4000fffe1ff */
[----:B------:R-:W-:-:S03]  /*27b0*/  USHF.R.U32.HI UR10, URZ, UR9, UR10 ;  /* 0x00000009ff0a7299 */ /* 0x000fc6000801160a */
[----:B------:R-:W-:Y:S01]  /*27c0*/  @!UP0 UMOV UR8, UR13 ;  /* 0x0000000d00088c82 */ /* 0x000fe20008000000 */
[----:B------:R-:W-:Y:S02]  /*27d0*/  UIMAD UR11, UR18, UR11, UR50 ;  /* 0x0000000b120b72a4 */ /* 0x000fe4000f8e0232 */
[----:B------:R-:W-:Y:S02]  /*27e0*/  USEL UR10, UR4, UR10, !UP3 ;  /* 0x0000000a040a7287 */ /* 0x000fe4000d800000 */
[----:B------:R-:W-:Y:S02]  /*27f0*/  @!UP0 USHF.R.U32.HI UR8, URZ, UR9, UR8 ;  /* 0x00000009ff088299 */ /* 0x000fe40008011608 */
[----:B------:R-:W-:Y:S02]  /*2800*/  UIADD3 UR9, UPT, UPT, -UR10, URZ, URZ ;  /* 0x000000ff0a097290 */ /* 0x000fe4000fffe1ff */
[----:B------:R-:W-:Y:S02]  /*2810*/  @!UP0 USEL UR8, UR5, UR8, !UP3 ;  /* 0x0000000805088287 */ /* 0x000fe4000d800000 */
[----:B------:R-:W-:-:S02]  /*2820*/  UIMAD UR9, UR45, UR9, UR4 ;  /* 0x000000092d0972a4 */ /* 0x000fc4000f8e0204 */
[----:B------:R-:W-:Y:S02]  /*2830*/  @!UP0 UIADD3 UR10, UPT, UPT, UR10, -UR8, URZ ;  /* 0x800000080a0a8290 */ /* 0x000fe4000fffe0ff */
[----:B------:R-:W-:Y:S02]  /*2840*/  @!UP0 UIMAD UR8, UR9, UR7, UR8 ;  /* 0x00000007090882a4 */ /* 0x000fe4000f8e0208 */
[----:B------:R-:W-:Y:S02]  /*2850*/  @!UP0 UIMAD UR4, UR45, UR10, UR5 ;  /* 0x0000000a2d0482a4 */ /* 0x000fe4000f8e0205 */
[----:B------:R-:W-:Y:S02]  /*2860*/  UIMAD UR7, UR22, UR12, UR51 ;  /* 0x0000000c160772a4 */ /* 0x000fe4000f8e0233 */
[----:B------:R-:W-:Y:S01]  /*2870*/  UIMAD UR50, UR4, UR18, UR11 ;  /* 0x00000012043272a4 */ /* 0x000fe2000f8e020b */
[----:B------:R-:W-:Y:S02]  /*2880*/  @!UP0 UMOV UR5, UR8 ;  /* 0x0000000800058c82 */ /* 0x000fe40008000000 */
[----:B------:R-:W-:-:S12]  /*2890*/  UIMAD UR51, UR5, UR22, UR7 ;  /* 0x00000016053372a4 */ /* 0x000fd8000f8e0207 */
.L_x_44:
[----:B------:R-:W2:Y:S02]  /*28a0*/  LDCU UR4, c[0x0][0xf30] ;  /* 0x0001e600ff0477ac */ /* 0x000ea40008000800 */
[----:B--2---:R-:W-:-:S09]  /*28b0*/  UISETP.NE.AND UP0, UPT, UR4, 0x1, UPT ;  /* 0x000000010400788c */ /* 0x004fd2000bf05270 */
[----:B------:R-:W-:Y:S05]  /*28c0*/  BRA.U UP0, `(.L_x_45) ;  /* 0x0000000100447547 */ /* 0x000fea000b800000 */
[----:B------:R-:W2:Y:S01]  /*28d0*/  LDCU.128 UR16, c[0x0][0xf10] ;  /* 0x0001e200ff1077ac */ /* 0x000ea20008000c00 */
[----:B------:R-:W4:Y:S01]  /*28e0*/  LDCU UR10, c[0x0][0xf0c] ;  /* 0x0001e180ff0a77ac */ /* 0x000f220008000800 */
[----:B------:R-:W1:Y:S01]  /*28f0*/  LDCU UR7, c[0x0][0xf20] ;  /* 0x0001e400ff0777ac */ /* 0x000e620008000800 */
[----:B--2---:R-:W-:Y:S02]  /*2900*/  UIMAD.WIDE.U32 UR8, UR51, UR16, URZ ;  /* 0x00000010330872a5 */ /* 0x004fe4000f8e00ff */
[----:B------:R-:W-:Y:S02]  /*2910*/  UIMAD.WIDE.U32 UR4, UR50, UR19, URZ ;  /* 0x00000013320472a5 */ /* 0x000fe4000f8e00ff */
[----:B----4-:R-:W-:Y:S02]  /*2920*/  UISETP.NE.AND UP2, UPT, UR10, 0x1, UPT ;  /* 0x000000010a00788c */ /* 0x010fe4000bf45270 */
[----:B------:R-:W-:Y:S01]  /*2930*/  UISETP.NE.AND UP0, UPT, UR18, 0x1, UPT ;  /* 0x000000011200788c */ /* 0x000fe2000bf05270 */
[----:B------:R-:W-:-:S02]  /*2940*/  UMOV UR8, UR9 ;  /* 0x0000000900087c82 */ /* 0x000fc40008000000 */
[----:B------:R-:W-:Y:S01]  /*2950*/  UMOV UR4, UR5 ;  /* 0x0000000500047c82 */ /* 0x000fe20008000000 */
[----:B------:R-:W-:Y:S02]  /*2960*/  USHF.R.U32.HI UR17, URZ, UR17, UR8 ;  /* 0x00000011ff117299 */ /* 0x000fe40008011608 */
[----:B-1----:R-:W-:Y:S02]  /*2970*/  USHF.R.U32.HI UR4, URZ, UR7, UR4 ;  /* 0x00000007ff047299 */ /* 0x002fe40008011604 */
[----:B------:R-:W-:Y:S02]  /*2980*/  USEL UR5, UR51, UR17, !UP2 ;  /* 0x0000001133057287 */ /* 0x000fe4000d000000 */
[----:B------:R-:W-:-:S04]  /*2990*/  USEL UR4, UR50, UR4, !UP0 ;  /* 0x0000000432047287 */ /* 0x000fc8000c000000 */
[----:B------:R-:W-:Y:S02]  /*29a0*/  UIADD3 UR7, UPT, UPT, UR5, -UR4, URZ ;  /* 0x8000000405077290 */ /* 0x000fe4000fffe0ff */
[----:B------:R-:W-:Y:S02]  /*29b0*/  UIADD3 UR4, UPT, UPT, -UR5, UR4, URZ ;  /* 0x0000000405047290 */ /* 0x000fe4000fffe1ff */
[----:B------:R-:W-:Y:S02]  /*29c0*/  UIMAD UR50, UR7, UR18, UR50 ;  /* 0x00000012073272a4 */ /* 0x000fe4000f8e0232 */
[----:B------:R-:W-:-:S12]  /*29d0*/  UIMAD UR51, UR4, UR10, UR51 ;  /* 0x0000000a043372a4 */ /* 0x000fd8000f8e0233 */
.L_x_45:
[----:B------:R-:W-:Y:S01]  /*29e0*/  VIADD R11, R11, 0x1 ;  /* 0x000000010b0b7836 */ /* 0x000fe20000000000 */
[----:B------:R-:W-:Y:S02]  /*29f0*/  R2UR UR5, R178 ;  /* 0x00000000b20572ca */ /* 0x000fe400000e0000 */
[----:B------:R-:W-:Y:S02]  /*2a00*/  R2UR UR4, R179 ;  /* 0x00000000b30472ca */ /* 0x000fe400000e0000 */
[C---:B------:R-:W-:Y:S02]  /*2a10*/  ISETP.NE.AND P0, PT, R11.reuse, 0x2, PT ;  /* 0x000000020b00780c */ /* 0x040fe40003f05270 */
[----:B------:R-:W-:Y:S02]  /*2a20*/  PLOP3.LUT P2, PT, PT, PT, PT, 0x80, 0x8 ;  /* 0x000000000008781c */ /* 0x000fe40003f4f070 */
[----:B------:R-:W-:Y:S02]  /*2a30*/  SEL R3, RZ, 0x1, P0 ;  /* 0x00000001ff037807 */ /* 0x000fe40000000000 */
[----:B------:R-:W-:-:S02]  /*2a40*/  SEL R11, R11, RZ, P0 ;  /* 0x000000ff0b0b7207 */ /* 0x000fc40000000000 */
[----:B------:R-:W-:Y:S01]  /*2a50*/  LOP3.LUT R10, R10, R3, RZ, 0x3c, !PT ;  /* 0x000000030a0a7212 */ /* 0x000fe200078e3cff */
[----:B------:R-:W-:Y:S02]  /*2a60*/  UIADD3 UR24, UPT, UPT, UR50, UR5, URZ ;  /* 0x0000000532187290 */ /* 0x000fe4000fffe0ff */
[----:B------:R-:W-:Y:S01]  /*2a70*/  UIADD3 UR27, UPT, UPT, UR51, UR4, URZ ;  /* 0x00000004331b7290 */ /* 0x000fe2000fffe0ff */
[----:B------:R-:W-:Y:S11]  /*2a80*/  BRA.U UP1, `(.L_x_46) ;  /* 0xffffffed01a87547 */ /* 0x000ff6000b83ffff */
[----:B------:R-:W-:Y:S01]  /*2a90*/  UIADD3 UR7, UPT, UPT, UR6, 0x18, URZ ;  /* 0x0000001806077890 */ /* 0x000fe2000fffe0ff */
[----:B------:R-:W-:-:S03]  /*2aa0*/  SHF.L.U32 R3, R12, 0x1f, RZ ;  /* 0x0000001f0c037819 */ /* 0x000fc600000006ff */
[----:B------:R-:W-:-:S09]  /*2ab0*/  ULEA UR4, UR14, UR7, 0x3 ;  /* 0x000000070e047291 */ /* 0x000fd2000f8e18ff */
[----:B------:R-:W2:Y:S02]  /*2ac0*/  SYNCS.PHASECHK.TRANS64.TRYWAIT P0, [UR4], R3 ;  /* 0x00000003ff0075a7 */ /* 0x000ea40008001104 */
[----:B--2---:R-:W-:Y:S05]  /*2ad0*/  @!P0 BRA `(.L_x_47) ;  /* 0x0000010000348947 */ /* 0x004fea0003800000 */
.L_x_198:
[----:B------:R-:W-:-:S04]  /*2ae0*/  UIADD3 UR4, UPT, UPT, UR14, 0x1, URZ ;  /* 0x000000010e047890 */ /* 0x000fc8000fffe0ff */
[----:B------:R-:W-:-:S04]  /*2af0*/  UISETP.NE.AND UP0, UPT, UR4, 0x3, UPT ;  /* 0x000000030400788c */ /* 0x000fc8000bf05270 */
[----:B------:R-:W-:Y:S02]  /*2b00*/  USEL UR6, URZ, 0x1, UP0 ;  /* 0x00000001ff067887 */ /* 0x000fe40008000000 */
[----:B------:R-:W-:-:S04]  /*2b10*/  USEL UR4, UR4, URZ, UP0 ;  /* 0x000000ff04047287 */ /* 0x000fc80008000000 */
[----:B------:R-:W-:Y:S01]  /*2b20*/  ULEA UR5, UR4, UR7, 0x3 ;  /* 0x0000000704057291 */ /* 0x000fe2000f8e18ff */
[----:B------:R-:W-:-:S04]  /*2b30*/  LOP3.LUT R12, R12, UR6, RZ, 0x3c, !PT ;  /* 0x000000060c0c7c12 */ /* 0x000fc8000f8e3cff */
[----:B-1----:R-:W-:-:S04]  /*2b40*/  SHF.L.U32 R3, R12, 0x1f, RZ ;  /* 0x0000001f0c037819 */ /* 0x002fc800000006ff */
[----:B------:R-:W1:Y:S02]  /*2b50*/  SYNCS.PHASECHK.TRANS64.TRYWAIT P0, [UR5], R3 ;  /* 0x00000003ff0075a7 */ /* 0x000e640008001105 */
[----:B-1----:R-:W-:Y:S05]  /*2b60*/  @!P0 BRA `(.L_x_48) ;  /* 0x0000010000288947 */ /* 0x002fea0003800000 */
.L_x_200:
[----:B------:R-:W-:-:S04]  /*2b70*/  UIADD3 UR4, UPT, UPT, UR4, 0x1, URZ ;  /* 0x0000000104047890 */ /* 0x000fc8000fffe0ff */
[----:B------:R-:W-:-:S04]  /*2b80*/  UISETP.NE.AND UP0, UPT, UR4, 0x3, UPT ;  /* 0x000000030400788c */ /* 0x000fc8000bf05270 */
[----:B------:R-:W-:Y:S02]  /*2b90*/  USEL UR5, URZ, 0x1, UP0 ;  /* 0x00000001ff057887 */ /* 0x000fe40008000000 */
[----:B------:R-:W-:-:S04]  /*2ba0*/  USEL UR4, UR4, URZ, UP0 ;  /* 0x000000ff04047287 */ /* 0x000fc80008000000 */
[----:B------:R-:W-:Y:S01]  /*2bb0*/  ULEA UR4, UR4, UR7, 0x3 ;  /* 0x0000000704047291 */ /* 0x000fe2000f8e18ff */
[----:B-1----:R-:W-:-:S04]  /*2bc0*/  LOP3.LUT R3, R12, UR5, RZ, 0x3c, !PT ;  /* 0x000000050c037c12 */ /* 0x002fc8000f8e3cff */
[----:B------:R-:W-:Y:S01]  /*2bd0*/  SHF.L.U32 R3, R3, 0x1f, RZ ;  /* 0x0000001f03037819 */ /* 0x000fe200000006ff */
[----:B------:R-:W-:-:S07]  /*2be0*/  IMAD.U32 R0, RZ, RZ, UR4 ;  /* 0x00000004ff007e24 */ /* 0x000fce000f8e00ff */
.L_x_49:
[----:B-1----:R1:W2:Y:S02]  /*2bf0*/  SYNCS.PHASECHK.TRANS64.TRYWAIT P0, [R0+URZ], R3 ;  /* 0x00000003000075a7 */ /* 0x0022a400080011ff */
[----:B--2---:R-:W-:Y:S05]  /*2c00*/  @!P0 NANOSLEEP.SYNCS 0x989680 ;  /* 0x009896800000895d */ /* 0x004fea0003900000 */
[----:B------:R-:W2:Y:S02]  /*2c10*/  @!P0 SYNCS.PHASECHK.TRANS64 P0, [R0+URZ], R3 ;  /* 0x00000003000085a7 */ /* 0x000ea400080010ff */
[----:B--2---:R-:W-:Y:S05]  /*2c20*/  @P0 EXIT ;  /* 0x000000000000094d */ /* 0x004fea0003800000 */
[----:B------:R-:W-:Y:S05]  /*2c30*/  BRA `(.L_x_49) ;  /* 0xfffffffc00ec7947 */ /* 0x000fea000383ffff */
.L_x_22:
[----:B------:R-:W2:Y:S02]  /*2c40*/  S2UR UR4, SR_CgaCtaId ;  /* 0x00000000000479c3 */ /* 0x000ea40000008800 */
[----:B--2---:R-:W-:-:S04]  /*2c50*/  UISETP.NE.AND UP0, UPT, UR4, URZ, UPT ;  /* 0x000000ff0400728c */ /* 0x004fc8000bf05270 */
[----:B------:R-:W-:-:S09]  /*2c60*/  UISETP.NE.OR UP0, UPT, UR18, 0x1, UP0 ;  /* 0x000000011200788c */ /* 0x000fd20008705670 */
[----:B------:R-:W-:Y:S05]  /*2c70*/  BRA.U UP0, `(.L_x_50) ;  /* 0x00000005004c7547 */ /* 0x000fea000b800000 */
[----:B------:R-:W2:Y:S01]  /*2c80*/  S2UR UR5, SR_CgaCtaId ;  /* 0x00000000000579c3 */ /* 0x000ea20000008800 */
[----:B------:R-:W-:Y:S01]  /*2c90*/  UMOV UR4, 0x400 ;  /* 0x0000040000047882 */ /* 0x000fe20000000000 */
[----:B------:R-:W-:Y:S01]  /*2ca0*/  ISETP.GE.U32.AND P2, PT, R0, 0x2, PT ;  /* 0x000000020000780c */ /* 0x000fe20003f46070 */
[----:B------:R-:W-:Y:S01]  /*2cb0*/  IMAD.MOV.U32 R12, RZ, RZ, 0x1 ;  /* 0x00000001ff0c7424 */ /* 0x000fe200078e00ff */
[----:B------:R-:W-:Y:S02]  /*2cc0*/  CS2R R10, SRZ ;  /* 0x00000000000a7805 */ /* 0x000fe4000001ff00 */
[----:B------:R-:W-:Y:S01]  /*2cd0*/  CS2R R8, SRZ ;  /* 0x0000000000087805 */ /* 0x000fe2000001ff00 */
[----:B--2---:R-:W-:-:S03]  /*2ce0*/  ULEA UR6, UR5, UR4, 0x18 ;  /* 0x0000000405067291 */ /* 0x004fc6000f8ec0ff */
[----:B------:R-:W-:-:S09]  /*2cf0*/  UMOV UR5, URZ ;  /* 0x000000ff00057c82 */ /* 0x000fd20008000000 */
.L_x_54:
[----:B------:R-:W-:Y:S02]  /*2d00*/  LEA R2, R8, UR6, 0x3 ;  /* 0x0000000608027c11 */ /* 0x000fe4000f8e18ff */
[----:B------:R-:W-:-:S03]  /*2d10*/  SHF.L.U32 R5, R9, 0x1f, RZ ;  /* 0x0000001f09057819 */ /* 0x000fc600000006ff */
[----:B------:R-:W-:Y:S01]  /*2d20*/  VIADD R4, R2, 0xc0 ;  /* 0x000000c002047836 */ /* 0x000fe20000000000 */
[----:B------:R-:W2:Y:S02]  /*2d30*/  SYNCS.PHASECHK.TRANS64.TRYWAIT P0, [R2+URZ+0xb0], R5 ;  /* 0x0000b005020075a7 */ /* 0x000ea400080011ff */
[----:B--2---:R-:W-:Y:S05]  /*2d40*/  @!P0 BRA `(.L_x_51) ;  /* 0x000000fc00c88947 */ /* 0x004fea0003800000 */
.L_x_201:
[----:B------:R-:W-:Y:S01]  /*2d50*/  ULEA UR4, UR5, UR6, 0x3 ;  /* 0x0000000605047291 */ /* 0x000fe2000f8e18ff */
[----:B------:R-:W-:Y:S02]  /*2d60*/  PRMT R4, RZ, 0x654, R4 ;  /* 0x00000654ff047816 */ /* 0x000fe40000000004 */
[----:B--2---:R-:W-:Y:S01]  /*2d70*/  SHF.L.U32 R5, R12, 0x1f, RZ ;  /* 0x0000001f0c057819 */ /* 0x004fe200000006ff */
[----:B------:R-:W-:Y:S01]  /*2d80*/  UIADD3 UR7, UPT, UPT, UR4, 0x80, URZ ;  /* 0x0000008004077890 */ /* 0x000fe2000fffe0ff */
[----:B------:R2:W-:Y:S05]  /*2d90*/  SYNCS.ARRIVE.TRANS64.RED.A1T0 RZ, [R4+URZ], RZ ;  /* 0x000000ff04ff79a7 */ /* 0x0005ea00081004ff */
[----:B------:R-:W-:Y:S01]  /*2da0*/  IMAD.U32 R7, RZ, RZ, UR7 ;  /* 0x00000007ff077e24 */ /* 0x000fe2000f8e00ff */
[----:B------:R-:W3:Y:S04]  /*2db0*/  SYNCS.PHASECHK.TRANS64.TRYWAIT P0, [UR4+0x90], R5 ;  /* 0x00009005ff0075a7 */ /* 0x000ee80008001104 */
[----:B------:R-:W-:Y:S01]  /*2dc0*/  PRMT R6, R0, 0x654, R7 ;  /* 0x0000065400067816 */ /* 0x000fe20000000007 */
[----:B--2---:R-:W-:Y:S01]  /*2dd0*/  @!P2 IMAD.MOV.U32 R4, RZ, RZ, 0x10 ;  /* 0x00000010ff04a424 */ /* 0x004fe200078e00ff */
[----:B---3--:R-:W-:Y:S06]  /*2de0*/  @!P0 BRA `(.L_x_52) ;  /* 0x000000fc00b48947 */ /* 0x008fec0003800000 */
.L_x_203:
[----:B------:R-:W-:Y:S01]  /*2df0*/  ULEA UR8, UR5, UR6, 0x4 ;  /* 0x0000000605087291 */ /* 0x000fe2000f8e20ff */
[----:B------:R-:W-:Y:S01]  /*2e00*/  SEL R3, R6, R3, !P2 ;  /* 0x0000000306037207 */ /* 0x000fe20005000000 */
[----:B------:R-:W-:Y:S01]  /*2e10*/  UIADD3 UR9, UPT, UPT, UR4, 0x80, URZ ;  /* 0x0000008004097890 */ /* 0x000fe2000fffe0ff */
[----:B--2---:R-:W-:Y:S01]  /*2e20*/  LEA R2, R11, UR6, 0x3 ;  /* 0x000000060b027c11 */ /* 0x004fe2000f8e18ff */
[----:B------:R-:W-:Y:S01]  /*2e30*/  UIADD3 UR8, UPT, UPT, UR8, 0xe0, URZ ;  /* 0x000000e008087890 */ /* 0x000fe2000fffe0ff */
[----:B------:R-:W-:Y:S01]  /*2e40*/  SHF.L.U32 R5, R10, 0x1f, RZ ;  /* 0x0000001f0a057819 */ /* 0x000fe200000006ff */
[----:B------:R2:W-:Y:S01]  /*2e50*/  @!P2 SYNCS.ARRIVE.TRANS64.RED RZ, [R3+URZ], R4 ;  /* 0x0000000403ffa9a7 */ /* 0x0005e200080004ff */
[----:B------:R-:W-:Y:S01]  /*2e60*/  UIADD3 UR4, UPT, UPT, UR5, 0x1, URZ ;  /* 0x0000000105047890 */ /* 0x000fe2000fffe0ff */
[----:B------:R-:W-:-:S03]  /*2e70*/  VIADD R8, R8, 0x1 ;  /* 0x0000000108087836 */ /* 0x000fc60000000000 */
[----:B------:R-:W-:Y:S02]  /*2e80*/  UISETP.NE.AND UP0, UPT, UR4, 0x2, UPT ;  /* 0x000000020400788c */ /* 0x000fe4000bf05270 */
[----:B------:R-:W-:Y:S06]  /*2e90*/  UGETNEXTWORKID.BROADCAST [UR8], [UR9] ;  /* 0x00000000080073ca */ /* 0x000fec0008000100 */
[----:B------:R-:W-:Y:S01]  /*2ea0*/  USEL UR7, URZ, 0x1, UP0 ;  /* 0x00000001ff077887 */ /* 0x000fe20008000000 */
[----:B------:R-:W-:Y:S01]  /*2eb0*/  ISETP.NE.AND P0, PT, R8, 0x2, PT ;  /* 0x000000020800780c */ /* 0x000fe20003f05270 */
[----:B------:R-:W-:Y:S01]  /*2ec0*/  USEL UR5, UR4, URZ, UP0 ;  /* 0x000000ff04057287 */ /* 0x000fe20008000000 */
[----:B------:R-:W3:Y:S03]  /*2ed0*/  SYNCS.PHASECHK.TRANS64.TRYWAIT P1, [R2+URZ+0x80], R5 ;  /* 0x00008005020075a7 */ /* 0x000ee600080211ff */
[----:B------:R-:W-:Y:S01]  /*2ee0*/  LOP3.LUT R12, R12, UR7, RZ, 0x3c, !PT ;  /* 0x000000070c0c7c12 */ /* 0x000fe2000f8e3cff */
[----:B--23--:R-:W-:Y:S07]  /*2ef0*/  @!P1 BRA `(.L_x_53) ;  /* 0x000000fc00889947 */ /* 0x00cfee0003800000 */
.L_x_204:
[C---:B------:R-:W-:Y:S01]  /*2f00*/  LEA R4, R11.reuse, UR6, 0x4 ;  /* 0x000000060b047c11 */ /* 0x040fe2000f8e20ff */
[----:B--2---:R-:W-:Y:S01]  /*2f10*/  VIADD R2, R2, 0x90 ;  /* 0x0000009002027836 */ /* 0x004fe20000000000 */
[----:B------:R-:W-:Y:S01]  /*2f20*/  SEL R8, R8, RZ, P0 ;  /* 0x000000ff08087207 */ /* 0x000fe20000000000 */
[----:B------:R-:W-:-:S03]  /*2f30*/  VIADD R11, R11, 0x1 ;  /* 0x000000010b0b7836 */ /* 0x000fc60000000000 */
[----:B------:R-:W2:Y:S01]  /*2f40*/  LDS.128 R4, [R4+0xe0] ;  /* 0x0000e00004047984 */ /* 0x000ea20000000c00 */
[----:B------:R-:W-:Y:S02]  /*2f50*/  PRMT R2, RZ, 0x654, R2 ;  /* 0x00000654ff027816 */ /* 0x000fe40000000002 */
[C---:B------:R-:W-:Y:S01]  /*2f60*/  ISETP.NE.AND P1, PT, R11.reuse, 0x2, PT ;  /* 0x000000020b00780c */ /* 0x040fe20003f25270 */
[----:B------:R-:W-:Y:S01]  /*2f70*/  @!PT LDS RZ, [RZ] ;  /* 0x00000000fffff984 */ /* 0x000fe20000000800 */
[----:B------:R-:W-:Y:S01]  /*2f80*/  @!PT LDS RZ, [RZ] ;  /* 0x00000000fffff984 */ /* 0x000fe20000000800 */
[----:B------:R-:W-:Y:S01]  /*2f90*/  @!PT LDS RZ, [RZ] ;  /* 0x00000000fffff984 */ /* 0x000fe20000000800 */
[----:B------:R-:W-:Y:S01]  /*2fa0*/  @!PT LDS RZ, [RZ] ;  /* 0x00000000fffff984 */ /* 0x000fe20000000800 */
[----:B------:R3:W-:Y:S06]  /*2fb0*/  MEMBAR.ALL.CTA ;  /* 0x0000000000007992 */ /* 0x0007ec0000008000 */
[----:B---3--:R-:W3:Y:S01]  /*2fc0*/  FENCE.VIEW.ASYNC.S ;  /* 0x00000000000073c6 */ /* 0x008ee20000000000 */
[----:B------:R-:W-:Y:S01]  /*2fd0*/  SEL R11, R11, RZ, P1 ;  /* 0x000000ff0b0b7207 */ /* 0x000fe20000800000 */
[----:B---3--:R3:W-:Y:S01]  /*2fe0*/  SYNCS.ARRIVE.TRANS64.RED.A1T0 RZ, [R2+URZ], RZ ;  /* 0x000000ff02ff79a7 */ /* 0x0087e200081004ff */
[----:B--2---:R-:W-:-:S02]  /*2ff0*/  LOP3.LUT P3, RZ, R6, 0x1, RZ, 0xc0, !PT ;  /* 0x0000000106ff7812 */ /* 0x004fc4000786c0ff */
[----:B------:R-:W-:-:S04]  /*3000*/  SEL R5, RZ, 0x1, P1 ;  /* 0x00000001ff057807 */ /* 0x000fc80000800000 */
[----:B------:R-:W-:Y:S02]  /*3010*/  LOP3.LUT R10, R10, R5, RZ, 0x3c, !PT ;  /* 0x000000050a0a7212 */ /* 0x000fe400078e3cff */
[----:B---3--:R-:W-:-:S04]  /*3020*/  SEL R2, RZ, 0x1, P0 ;  /* 0x00000001ff027807 */ /* 0x008fc80000000000 */
[----:B------:R-:W-:Y:S01]  /*3030*/  LOP3.LUT R9, R9, R2, RZ, 0x3c, !PT ;  /* 0x0000000209097212 */ /* 0x000fe200078e3cff */
[----:B------:R-:W-:Y:S06]  /*3040*/  @P3 BRA `(.L_x_54) ;  /* 0xfffffffc002c3947 */ /* 0x000fec000383ffff */
[----:B------:R-:W-:Y:S01]  /*3050*/  ULEA UR4, UR5, UR6, 0x3 ;  /* 0x0000000605047291 */ /* 0x000fe2000f8e18ff */
[----:B------:R-:W-:-:S08]  /*3060*/  SHF.L.U32 R3, R12, 0x1f, RZ ;  /* 0x0000001f0c037819 */ /* 0x000fd000000006ff */
[----:B------:R-:W2:Y:S02]  /*3070*/  SYNCS.PHASECHK.TRANS64 P0, [UR4+0x90], R3 ;  /* 0x00009003ff0075a7 */ /* 0x000ea40008001004 */
[----:B--2---:R-:W-:Y:S05]  /*3080*/  @P0 BRA `(.L_x_55) ;  /* 0x0000000000080947 */ /* 0x004fea0003800000 */
[----:B------:R-:W2:Y:S02]  /*3090*/  SYNCS.PHASECHK.TRANS64.TRYWAIT P0, [UR4+0x90], R3 ;  /* 0x00009003ff0075a7 */ /* 0x000ea40008001104 */
[----:B--2---:R-:W-:Y:S05]  /*30a0*/  @!P0 BRA `(.L_x_56) ;  /* 0x000000fc00308947 */ /* 0x004fea0003800000 */
.L_x_55:
[----:B------:R-:W-:-:S04]  /*30b0*/  UIADD3 UR7, UPT, UPT, UR5, 0x1, URZ ;  /* 0x0000000105077890 */ /* 0x000fc8000fffe0ff */
[----:B------:R-:W-:-:S04]  /*30c0*/  UISETP.NE.AND UP0, UPT, UR7, 0x2, UPT ;  /* 0x000000020700788c */ /* 0x000fc8000bf05270 */
[----:B------:R-:W-:Y:S02]  /*30d0*/  USEL UR8, URZ, 0x1, UP0 ;  /* 0x00000001ff087887 */ /* 0x000fe40008000000 */
[----:B------:R-:W-:-:S04]  /*30e0*/  USEL UR7, UR7, URZ, UP0 ;  /* 0x000000ff07077287 */ /* 0x000fc80008000000 */
[----:B------:R-:W-:Y:S01]  /*30f0*/  ULEA UR7, UR7, UR6, 0x3 ;  /* 0x0000000607077291 */ /* 0x000fe2000f8e18ff */
[----:B--2---:R-:W-:-:S04]  /*3100*/  LOP3.LUT R3, R12, UR8, RZ, 0x3c, !PT ;  /* 0x000000080c037c12 */ /* 0x004fc8000f8e3cff */
[----:B------:R-:W-:-:S04]  /*3110*/  SHF.L.U32 R0, R3, 0x1f, RZ ;  /* 0x0000001f03007819 */ /* 0x000fc800000006ff */
[----:B------:R-:W2:Y:S02]  /*3120*/  SYNCS.PHASECHK.TRANS64 P0, [UR7+0x90], R0 ;  /* 0x00009000ff0075a7 */ /* 0x000ea40008001007 */
[----:B-12---:R-:W-:Y:S05]  /*3130*/  @P0 EXIT ;  /* 0x000000000000094d */ /* 0x006fea0003800000 */
[----:B------:R-:W-:Y:S02]  /*3140*/  SHF.L.U32 R3, R3, 0x1f, RZ ;  /* 0x0000001f03037819 */ /* 0x000fe400000006ff */
[----:B------:R-:W-:-:S07]  /*3150*/  MOV R0, UR7 ;  /* 0x0000000700007c02 */ /* 0x000fce0008000f00 */
.L_x_57:
[----:B-1----:R1:W2:Y:S02]  /*3160*/  SYNCS.PHASECHK.TRANS64.TRYWAIT P0, [R0+URZ+0x90], R3 ;  /* 0x00009003000075a7 */ /* 0x0022a400080011ff */
[----:B--2---:R-:W-:Y:S05]  /*3170*/  @!P0 NANOSLEEP.SYNCS 0x989680 ;  /* 0x009896800000895d */ /* 0x004fea0003900000 */
[----:B------:R-:W2:Y:S02]  /*3180*/  @!P0 SYNCS.PHASECHK.TRANS64 P0, [R0+URZ+0x90], R3 ;  /* 0x00009003000085a7 */ /* 0x000ea400080010ff */
[----:B--2---:R-:W-:Y:S05]  /*3190*/  @P0 EXIT ;  /* 0x000000000000094d */ /* 0x004fea0003800000 */
[----:B------:R-:W-:Y:S05]  /*31a0*/  BRA `(.L_x_57) ;  /* 0xfffffffc00ec7947 */ /* 0x000fea000383ffff */
.L_x_50:
[----:B------:R-:W-:Y:S05]  /*31b0*/  BRA.U UP4, `(.L_x_58) ;  /* 0x0000001104f47547 */ /* 0x000fea000b800000 */
[----:B------:R-:W2:Y:S01]  /*31c0*/  S2UR UR7, SR_CgaCtaId ;  /* 0x00000000000779c3 */ /* 0x000ea20000008800 */
[----:B------:R-:W-:Y:S01]  /*31d0*/  UMOV UR4, 0x40 ;  /* 0x0000004000047882 */ /* 0x000fe20000000000 */
[----:B------:R-:W-:Y:S01]  /*31e0*/  NOP ;  /* 0x0000000000007918 */ /* 0x000fe20000000000 */
[----:B------:R-:W-:Y:S01]  /*31f0*/  UMOV UR6, 0x400 ;  /* 0x0000040000067882 */ /* 0x000fe20000000000 */
[----:B--2---:R-:W-:Y:S02]  /*3200*/  ULEA UR5, UR7, UR4, 0x18 ;  /* 0x0000000407057291 */ /* 0x004fe4000f8ec0ff */
[----:B------:R-:W-:-:S07]  /*3210*/  ULEA UR6, UR7, UR6, 0x18 ;  /* 0x0000000607067291 */ /* 0x000fce000f8ec0ff */
[----:B------:R-:W2:Y:S02]  /*3220*/  LDS.U8 R0, [UR5+0x1c] ;  /* 0x00001c05ff007984 */ /* 0x000ea40008000000 */
[----:B--2---:R-:W-:-:S13]  /*3230*/  ISETP.NE.AND P0, PT, R0, RZ, PT ;  /* 0x000000ff0000720c */ /* 0x004fda0003f05270 */
[----:B------:R-:W-:Y:S05]  /*3240*/  @P0 BRA `(.L_x_59) ;  /* 0x0000000000580947 */ /* 0x000fea0003800000 */
[----:B------:R-:W-:-:S13]  /*3250*/  ELECT P0, URZ, PT ;  /* 0x0000000000ff782f */ /* 0x000fda0003800000 */
[----:B------:R-:W-:Y:S05]  /*3260*/  @!P0 BRA `(.L_x_60) ;  /* 0x0000000000608947 */ /* 0x000fea0003800000 */
[----:B------:R-:W-:Y:S01]  /*3270*/  UMOV UR4, 0x10 ;  /* 0x0000001000047882 */ /* 0x000fe20000000000 */
[----:B------:R-:W-:Y:S01]  /*3280*/  HFMA2 R0, -RZ, RZ, 0, 5.9604644775390625e-08 ;  /* 0x00000001ff007431 */ /* 0x000fe200000001ff */
[----:B------:R-:W-:-:S03]  /*3290*/  MOV R3, 0xffff ;  /* 0x0000ffff00037802 */ /* 0x000fc60000000f00 */
[----:B------:R-:W-:Y:S04]  /*32a0*/  DEPBAR.LE SB2, 0x36 ;  /* 0x0000ad800000791a */ /* 0x000fe80000000000 */
[----:B------:R-:W2:Y:S02]  /*32b0*/  UTCATOMSWS.FIND_AND_SET.ALIGN UP0, UR4, UR4 ;  /* 0x00000004000475e3 */ /* 0x000ea40008000800 */
[----:B--2---:R-:W-:Y:S01]  /*32c0*/  MOV R4, UR4 ;  /* 0x0000000400047c02 */ /* 0x004fe20008000f00 */
[----:B------:R-:W-:Y:S06]  /*32d0*/  BRA.U UP0, `(.L_x_61) ;  /* 0x0000000100187547 */ /* 0x000fec000b800000 */
.L_x_62:
[----:B------:R-:W-:Y:S05]  /*32e0*/  NANOSLEEP 0x64 ;  /* 0x000000640000795d */ /* 0x000fea0003800000 */
[----:B------:R-:W-:-:S05]  /*32f0*/  UMOV UR4, 0x10 ;  /* 0x0000001000047882 */ /* 0x000fca0000000000 */
[----:B------:R-:W-:Y:S04]  /*3300*/  DEPBAR.LE SB2, 0x36 ;  /* 0x0000ad800000791a */ /* 0x000fe80000000000 */
[----:B------:R-:W2:Y:S02]  /*3310*/  UTCATOMSWS.FIND_AND_SET.ALIGN UP0, UR4, UR4 ;  /* 0x00000004000475e3 */ /* 0x000ea40008000800 */
[----:B--2---:R-:W-:Y:S01]  /*3320*/  MOV R4, UR4 ;  /* 0x0000000400047c02 */ /* 0x004fe20008000f00 */
[----:B------:R-:W-:Y:S05]  /*3330*/  BRA.U !UP0, `(.L_x_62) ;  /* 0xfffffffd08e87547 */ /* 0x000fea000b83ffff */
.L_x_61:
[-C--:B------:R-:W-:Y:S02]  /*3340*/  SHF.L.U32 R3, R3, R4.reuse, RZ ;  /* 0x0000000403037219 */ /* 0x080fe400000006ff */
[----:B------:R-:W-:Y:S01]  /*3350*/  SHF.L.U32 R0, R0, R4, RZ ;  /* 0x0000000400007219 */ /* 0x000fe200000006ff */
[----:B------:R-:W-:Y:S02]  /*3360*/  IMAD.SHL.U32 R4, R4, 0x20, RZ ;  /* 0x0000002004047824 */ /* 0x000fe400078e00ff */
[----:B------:R2:W-:Y:S04]  /*3370*/  ATOMS.OR RZ, [UR5+0x14], R3 ;  /* 0x00001403ffff798c */ /* 0x0005e8000b000005 */
[----:B------:R2:W-:Y:S04]  /*3380*/  ATOMS.OR RZ, [UR5+0x18], R0 ;  /* 0x00001800ffff798c */ /* 0x0005e8000b000005 */
[----:B------:R2:W-:Y:S01]  /*3390*/  STS [UR6+0x100], R4 ;  /* 0x00010004ff007988 */ /* 0x0005e20008000806 */
[----:B------:R-:W-:Y:S05]  /*33a0*/  BRA `(.L_x_60) ;  /* 0x0000000000107947 */ /* 0x000fea0003800000 */
.L_x_59:
[----:B------:R-:W-:Y:S02]  /*33b0*/  MOV R0, 0xffffffff ;  /* 0xffffffff00007802 */ /* 0x000fe40000000f00 */
[----:B------:R-:W-:-:S03]  /*33c0*/  MOV R4, 0x33f0 ;  /* 0x000033f000047802 */ /* 0x000fc60000000f00 */
[----:B------:R2:W-:Y:S04]  /*33d0*/  STS [UR6+0x100], R0 ;  /* 0x00010000ff007988 */ /* 0x0005e80008000806 */
[----:B-12--5:R-:W-:Y:S05]  /*33e0*/  CALL.REL.NOINC `($__internal_1_$__cuda_sm10x_tcgen05_guardrail_trap_phase_invalid_during_alloc) ;  /* 0x0000010000fc7944 */ /* 0x026fea0003c00000 */
.L_x_60:
[----:B------:R-:W-:Y:S05]  /*33f0*/  WARPSYNC.ALL ;  /* 0x0000000000007948 */ /* 0x000fea0003800000 */
[----:B------:R-:W3:Y:S01]  /*3400*/  S2UR UR4, SR_CgaCtaId ;  /* 0x00000000000479c3 */ /* 0x000ee20000008800 */
[----:B------:R-:W-:Y:S01]  /*3410*/  UMOV UR34, 0x400 ;  /* 0x0000040000227882 */ /* 0x000fe20000000000 */
[----:B------:R-:W-:-:S06]  /*3420*/  NOP ;  /* 0x0000000000007918 */ /* 0x000fcc0000000000 */
[----:B------:R-:W-:Y:S06]  /*3430*/  BAR.ARV 0x6, 0xa0 ;  /* 0x0182800000007b1d */ /* 0x000fec0000002000 */
[----:B------:R-:W4:Y:S01]  /*3440*/  LDCU UR12, c[0x0][0x38c] ;  /* 0x00007180ff0c77ac */ /* 0x000f220008000800 */
[----:B------:R-:W-:Y:S01]  /*3450*/  CS2R R8, SRZ ;  /* 0x0000000000087805 */ /* 0x000fe2000001ff00 */
[----:B--2---:R-:W-:Y:S01]  /*3460*/  IMAD.MOV.U32 R3, RZ, RZ, RZ ;  /* 0x000000ffff037224 */ /* 0x004fe200078e00ff */
[----:B------:R-:W-:Y:S01]  /*3470*/  UMOV UR5, 0x1 ;  /* 0x0000000100057882 */ /* 0x000fe20000000000 */
[----:B------:R-:W-:Y:S01]  /*3480*/  UMOV UR30, URZ ;  /* 0x000000ff001e7c82 */ /* 0x000fe20008000000 */
[----:B------:R-:W-:Y:S01]  /*3490*/  UMOV UR58, URZ ;  /* 0x000000ff003a7c82 */ /* 0x000fe20008000000 */
[----:B------:R-:W-:Y:S01]  /*34a0*/  UMOV UR56, URZ ;  /* 0x000000ff00387c82 */ /* 0x000fe20008000000 */
[----:B------:R-:W-:Y:S01]  /*34b0*/  UMOV UR42, URZ ;  /* 0x000000ff002a7c82 */ /* 0x000fe20008000000 */
[----:B------:R-:W-:Y:S01]  /*34c0*/  UMOV UR40, URZ ;  /* 0x000000ff00287c82 */ /* 0x000fe20008000000 */
[----:B---3--:R-:W-:Y:S01]  /*34d0*/  ULEA UR34, UR4, UR34, 0x18 ;  /* 0x0000002204227291 */ /* 0x008fe2000f8ec0ff */
[----:B------:R-:W2:Y:S03]  /*34e0*/  LDCU UR4, c[0x0][0x38c] ;  /* 0x00007180ff0477ac */ /* 0x000ea60008000800 */
[----:B------:R-:W-:-:S02]  /*34f0*/  UIADD3 UR6, UPT, UPT, UR34, 0x14400, URZ ;  /* 0x0001440022067890 */ /* 0x000fc4000fffe0ff */
[----:B------:R-:W-:-:S03]  /*3500*/  UIADD3 UR8, UPT, UPT, UR34, 0x2ca00, URZ ;  /* 0x0002ca0022087890 */ /* 0x000fc6000fffe0ff */
[----:B------:R-:W3:Y:S01]  /*3510*/  LDS R0, [UR34+0x100] ;  /* 0x00010022ff007984 */ /* 0x000ee20008000800 */
[----:B----4-:R-:W-:Y:S02]  /*3520*/  UIADD3 UR12, UPT, UPT, UR12, 0x7f, URZ ;  /* 0x0000007f0c0c7890 */ /* 0x010fe4000fffe0ff */
[----:B------:R-:W-:Y:S02]  /*3530*/  UIADD3 UR7, UPT, UPT, UR34, 0x8400, URZ ;  /* 0x0000840022077890 */ /* 0x000fe4000fffe0ff */
[----:B------:R-:W-:Y:S02]  /*3540*/  USHF.R.U32.HI UR9, URZ, 0x4, UR6 ;  /* 0x00000004ff097899 */ /* 0x000fe40008011606 */
[----:B------:R-:W-:Y:S02]  /*3550*/  USHF.R.U32.HI UR6, URZ, 0x4, UR8 ;  /* 0x00000004ff067899 */ /* 0x000fe40008011608 */
[----:B------:R-:W-:Y:S02]  /*3560*/  USHF.R.S32.HI UR10, URZ, 0x1f, UR12 ;  /* 0x0000001fff0a7899 */ /* 0x000fe4000801140c */
[----:B--2---:R-:W-:-:S02]  /*3570*/  UISETP.GE.AND UP3, UPT, UR4, 0x1, UPT ;  /* 0x000000010400788c */ /* 0x004fc4000bf66270 */
[----:B------:R-:W-:Y:S02]  /*3580*/  UISETP.GE.U32.AND UP2, UPT, UR4, 0x81, UPT ;  /* 0x000000810400788c */ /* 0x000fe4000bf46070 */
[----:B------:R-:W-:Y:S02]  /*3590*/  UIADD3 UR4, UPT, UPT, UR34, 0x2c400, URZ ;  /* 0x0002c40022047890 */ /* 0x000fe4000fffe0ff */
[----:B------:R-:W-:Y:S02]  /*35a0*/  USHF.R.U32.HI UR11, URZ, 0x4, UR7 ;  /* 0x00000004ff0b7899 */ /* 0x000fe40008011607 */
[----:B------:R-:W-:Y:S02]  /*35b0*/  USHF.R.U32.HI UR7, URZ, 0x4, UR4 ;  /* 0x00000004ff077899 */ /* 0x000fe40008011604 */
[----:B------:R-:W-:Y:S02]  /*35c0*/  ULOP3.LUT UR6, UR6, 0x3fff, URZ, 0xc0, !UPT ;  /* 0x00003fff06067892 */ /* 0x000fe4000f8ec0ff */
[----:B------:R-:W-:-:S02]  /*35d0*/  ULEA.HI UR4, UR10, UR12, URZ, 0x7 ;  /* 0x0000000c0a047291 */ /* 0x000fc4000f8f38ff */
[----:B------:R-:W-:Y:S02]  /*35e0*/  ULOP3.LUT UR9, UR9, 0x3fff, URZ, 0xc0, !UPT ;  /* 0x00003fff09097892 */ /* 0x000fe4000f8ec0ff */
[----:B------:R-:W-:Y:S02]  /*35f0*/  ULOP3.LUT UR7, UR7, 0x3fff, URZ, 0xc0, !UPT ;  /* 0x00003fff07077892 */ /* 0x000fe4000f8ec0ff */
[----:B------:R-:W-:Y:S02]  /*3600*/  ULOP3.LUT UR54, UR6, 0x10000, URZ, 0xfc, !UPT ;  /* 0x0001000006367892 */ /* 0x000fe4000f8efcff */
[----:B------:R-:W-:Y:S02]  /*3610*/  USHF.R.S32.HI UR64, URZ, 0x7, UR4 ;  /* 0x00000007ff407899 */ /* 0x000fe40008011404 */
[----:B------:R-:W-:Y:S02]  /*3620*/  ULOP3.LUT UR11, UR11, 0x3fff, URZ, 0xc0, !UPT ;  /* 0x00003fff0b0b7892 */ /* 0x000fe4000f8ec0ff */
[----:B------:R-:W-:-:S02]  /*3630*/  ULOP3.LUT UR52, UR9, 0x10000, URZ, 0xfc, !UPT ;  /* 0x0001000009347892 */ /* 0x000fc4000f8efcff */
[----:B------:R-:W-:Y:S02]  /*3640*/  ULOP3.LUT UR53, UR7, 0x10000, URZ, 0xfc, !UPT ;  /* 0x0001000007357892 */ /* 0x000fe4000f8efcff */
[----:B------:R-:W-:Y:S01]  /*3650*/  ULOP3.LUT UR35, UR11, 0x10000, URZ, 0xfc, !UPT ;  /* 0x000100000b237892 */ /* 0x000fe2000f8efcff */
[----:B---3--:R-:W-:Y:S01]  /*3660*/  R2UR UR31, R0 ;  /* 0x00000000001f72ca */ /* 0x008fe200000e0000 */
[----:B------:R-:W-:Y:S02]  /*3670*/  UIADD3 UR66, UPT, UPT, UR34, 0xa0, URZ ;  /* 0x000000a022427890 */ /* 0x000fe4000fffe0ff */
[----:B------:R-:W-:Y:S01]  /*3680*/  UIADD3 UR65, UPT, UPT, UR64, -0x1, URZ ;  /* 0xffffffff40417890 */ /* 0x000fe2000fffe0ff */
[----:B------:R-:W-:Y:S01]  /*3690*/  UMOV UR38, URZ ;  /* 0x000000ff00267c82 */ /* 0x000fe20008000000 */
[----:B-1----:R-:W-:-:S08]  /*36a0*/  UMOV UR36, URZ ;  /* 0x000000ff00247c82 */ /* 0x002fd00008000000 */
[----:B------:R-:W-:Y:S02]  /*36b0*/  UIADD3 UR49, UPT, UPT, UR31, 0x400001c4, URZ ;  /* 0x400001c41f317890 */ /* 0x000fe4000fffe0ff */
[----:B------:R-:W-:Y:S02]  /*36c0*/  UIADD3 UR46, UPT, UPT, UR31, -0x7ffffe40, URZ ;  /* 0x800001c01f2e7890 */ /* 0x000fe4000fffe0ff */
[----:B------:R-:W-:Y:S02]  /*36d0*/  UIADD3 UR50, UPT, UPT, UR31, 0x1c0, URZ ;  /* 0x000001c01f327890 */ /* 0x000fe4000fffe0ff */
[----:B------:R-:W-:Y:S02]  /*36e0*/  UIADD3 UR48, UPT, UPT, UR31, 0x400001c0, URZ ;  /* 0x400001c01f307890 */ /* 0x000fe4000fffe0ff */
[----:B------:R-:W-:Y:S02]  /*36f0*/  UIADD3 UR44, UPT, UPT, UR31, -0x3ffffe40, URZ ;  /* 0xc00001c01f2c7890 */ /* 0x000fe4000fffe0ff */
[----:B------:R-:W-:-:S02]  /*3700*/  USHF.R.U32.HI UR6, URZ, 0x1a, UR49 ;  /* 0x0000001aff067899 */ /* 0x000fc40008011631 */
[----:B------:R-:W-:Y:S02]  /*3710*/  USHF.R.U32.HI UR4, URZ, 0x11, UR46 ;  /* 0x00000011ff047899 */ /* 0x000fe4000801162e */
[----:B------:R-:W-:Y:S02]  /*3720*/  UIADD3 UR51, UPT, UPT, UR31, 0x1c4, URZ ;  /* 0x000001c41f337890 */ /* 0x000fe4000fffe0ff */
[----:B------:R-:W-:Y:S02]  /*3730*/  UIADD3 UR47, UPT, UPT, UR31, -0x7ffffe3c, URZ ;  /* 0x800001c41f2f7890 */ /* 0x000fe4000fffe0ff */
[----:B------:R-:W-:Y:S02]  /*3740*/  UIADD3 UR45, UPT, UPT, UR31, -0x3ffffe3c, URZ ;  /* 0xc00001c41f2d7890 */ /* 0x000fe4000fffe0ff */
[----:B------:R-:W-:Y:S02]  /*3750*/  USHF.R.U32.HI UR9, URZ, 0x11, UR50 ;  /* 0x00000011ff097899 */ /* 0x000fe40008011632 */
[----:B------:R-:W-:-:S02]  /*3760*/  USHF.R.U32.HI UR7, URZ, 0x11, UR48 ;  /* 0x00000011ff077899 */ /* 0x000fc40008011630 */
[----:B------:R-:W-:Y:S02]  /*3770*/  USHF.R.U32.HI UR10, URZ, 0x11, UR44 ;  /* 0x00000011ff0a7899 */ /* 0x000fe4000801162c */
[----:B------:R-:W-:Y:S02]  /*3780*/  ULOP3.LUT UR60, UR6, 0x30, URZ, 0xc0, !UPT ;  /* 0x00000030063c7892 */ /* 0x000fe4000f8ec0ff */
[----:B------:R-:W-:Y:S02]  /*3790*/  ULOP3.LUT UR6, UR4, 0x6000, URZ, 0xc0, !UPT ;  /* 0x0000600004067892 */ /* 0x000fe4000f8ec0ff */
[----:B------:R-:W-:Y:S02]  /*37a0*/  USHF.R.U32.HI UR8, URZ, 0x1a, UR51 ;  /* 0x0000001aff087899 */ /* 0x000fe40008011633 */
[----:B------:R-:W-:Y:S02]  /*37b0*/  USHF.R.U32.HI UR11, URZ, 0x1a, UR47 ;  /* 0x0000001aff0b7899 */ /* 0x000fe4000801162f */
[----:B------:R-:W-:-:S02]  /*37c0*/  USHF.R.U32.HI UR12, URZ, 0x1a, UR45 ;  /* 0x0000001aff0c7899 */ /* 0x000fc4000801162d */
[----:B------:R-:W-:Y:S02]  /*37d0*/  ULOP3.LUT UR9, UR9, 0x6000, URZ, 0xc0, !UPT ;  /* 0x0000600009097892 */ /* 0x000fe4000f8ec0ff */
[----:B------:R-:W-:Y:S02]  /*37e0*/  ULOP3.LUT UR7, UR7, 0x6000, URZ, 0xc0, !UPT ;  /* 0x0000600007077892 */ /* 0x000fe4000f8ec0ff */
[----:B------:R-:W-:Y:S02]  /*37f0*/  ULOP3.LUT UR4, UR10, 0x6000, URZ, 0xc0, !UPT ;  /* 0x000060000a047892 */ /* 0x000fe4000f8ec0ff */
[----:B------:R-:W-:Y:S02]  /*3800*/  ULOP3.LUT UR8, UR8, 0x30, URZ, 0xc0, !UPT ;  /* 0x0000003008087892 */ /* 0x000fe4000f8ec0ff */
[----:B------:R-:W-:Y:S02]  /*3810*/  ULOP3.LUT UR11, UR11, 0x30, URZ, 0xc0, !UPT ;  /* 0x000000300b0b7892 */ /* 0x000fe4000f8ec0ff */
[----:B------:R-:W-:-:S02]  /*3820*/  ULOP3.LUT UR12, UR12, 0x30, URZ, 0xc0, !UPT ;  /* 0x000000300c0c7892 */ /* 0x000fc4000f8ec0ff */
[----:B------:R-:W-:Y:S02]  /*3830*/  ULOP3.LUT UR62, UR9, 0x8c0, URZ, 0xfc, !UPT ;  /* 0x000008c0093e7892 */ /* 0x000fe4000f8efcff */
[----:B------:R-:W-:Y:S02]  /*3840*/  ULOP3.LUT UR7, UR7, 0x8c0, URZ, 0xfc, !UPT ;  /* 0x000008c007077892 */ /* 0x000fe4000f8efcff */
[----:B------:R-:W-:Y:S02]  /*3850*/  ULOP3.LUT UR6, UR6, 0x8c0, URZ, 0xfc, !UPT ;  /* 0x000008c006067892 */ /* 0x000fe4000f8efcff */
[----:B------:R-:W-:Y:S02]  /*3860*/  ULOP3.LUT UR4, UR4, 0x8c0, URZ, 0xfc, !UPT ;  /* 0x000008c004047892 */ /* 0x000fe4000f8efcff */
[----:B------:R-:W-:Y:S02]  /*3870*/  UPRMT UR63, UR8, 0x5410, UR62 ;  /* 0x00005410083f7896 */ /* 0x000fe4000800003e */
[----:B------:R-:W-:-:S02]  /*3880*/  UPRMT UR61, UR60, 0x5410, UR7 ;  /* 0x000054103c3d7896 */ /* 0x000fc40008000007 */
[----:B------:R-:W-:Y:S02]  /*3890*/  UPRMT UR59, UR11, 0x5410, UR6 ;  /* 0x000054100b3b7896 */ /* 0x000fe40008000006 */
[----:B------:R-:W-:Y:S01]  /*38a0*/  UPRMT UR57, UR12, 0x5410, UR4 ;  /* 0x000054100c397896 */ /* 0x000fe20008000004 */
[----:B------:R-:W-:Y:S01]  /*38b0*/  UMOV UR62, URZ ;  /* 0x000000ff003e7c82 */ /* 0x000fe20008000000 */
[----:B------:R-:W-:Y:S01]  /*38c0*/  UMOV UR60, URZ ;  /* 0x000000ff003c7c82 */ /* 0x000fe20008000000 */
[----:B------:R-:W-:Y:S01]  /*38d0*/  UMOV UR43, UR63 ;  /* 0x0000003f002b7c82 */ /* 0x000fe20008000000 */
[----:B------:R-:W-:Y:S01]  /*38e0*/  UMOV UR41, UR61 ;  /* 0x0000003d00297c82 */ /* 0x000fe20008000000 */
[----:B------:R-:W-:Y:S02]  /*38f0*/  UMOV UR39, UR59 ;  /* 0x0000003b00277c82 */ /* 0x000fe40008000000 */
[----:B------:R-:W-:-:S05]  /*3900*/  UMOV UR37, UR57 ;  /* 0x0000003900257c82 */ /* 0x000fca0008000000 */
.L_x_72:
[C---:B------:R-:W-:Y:S02]  /*3910*/  LEA R0, R9.reuse, UR34, 0x3 ;  /* 0x0000002209007c11 */ /* 0x040fe4000f8e18ff */
[----:B------:R-:W-:Y:S02]  /*3920*/  SHF.L.U32 R5, R8, 0x1f, RZ ;  /* 0x0000001f08057819 */ /* 0x000fe400000006ff */
[----:B------:R-:W-:Y:S02]  /*3930*/  LEA R4, R9, UR34, 0x4 ;  /* 0x0000002209047c11 */ /* 0x000fe4000f8e20ff */
[----:B-1----:R-:W1:Y:S02]  /*3940*/  SYNCS.PHASECHK.TRANS64.TRYWAIT P0, [R0+URZ+0x80], R5 ;  /* 0x00008005000075a7 */ /* 0x002e6400080011ff */
[----:B-12---:R-:W-:Y:S05]  /*3950*/  @!P0 BRA `(.L_x_63) ;  /* 0x000000f4001c8947 */ /* 0x006fea0003800000 */
.L_x_206:
[----:B-1----:R-:W1:Y:S01]  /*3960*/  LDS.128 R4, [R4+0xe0] ;  /* 0x0000e00004047984 */ /* 0x002e620000000c00 */
[----:B------:R-:W-:Y:S01]  /*3970*/  VIADD R0, R0, 0x90 ;  /* 0x0000009000007836 */ /* 0x000fe20000000000 */
[----:B------:R-:W-:Y:S01]  /*3980*/  ULOP3.LUT UR55, UR5, 0x1, URZ, 0x3c, !UPT ;  /* 0x0000000105377892 */ /* 0x000fe2000f8e3cff */
[----:B------:R-:W-:Y:S01]  /*3990*/  VIADD R9, R9, 0x1 ;  /* 0x0000000109097836 */ /* 0x000fe20000000000 */
[----:B------:R-:W-:Y:S01]  /*39a0*/  @!PT LDS RZ, [RZ] ;  /* 0x00000000fffff984 */ /* 0x000fe20000000800 */
[----:B------:R-:W-:Y:S01]  /*39b0*/  @!PT LDS RZ, [RZ] ;  /* 0x00000000fffff984 */ /* 0x000fe20000000800 */
[----:B------:R-:W-:Y:S01]  /*39c0*/  @!PT LDS RZ, [RZ] ;  /* 0x00000000fffff984 */ /* 0x000fe20000000800 */
[----:B------:R-:W-:Y:S01]  /*39d0*/  @!PT LDS RZ, [RZ] ;  /* 0x00000000fffff984 */ /* 0x000fe20000000800 */
[----:B------:R2:W-:Y:S06]  /*39e0*/  MEMBAR.ALL.CTA ;  /* 0x0000000000007992 */ /* 0x0005ec0000008000 */
[----:B--2---:R-:W2:Y:S01]  /*39f0*/  FENCE.VIEW.ASYNC.S ;  /* 0x00000000000073c6 */ /* 0x004ea20000000000 */
[----:B------:R-:W-:Y:S01]  /*3a00*/  UMOV UR6, 0x1 ;  /* 0x0000000100067882 */ /* 0x000fe20000000000 */
[----:B------:R-:W-:Y:S01]  /*3a10*/  PRMT R0, RZ, 0x654, R0 ;  /* 0x00000654ff007816 */ /* 0x000fe20000000000 */
[----:B------:R-:W-:Y:S01]  /*3a20*/  UIMAD UR15, UR55, 0xc0, UR31 ;  /* 0x000000c0370f78a4 */ /* 0x000fe2000f8e021f */
[----:B------:R-:W-:Y:S01]  /*3a30*/  UMOV UR4, UR64 ;  /* 0x0000004000047c82 */ /* 0x000fe20008000000 */
[----:B------:R-:W-:Y:S01]  /*3a40*/  UMOV UR9, URZ ;  /* 0x000000ff00097c82 */ /* 0x000fe20008000000 */
[----:B--2---:R2:W-:Y:S01]  /*3a50*/  SYNCS.ARRIVE.TRANS64.RED.A1T0 RZ, [R0+URZ], RZ ;  /* 0x000000ff00ff79a7 */ /* 0x0045e200081004ff */
[----:B-1----:R-:W-:Y:S01]  /*3a60*/  LOP3.LUT P2, RZ, R6, 0x1, RZ, 0xc0, !PT ;  /* 0x0000000106ff7812 */ /* 0x002fe2000784c0ff */
[----:B--2---:R-:W-:-:S12]  /*3a70*/  BRA.U !UP3, `(.L_x_64) ;  /* 0x000000010bec7547 */ /* 0x004fd8000b800000 */
[----:B------:R-:W-:Y:S01]  /*3a80*/  ULEA UR7, UR30, UR34, 0x3 ;  /* 0x000000221e077291 */ /* 0x000fe2000f8e18ff */
[----:B------:R-:W-:-:S08]  /*3a90*/  SHF.L.U32 R5, R3, 0x1f, RZ ;  /* 0x0000001f03057819 */ /* 0x000fd000000006ff */
[----:B------:R-:W1:Y:S02]  /*3aa0*/  SYNCS.PHASECHK.TRANS64.TRYWAIT P0, [UR7], R5 ;  /* 0x00000005ff0075a7 */ /* 0x000e640008001107 */
[----:B-1----:R-:W-:Y:S05]  /*3ab0*/  @P0 BRA `(.L_x_65) ;  /* 0x0000000000080947 */ /* 0x002fea0003800000 */
[----:B------:R-:W1:Y:S02]  /*3ac0*/  SYNCS.PHASECHK.TRANS64.TRYWAIT P0, [UR7], R5 ;  /* 0x00000005ff0075a7 */ /* 0x000e640008001107 */
[----:B-1----:R-:W-:Y:S05]  /*3ad0*/  @!P0 BRA `(.L_x_66) ;  /* 0x000000f000d08947 */ /* 0x002fea0003800000 */
.L_x_65:
[----:B------:R-:W-:Y:S01]  /*3ae0*/  UIADD3 UR4, UPT, UPT, UR30, 0x1, URZ ;  /* 0x000000011e047890 */ /* 0x000fe2000fffe0ff */
[----:B------:R-:W-:Y:S01]  /*3af0*/  PLOP3.LUT P1, PT, PT, PT, UP2, 0x80, 0x8 ;  /* 0x000000000008781c */ /* 0x000fe20003f2f028 */
[----:B------:R-:W-:Y:S01]  /*3b00*/  ULEA UR10, UR30, UR53, 0x5 ;  /* 0x000000351e0a7291 */ /* 0x000fe2000f8e28ff */
[----:B-1----:R-:W-:Y:S01]  /*3b10*/  IMAD.U32 R0, RZ, RZ, UR5 ;  /* 0x00000005ff007e24 */ /* 0x002fe2000f8e00ff */
[----:B------:R-:W-:Y:S01]  /*3b20*/  UISETP.NE.AND UP0, UPT, UR4, 0x3, UPT ;  /* 0x000000030400788c */ /* 0x000fe2000bf05270 */
[----:B------:R-:W-:Y:S01]  /*3b30*/  UMOV UR11, 0x4008 ;  /* 0x00004008000b7882 */ /* 0x000fe20000000000 */
[----:B------:R-:W-:Y:S02]  /*3b40*/  UMOV UR5, 0x4008 ;  /* 0x0000400800057882 */ /* 0x000fe40000000000 */
[----:B------:R-:W-:Y:S01]  /*3b50*/  USEL UR6, URZ, 0x1, UP0 ;  /* 0x00000001ff067887 */ /* 0x000fe20008000000 */
[----:B------:R-:W-:Y:S01]  /*3b60*/  SHF.L.U32 R5, R0, 0x1f, RZ ;  /* 0x0000001f00057819 */ /* 0x000fe200000006ff */
[----:B------:R-:W-:-:S02]  /*3b70*/  USEL UR14, UR4, URZ, UP0 ;  /* 0x000000ff040e7287 */ /* 0x000fc40008000000 */
[----:B------:R-:W-:Y:S02]  /*3b80*/  ULEA UR4, UR30, UR54, 0x6 ;  /* 0x000000361e047291 */ /* 0x000fe4000f8e30ff */
[----:B------:R-:W-:Y:S01]  /*3b90*/  @UP2 ULEA UR9, UR14, UR34, 0x3 ;  /* 0x000000220e092291 */ /* 0x000fe2000f8e18ff */
[----:B------:R-:W-:Y:S01]  /*3ba0*/  LOP3.LUT R3, R3, UR6, RZ, 0x3c, !PT ;  /* 0x0000000603037c12 */ /* 0x000fe2000f8e3cff */
[----:B------:R-:W-:Y:S01]  /*3bb0*/  UIADD3 UR8, UPT, UPT, UR4, 0x20, URZ ;  /* 0x0000002004087890 */ /* 0x000fe2000fffe0ff */
[----:B------:R-:W-:Y:S02]  /*3bc0*/  UMOV UR6, 0x1 ;  /* 0x0000000100067882 */ /* 0x000fe40000000000 */
[----:B------:R-:W-:-:S04]  /*3bd0*/  @P1 SHF.L.U32 R4, R3, 0x1f, RZ ;  /* 0x0000001f03041819 */ /* 0x000fc800000006ff */
[----:B------:R-:W1:Y:S01]  /*3be0*/  @P1 SYNCS.PHASECHK.TRANS64.TRYWAIT P0, [UR9], R4 ;  /* 0x00000004ff0015a7 */ /* 0x000e620008001109 */
[----:B------:R-:W-:Y:S01]  /*3bf0*/  UMOV UR9, 0x4008 ;  /* 0x0000400800097882 */ /* 0x000fe20000000000 */
[----:B------:R2:W-:Y:S01]  /*3c00*/  UTCCP.T.S.4x32dp128bit tmem[UR31+0x1c0], gdesc[UR10] ;  /* 0x0001c00a1f0079e7 */ /* 0x0005e20009100000 */
[----:B------:R2:W-:Y:S01]  /*3c10*/  UTCCP.T.S.4x32dp128bit tmem[UR31+0x1c4], gdesc[UR4] ;  /* 0x0001c4041f0079e7 */ /* 0x0005e20009100000 */
[----:B------:R2:W-:Y:S01]  /*3c20*/  UTCCP.T.S.4x32dp128bit tmem[UR31+0x1c8], gdesc[UR8] ;  /* 0x0001c8081f0079e7 */ /* 0x0005e20009100000 */
[----:B------:R-:W3:Y:S01]  /*3c30*/  SYNCS.PHASECHK.TRANS64.TRYWAIT P3, [UR34+0xa8], R5 ;  /* 0x0000a805ff0075a7 */ /* 0x000ee20008061122 */
[----:B-1----:R-:W-:Y:S01]  /*3c40*/  @P1 VOTEU.ANY UP0, P0 ;  /* 0x0000000000ff1886 */ /* 0x002fe20000000100 */
[----:B------:R-:W-:Y:S01]  /*3c50*/  @UP2 USEL UR6, URZ, 0x1, !UP0 ;  /* 0x00000001ff062887 */ /* 0x000fe2000c000000 */
[----:B--23--:R-:W-:Y:S11]  /*3c60*/  @!P3 BRA `(.L_x_67) ;  /* 0x000000f00084b947 */ /* 0x00cff60003800000 */
.L_x_209:
[----:B------:R-:W-:Y:S01]  /*3c70*/  ELECT P0, URZ, PT ;  /* 0x0000000000ff782f */ /* 0x000fe20003800000 */
[----:B------:R-:W-:Y:S02]  /*3c80*/  ULEA UR8, UR30, UR52, 0xb ;  /* 0x000000341e087291 */ /* 0x000fe4000f8e58ff */
[----:B------:R-:W-:Y:S02]  /*3c90*/  ULEA UR4, UR30, UR35, 0xa ;  /* 0x000000231e047291 */ /* 0x000fe4000f8e50ff */
[----:B------:R-:W-:Y:S02]  /*3ca0*/  UIADD3 UR24, UPT, UPT, UR7, 0x18, URZ ;  /* 0x0000001807187890 */ /* 0x000fe4000fffe0ff */
[----:B------:R-:W-:Y:S02]  /*3cb0*/  UIADD3 UR22, UPT, UPT, UR8, 0x2, URZ ;  /* 0x0000000208167890 */ /* 0x000fe4000fffe0ff */
[----:B------:R-:W-:Y:S02]  /*3cc0*/  UIADD3 UR20, UPT, UPT, UR4, 0x2, URZ ;  /* 0x0000000204147890 */ /* 0x000fe4000fffe0ff */
[----:B------:R-:W-:-:S02]  /*3cd0*/  UIADD3 UR18, UPT, UPT, UR8, 0x4, URZ ;  /* 0x0000000408127890 */ /* 0x000fc4000fffe0ff */
[----:B-1----:R-:W-:Y:S01]  /*3ce0*/  @P0 LOP3.LUT R0, R2, 0xffff, RZ, 0xc0, !PT ;  /* 0x0000ffff02000812 */ /* 0x002fe200078ec0ff */
[----:B------:R-:W-:Y:S02]  /*3cf0*/  UIADD3 UR16, UPT, UPT, UR4, 0x4, URZ ;  /* 0x0000000404107890 */ /* 0x000fe4000fffe0ff */
[----:B------:R-:W-:Y:S01]  /*3d00*/  UIADD3 UR10, UPT, UPT, UR4, 0x6, URZ ;  /* 0x00000006040a7890 */ /* 0x000fe2000fffe0ff */
[----:B------:R-:W-:Y:S01]  /*3d10*/  @P0 R2UR UR7, R0 ;  /* 0x00000000000702ca */ /* 0x000fe200000e0000 */
[----:B------:R-:W-:Y:S01]  /*3d20*/  UIADD3 UR12, UPT, UPT, UR8, 0x6, URZ ;  /* 0x00000006080c7890 */ /* 0x000fe2000fffe0ff */
[----:B------:R-:W-:Y:S01]  /*3d30*/  UMOV UR9, 0x40004040 ;  /* 0x4000404000097882 */ /* 0x000fe20000000000 */
[----:B------:R-:W-:Y:S01]  /*3d40*/  UMOV UR5, 0x40004040 ;  /* 0x4000404000057882 */ /* 0x000fe20000000000 */
[----:B------:R-:W-:Y:S01]  /*3d50*/  UMOV UR23, 0x40004040 ;  /* 0x4000404000177882 */ /* 0x000fe20000000000 */
[----:B------:R-:W-:Y:S01]  /*3d60*/  UMOV UR21, 0x40004040 ;  /* 0x4000404000157882 */ /* 0x000fe20000000000 */
[----:B------:R1:W-:Y:S01]  /*3d70*/  UTCQMMA gdesc[UR4], gdesc[UR8], tmem[UR15], tmem[UR62], idesc[UR63], tmem[UR50], !UPT ;  /* 0x00323e0804007dea */ /* 0x0003e2000f80030f */
[----:B------:R-:W-:Y:S01]  /*3d80*/  UMOV UR19, 0x40004040 ;  /* 0x4000404000137882 */ /* 0x000fe20000000000 */
[----:B------:R-:W-:Y:S01]  /*3d90*/  UMOV UR17, 0x40004040 ;  /* 0x4000404000117882 */ /* 0x000fe20000000000 */
[----:B------:R-:W-:Y:S01]  /*3da0*/  UMOV UR13, 0x40004040 ;  /* 0x40004040000d7882 */ /* 0x000fe20000000000 */
[----:B------:R-:W-:Y:S01]  /*3db0*/  UMOV UR11, 0x40004040 ;  /* 0x40004040000b7882 */ /* 0x000fe20000000000 */
[----:B------:R2:W-:Y:S01]  /*3dc0*/  UTCQMMA gdesc[UR20], gdesc[UR22], tmem[UR15], tmem[UR60], idesc[UR61], tmem[UR48], UPT ;  /* 0x00303c1614007dea */ /* 0x0005e2000b80030f */
[----:B------:R2:W-:Y:S01]  /*3dd0*/  UTCQMMA gdesc[UR16], gdesc[UR18], tmem[UR15], tmem[UR58], idesc[UR59], tmem[UR46], UPT ;  /* 0x002e3a1210007dea */ /* 0x0005e2000b80030f */
[----:B------:R2:W-:Y:S01]  /*3de0*/  UTCQMMA gdesc[UR10], gdesc[UR12], tmem[UR15], tmem[UR56], idesc[UR57], tmem[UR44], UPT ;  /* 0x002c380c0a007dea */ /* 0x0005e2000b80030f */
[----:B------:R2:W-:Y:S01]  /*3df0*/  UTCBAR.MULTICAST [UR24], URZ, UR7 ;  /* 0x000000ff180073e9 */ /* 0x0005e20008000807 */
[----:B------:R-:W-:Y:S01]  /*3e00*/  UMOV UR30, UR14 ;  /* 0x0000000e001e7c82 */ /* 0x000fe20008000000 */
[----:B-1----:R-:W-:Y:S01]  /*3e10*/  UMOV UR9, 0x1 ;  /* 0x0000000100097882 */ /* 0x002fe20000000000 */
[----:B------:R-:W-:-:S05]  /*3e20*/  UMOV UR4, UR65 ;  /* 0x0000004100047c82 */ /* 0x000fca0008000000 */
.L_x_64:
[----:B------:R-:W-:-:S09]  /*3e30*/  UISETP.GE.AND UP0, UPT, UR4, 0x1, UPT ;  /* 0x000000010400788c */ /* 0x000fd2000bf06270 */
[----:B------:R-:W-:Y:S05]  /*3e40*/  BRA.U !UP0, `(.L_x_68) ;  /* 0x0000000108f87547 */ /* 0x000fea000b800000 */
[----:B------:R-:W-:Y:S01]  /*3e50*/  UIADD3 UR14, UPT, UPT, UR4, -0x1, URZ ;  /* 0xffffffff040e7890 */ /* 0x000fe2000fffe0ff */
[----:B------:R-:W-:-:S11]  /*3e60*/  UMOV UR5, UR30 ;  /* 0x0000001e00057c82 */ /* 0x000fd60008000000 */
.L_x_71:
[----:B------:R-:W-:Y:S02]  /*3e70*/  UISETP.NE.AND UP0, UPT, UR6, URZ, UPT ;  /* 0x000000ff0600728c */ /* 0x000fe4000bf05270 */
[----:B--2---:R-:W-:Y:S07]  /*3e80*/  ULEA UR7, UR5, UR34, 0x3 ;  /* 0x0000002205077291 */ /* 0x004fee000f8e18ff */
[----:B------:R-:W-:Y:S05]  /*3e90*/  BRA.U UP0, `(.L_x_69) ;  /* 0x00000001000c7547 */ /* 0x000fea000b800000 */
[----:B------:R-:W-:Y:S04]  /*3ea0*/  SHF.L.U32 R5, R3, 0x1f, RZ ;  /* 0x0000001f03057819 */ /* 0x000fe800000006ff */
[----:B------:R-:W1:Y:S02]  /*3eb0*/  SYNCS.PHASECHK.TRANS64.TRYWAIT P0, [UR7], R5 ;  /* 0x00000005ff0075a7 */ /* 0x000e640008001107 */
[----:B-1----:R-:W-:Y:S05]  /*3ec0*/  @!P0 BRA `(.L_x_70) ;  /* 0x000000f000048947 */ /* 0x002fea0003800000 */
.L_x_69:
[----:B------:R-:W-:Y:S02]  /*3ed0*/  UISETP.NE.AND UP1, UPT, UR14, URZ, UPT ;  /* 0x000000ff0e00728c */ /* 0x000fe4000bf25270 */
[----:B------:R-:W-:Y:S01]  /*3ee0*/  UIADD3 UR4, UPT, UPT, UR5, 0x1, URZ ;  /* 0x0000000105047890 */ /* 0x000fe2000fffe0ff */
[----:B------:R-:W-:Y:S03]  /*3ef0*/  ELECT P3, URZ, PT ;  /* 0x0000000000ff782f */ /* 0x000fe60003860000 */
[----:B------:R-:W-:Y:S01]  /*3f00*/  UISETP.NE.AND UP0, UPT, UR4, 0x3, UPT ;  /* 0x000000030400788c */ /* 0x000fe2000bf05270 */
[----:B------:R-:W-:Y:S01]  /*3f10*/  PLOP3.LUT P1, PT, PT, PT, UP1, 0x80, 0x8 ;  /* 0x000000000008781c */ /* 0x000fe20003f2f018 */
[----:B------:R-:W-:Y:S02]  /*3f20*/  ULEA UR10, UR5, UR54, 0x6 ;  /* 0x00000036050a7291 */ /* 0x000fe4000f8e30ff */
[----:B------:R-:W-:Y:S02]  /*3f30*/  USEL UR6, URZ, 0x1, UP0 ;  /* 0x00000001ff067887 */ /* 0x000fe40008000000 */
[----:B------:R-:W-:Y:S02]  /*3f40*/  USEL UR30, UR4, URZ, UP0 ;  /* 0x000000ff041e7287 */ /* 0x000fe40008000000 */
[----:B------:R-:W-:Y:S02]  /*3f50*/  ULEA UR8, UR5, UR52, 0xb ;  /* 0x0000003405087291 */ /* 0x000fe4000f8e58ff */
[----:B------:R-:W-:Y:S01]  /*3f60*/  @UP1 ULEA UR4, UR30, UR34, 0x3 ;  /* 0x000000221e041291 */ /* 0x000fe2000f8e18ff */
[----:B------:R-:W-:Y:S01]  /*3f70*/  LOP3.LUT R3, R3, UR6, RZ, 0x3c, !PT ;  /* 0x0000000603037c12 */ /* 0x000fe2000f8e3cff */
[----:B------:R-:W-:Y:S01]  /*3f80*/  ULEA UR28, UR5, UR53, 0x5 ;  /* 0x00000035051c7291 */ /* 0x000fe2000f8e28ff */
[----:B-1----:R-:W-:Y:S01]  /*3f90*/  @P3 LOP3.LUT R0, R2, 0xffff, RZ, 0xc0, !PT ;  /* 0x0000ffff02003812 */ /* 0x002fe200078ec0ff */
[----:B------:R-:W-:Y:S01]  /*3fa0*/  UISETP.NE.U32.AND UP0, UPT, UR9, URZ, UPT ;  /* 0x000000ff0900728c */ /* 0x000fe2000bf05070 */
[----:B------:R-:W-:Y:S01]  /*3fb0*/  @P1 SHF.L.U32 R4, R3, 0x1f, RZ ;  /* 0x0000001f03041819 */ /* 0x000fe200000006ff */
[----:B------:R-:W-:Y:S01]  /*3fc0*/  UIADD3 UR26, UPT, UPT, UR10, 0x20, URZ ;  /* 0x000000200a1a7890 */ /* 0x000fe2000fffe0ff */
[----:B------:R-:W-:Y:S01]  /*3fd0*/  @P3 R2UR UR32, R0 ;  /* 0x00000000002032ca */ /* 0x000fe200000e0000 */
[----:B------:R-:W-:Y:S01]  /*3fe0*/  UIADD3 UR24, UPT, UPT, UR8, 0x2, URZ ;  /* 0x0000000208187890 */ /* 0x000fe2000fffe0ff */
[----:B------:R-:W1:Y:S01]  /*3ff0*/  @P1 SYNCS.PHASECHK.TRANS64.TRYWAIT P0, [UR4], R4 ;  /* 0x00000004ff0015a7 */ /* 0x000e620008001104 */
[----:B------:R-:W-:Y:S02]  /*4000*/  ULEA UR4, UR5, UR35, 0xa ;  /* 0x0000002305047291 */ /* 0x000fe4000f8e50ff */
[----:B------:R-:W-:Y:S02]  /*4010*/  UIADD3 UR20, UPT, UPT, UR8, 0x4, URZ ;  /* 0x0000000408147890 */ /* 0x000fe4000fffe0ff */
[----:B------:R-:W-:Y:S02]  /*4020*/  UIADD3 UR22, UPT, UPT, UR4, 0x2, URZ ;  /* 0x0000000204167890 */ /* 0x000fe4000fffe0ff */
[----:B------:R-:W-:Y:S02]  /*4030*/  UIADD3 UR18, UPT, UPT, UR4, 0x4, URZ ;  /* 0x0000000404127890 */ /* 0x000fe4000fffe0ff */
[----:B------:R-:W-:Y:S02]  /*4040*/  UIADD3 UR16, UPT, UPT, UR8, 0x6, URZ ;  /* 0x0000000608107890 */ /* 0x000fe4000fffe0ff */
[----:B------:R-:W-:Y:S02]  /*4050*/  UIADD3 UR12, UPT, UPT, UR4, 0x6, URZ ;  /* 0x00000006040c7890 */ /* 0x000fe4000fffe0ff */
[----:B------:R-:W-:Y:S02]  /*4060*/  UIADD3 UR33, UPT, UPT, UR7, 0x18, URZ ;  /* 0x0000001807217890 */ /* 0x000fe4000fffe0ff */
[----:B------:R-:W-:Y:S02]  /*4070*/  UIADD3 UR7, UPT, UPT, UR14, 0x1, URZ ;  /* 0x000000010e077890 */ /* 0x000fe4000fffe0ff */
[----:B------:R-:W-:Y:S01]  /*4080*/  UIADD3 UR14, UPT, UPT, UR14, -0x1, URZ ;  /* 0xffffffff0e0e7890 */ /* 0x000fe2000fffe0ff */
[----:B------:R-:W-:Y:S01]  /*4090*/  UMOV UR29, 0x4008 ;  /* 0x00004008001d7882 */ /* 0x000fe20000000000 */
[----:B------:R-:W-:Y:S01]  /*40a0*/  UMOV UR11, 0x4008 ;  /* 0x00004008000b7882 */ /* 0x000fe20000000000 */
[----:B------:R-:W-:Y:S01]  /*40b0*/  UTCCP.T.S.4x32dp128bit tmem[UR31+0x1c0], gdesc[UR28] ;  /* 0x0001c01c1f0079e7 */ /* 0x000fe20009100000 */
[----:B------:R-:W-:Y:S01]  /*40c0*/  UTCCP.T.S.4x32dp128bit tmem[UR31+0x1c4], gdesc[UR10] ;  /* 0x0001c40a1f0079e7 */ /* 0x000fe20009100000 */
[----:B------:R-:W-:Y:S01]  /*40d0*/  UMOV UR27, 0x4008 ;  /* 0x00004008001b7882 */ /* 0x000fe20000000000 */
[----:B------:R-:W-:Y:S01]  /*40e0*/  UMOV UR9, 0x40004040 ;  /* 0x4000404000097882 */ /* 0x000fe20000000000 */
[----:B------:R-:W-:Y:S01]  /*40f0*/  UTCCP.T.S.4x32dp128bit tmem[UR31+0x1c8], gdesc[UR26] ;  /* 0x0001c81a1f0079e7 */ /* 0x000fe20009100000 */
[----:B------:R-:W-:Y:S01]  /*4100*/  UMOV UR5, 0x40004040 ;  /* 0x4000404000057882 */ /* 0x000fe20000000000 */
[----:B------:R-:W-:Y:S01]  /*4110*/  UMOV UR25, 0x40004040 ;  /* 0x4000404000197882 */ /* 0x000fe20000000000 */
[----:B------:R2:W-:Y:S01]  /*4120*/  UTCQMMA gdesc[UR4], gdesc[UR8], tmem[UR15], tmem[UR42], idesc[UR43], tmem[UR50], UP0 ;  /* 0x00322a0804007dea */ /* 0x0005e2000800030f */
[----:B------:R-:W-:Y:S01]  /*4130*/  UMOV UR23, 0x40004040 ;  /* 0x4000404000177882 */ /* 0x000fe20000000000 */
[----:B------:R-:W-:Y:S01]  /*4140*/  UMOV UR21, 0x40004040 ;  /* 0x4000404000157882 */ /* 0x000fe20000000000 */
[----:B------:R3:W-:Y:S01]  /*4150*/  UTCQMMA gdesc[UR22], gdesc[UR24], tmem[UR15], tmem[UR40], idesc[UR41], tmem[UR48], UPT ;  /* 0x0030281816007dea */ /* 0x0007e2000b80030f */
[----:B------:R-:W-:Y:S01]  /*4160*/  UMOV UR19, 0x40004040 ;  /* 0x4000404000137882 */ /* 0x000fe20000000000 */
[----:B------:R-:W-:Y:S01]  /*4170*/  UMOV UR17, 0x40004040 ;  /* 0x4000404000117882 */ /* 0x000fe20000000000 */
[----:B------:R3:W-:Y:S01]  /*4180*/  UTCQMMA gdesc[UR18], gdesc[UR20], tmem[UR15], tmem[UR38], idesc[UR39], tmem[UR46], UPT ;  /* 0x002e261412007dea */ /* 0x0007e2000b80030f */
[----:B------:R-:W-:Y:S01]  /*4190*/  UMOV UR13, 0x40004040 ;  /* 0x40004040000d7882 */ /* 0x000fe20000000000 */
[----:B------:R-:W-:Y:S01]  /*41a0*/  UMOV UR6, 0x1 ;  /* 0x0000000100067882 */ /* 0x000fe20000000000 */
[----:B------:R3:W-:Y:S01]  /*41b0*/  UTCQMMA gdesc[UR12], gdesc[UR16], tmem[UR15], tmem[UR36], idesc[UR37], tmem[UR44], UPT ;  /* 0x002c24100c007dea */ /* 0x0007e2000b80030f */
[----:B------:R3:W-:Y:S01]  /*41c0*/  UTCBAR.MULTICAST [UR33], URZ, UR32 ;  /* 0x000000ff210073e9 */ /* 0x0007e20008000820 */
[----:B--2---:R-:W-:Y:S01]  /*41d0*/  UMOV UR9, 0x1 ;  /* 0x0000000100097882 */ /* 0x004fe20000000000 */
[----:B------:R-:W-:Y:S01]  /*41e0*/  UMOV UR5, UR30 ;  /* 0x0000001e00057c82 */ /* 0x000fe20008000000 */
[----:B-1----:R-:W-:Y:S01]  /*41f0*/  @P1 VOTEU.ANY UP0, P0 ;  /* 0x0000000000ff1886 */ /* 0x002fe20000000100 */
[----:B------:R-:W-:Y:S02]  /*4200*/  @UP1 USEL UR6, URZ, 0x1, !UP0 ;  /* 0x00000001ff061887 */ /* 0x000fe4000c000000 */
[----:B------:R-:W-:Y:S09]  /*4210*/  UISETP.GT.U32.AND UP0, UPT, UR7, 0x1, UPT ;  /* 0x000000010700788c */ /* 0x000ff2000bf04070 */
[----:B---3--:R-:W-:Y:S05]  /*4220*/  BRA.U UP0, `(.L_x_71) ;  /* 0xfffffffd00107547 */ /* 0x008fea000b83ffff */
.L_x_68:
[C---:B------:R-:W-:Y:S01]  /*4230*/  ISETP.NE.AND P0, PT, R9.reuse, 0x2, PT ;  /* 0x000000020900780c */ /* 0x040fe20003f05270 */
[----:B------:R1:W-:Y:S01]  /*4240*/  UTCBAR [UR66], URZ ;  /* 0x000000ff420073e9 */ /* 0x0003e200080000ff */
[----:B------:R-:W-:Y:S02]  /*4250*/  UMOV UR5, UR55 ;  /* 0x0000003700057c82 */ /* 0x000fe40008000000 */
[----:B------:R-:W-:Y:S02]  /*4260*/  SEL R5, RZ, 0x1, P0 ;  /* 0x00000001ff057807 */ /* 0x000fe40000000000 */
[----:B------:R-:W-:Y:S02]  /*4270*/  SEL R9, R9, RZ, P0 ;  /* 0x000000ff09097207 */ /* 0x000fe40000000000 */
[----:B------:R-:W-:Y:S01]  /*4280*/  LOP3.LUT R8, R8, R5, RZ, 0x3c, !PT ;  /* 0x0000000508087212 */ /* 0x000fe200078e3cff */
[----:B------:R-:W-:Y:S06]  /*4290*/  @P2 BRA `(.L_x_72) ;  /* 0xfffffff4009c2947 */ /* 0x000fec000383ffff */
[----:B------:R-:W3:Y:S01]  /*42a0*/  S2UR UR6, SR_CgaCtaId ;  /* 0x00000000000679c3 */ /* 0x000ee20000008800 */
[----:B------:R-:W-:Y:S01]  /*42b0*/  ELECT P0, URZ, PT ;  /* 0x0000000000ff782f */ /* 0x000fe20003800000 */
[----:B------:R-:W-:Y:S01]  /*42c0*/  IMAD.MOV.U32 R0, RZ, RZ, 0x1 ;  /* 0x00000001ff007424 */ /* 0x000fe200078e00ff */
[----:B------:R-:W-:Y:S01]  /*42d0*/  UMOV UR4, 0x40 ;  /* 0x0000004000047882 */ /* 0x000fe20000000000 */
[----:B------:R-:W-:-:S04]  /*42e0*/  SHF.L.U32 R3, RZ, 0x1f, RZ ;  /* 0x0000001fff037819 */ /* 0x000fc800000006ff */
[----:B------:R-:W-:Y:S01]  /*42f0*/  UVIRTCOUNT.DEALLOC.SMPOOL 0x80 ;  /* 0x000000800000784c */ /* 0x000fe20000000000 */
[----:B---3--:R-:W-:-:S09]  /*4300*/  ULEA UR6, UR6, UR4, 0x18 ;  /* 0x0000000406067291 */ /* 0x008fd2000f8ec0ff */
[----:B------:R3:W-:Y:S01]  /*4310*/  @P0 STS.U8 [UR6+0x1c], R0 ;  /* 0x00001c00ff000988 */ /* 0x0007e20008000006 */
[----:B------:R-:W4:Y:S02]  /*4320*/  SYNCS.PHASECHK.TRANS64.TRYWAIT P0, [UR34+0xd0], R3 ;  /* 0x0000d003ff0075a7 */ /* 0x000f240008001122 */
[----:B---34-:R-:W-:Y:S05]  /*4330*/  @!P0 BRA `(.L_x_73) ;  /* 0x000000ec00008947 */ /* 0x018fea0003800000 */
.L_x_212:
[----:B------:R-:W-:Y:S01]  /*4340*/  NOP ;  /* 0x0000000000007918 */ /* 0x000fe20000000000 */
[----:B---3--:R-:W3:Y:S01]  /*4350*/  LDS R0, [UR6+0x14] ;  /* 0x00001406ff007984 */ /* 0x008ee20008000800 */
[----:B------:R-:W-:Y:S01]  /*4360*/  ULOP3.LUT UR4, UR31, 0xffff, URZ, 0xc0, !UPT ;  /* 0x0000ffff1f047892 */ /* 0x000fe2000f8ec0ff */
[----:B------:R-:W-:Y:S01]  /*4370*/  UMOV UR5, 0xffff ;  /* 0x0000ffff00057882 */ /* 0x000fe20000000000 */
[----:B--2---:R-:W-:Y:S02]  /*4380*/  UMOV UR7, 0x1 ;  /* 0x0000000100077882 */ /* 0x004fe40000000000 */
[----:B------:R-:W-:-:S04]  /*4390*/  USHF.R.U32.HI UR4, URZ, 0x5, UR4 ;  /* 0x00000005ff047899 */ /* 0x000fc80008011604 */
[----:B------:R-:W-:Y:S02]  /*43a0*/  USHF.L.U32 UR5, UR5, UR4, URZ ;  /* 0x0000000405057299 */ /* 0x000fe400080006ff */
[----:B------:R-:W-:-:S04]  /*43b0*/  USHF.L.U32 UR4, UR7, UR4, URZ ;  /* 0x0000000407047299 */ /* 0x000fc800080006ff */
[----:B---3--:R-:W-:-:S04]  /*43c0*/  LOP3.LUT R0, R0, UR5, RZ, 0xc0, !PT ;  /* 0x0000000500007c12 */ /* 0x008fc8000f8ec0ff */
[----:B------:R-:W-:-:S13]  /*43d0*/  ISETP.NE.AND P0, PT, R0, UR5, PT ;  /* 0x0000000500007c0c */ /* 0x000fda000bf05270 */
[----:B------:R-:W-:Y:S05]  /*43e0*/  @P0 BRA `(.L_x_74) ;  /* 0x0000000000580947 */ /* 0x000fea0003800000 */
[----:B------:R-:W2:Y:S02]  /*43f0*/  LDS R0, [UR6+0x18] ;  /* 0x00001806ff007984 */ /* 0x000ea40008000800 */
[----:B--2---:R-:W-:-:S04]  /*4400*/  LOP3.LUT R0, R0, UR4, RZ, 0xc0, !PT ;  /* 0x0000000400007c12 */ /* 0x004fc8000f8ec0ff */
[----:B------:R-:W-:-:S13]  /*4410*/  ISETP.NE.AND P0, PT, R0, UR4, PT ;  /* 0x0000000400007c0c */ /* 0x000fda000bf05270 */
[----:B------:R-:W-:Y:S05]  /*4420*/  @P0 BRA `(.L_x_75) ;  /* 0x00000000003c0947 */ /* 0x000fea0003800000 */
[----:B------:R-:W2:Y:S01]  /*4430*/  S2R R2, SR_LANEID ;  /* 0x0000000000027919 */ /* 0x000ea20000000000 */
[----:B------:R-:W-:Y:S01]  /*4440*/  ULOP3.LUT UR5, URZ, UR5, URZ, 0x33, !UPT ;  /* 0x00000005ff057292 */ /* 0x000fe2000f8e33ff */
[----:B------:R-:W-:Y:S01]  /*4450*/  LOP3.LUT R4, RZ, UR4, RZ, 0x33, !PT ;  /* 0x00000004ff047c12 */ /* 0x000fe2000f8e33ff */
[----:B------:R-:W-:Y:S02]  /*4460*/  VOTEU.ANY UR4, UPT, PT ;  /* 0x0000000000047886 */ /* 0x000fe400038e0100 */
[----:B------:R-:W-:Y:S01]  /*4470*/  UFLO.U32 UR4, UR4 ;  /* 0x00000004000472bd */ /* 0x000fe200080e0000 */
[----:B------:R-:W3:Y:S01]  /*4480*/  REDUX UR7, R4 ;  /* 0x00000000040773c4 */ /* 0x000ee20000000000 */
[----:B------:R-:W-:-:S06]  /*4490*/  IMAD.U32 R0, RZ, RZ, UR5 ;  /* 0x00000005ff007e24 */ /* 0x000fcc000f8e00ff */
[----:B------:R4:W-:Y:S01]  /*44a0*/  UTCATOMSWS.AND URZ, UR5 ;  /* 0x0000000500ff79e3 */ /* 0x0009e20008000000 */
[----:B------:R-:W1:Y:S01]  /*44b0*/  REDUX UR8, R0 ;  /* 0x00000000000873c4 */ /* 0x000e620000000000 */
[----:B--2---:R-:W-:Y:S01]  /*44c0*/  ISETP.EQ.U32.AND P0, PT, R2, UR4, PT ;  /* 0x0000000402007c0c */ /* 0x004fe2000bf02070 */
[----:B---3--:R-:W-:Y:S01]  /*44d0*/  IMAD.U32 R2, RZ, RZ, UR7 ;  /* 0x00000007ff027e24 */ /* 0x008fe2000f8e00ff */
[----:B-1----:R-:W-:-:S11]  /*44e0*/  MOV R3, UR8 ;  /* 0x0000000800037c02 */ /* 0x002fd60008000f00 */
[----:B------:R4:W-:Y:S04]  /*44f0*/  @P0 ATOMS.AND RZ, [UR6+0x14], R3 ;  /* 0x00001403ffff098c */ /* 0x0009e8000a800006 */
[----:B------:R4:W-:Y:S01]  /*4500*/  @P0 ATOMS.AND RZ, [UR6+0x18], R2 ;  /* 0x00001802ffff098c */ /* 0x0009e2000a800006 */
[----:B------:R-:W-:Y:S05]  /*4510*/  BRA `(.L_x_76) ;  /* 0x0000000000147947 */ /* 0x000fea0003800000 */
.L_x_75:
[----:B------:R-:W-:Y:S02]  /*4520*/  MOV R2, 0x4540 ;  /* 0x0000454000027802 */ /* 0x000fe40000000f00 */
[----:B-1---5:R-:W-:Y:S05]  /*4530*/  CALL.REL.NOINC `($__internal_0_$__cuda_sm10x_tcgen05_guardrail_trap_col_being_dealloced_not_returned_by_alloc) ;  /* 0x000000f0009c7944 */ /* 0x022fea0003c00000 */
[----:B------:R-:W-:Y:S05]  /*4540*/  BRA `(.L_x_76) ;  /* 0x0000000000087947 */ /* 0x000fea0003800000 */
.L_x_74:
[----:B------:R-:W-:Y:S02]  /*4550*/  MOV R2, 0x4570 ;  /* 0x0000457000027802 */ /* 0x000fe40000000f00 */
[----:B-1---5:R-:W-:Y:S05]  /*4560*/  CALL.REL.NOINC `($__internal_2_$__cuda_sm10x_tcgen05_guardrail_trap_unallocated_columns_being_dealloced) ;  /* 0x000000f000a87944 */ /* 0x022fea0003c00000 */
.L_x_76:
[----:B------:R-:W-:Y:S01]  /*4570*/  NOP ;  /* 0x0000000000007918 */ /* 0x000fe20000000000 */
[----:B----4-:R-:W-:Y:S05]  /*4580*/  EXIT ;  /* 0x000000000000794d */ /* 0x010fea0003800000 */
.L_x_58:
[----:B------:R-:W-:-:S09]  /*4590*/  UISETP.NE.OR UP0, UPT, UR18, 0x3, !UP3 ;  /* 0x000000031200788c */ /* 0x000fd2000df05670 */
[----:B------:R-:W-:Y:S05]  /*45a0*/  BRA.U UP0, `(.L_x_77) ;  /* 0x0000001900f87547 */ /* 0x000fea000b800000 */
[----:B------:R-:W2:Y:S01]  /*45b0*/  LDCU.64 UR4, c[0x0][0xc88] ;  /* 0x00019100ff0477ac */ /* 0x000ea20008000a00 */
[----:B------:R-:W3:Y:S01]  /*45c0*/  S2UR UR10, SR_CgaCtaId ;  /* 0x00000000000a79c3 */ /* 0x000ee20000008800 */
[----:B------:R-:W-:Y:S01]  /*45d0*/  HFMA2 R10, -RZ, RZ, 0, 0 ;  /* 0x00000000ff0a7431 */ /* 0x000fe200000001ff */
[----:B------:R-:W-:Y:S01]  /*45e0*/  MOV R9, RZ ;  /* 0x000000ff00097202 */ /* 0x000fe20000000f00 */
[----:B------:R-:W4:Y:S01]  /*45f0*/  LDCU UR61, c[0x0][0x370] ;  /* 0x00006e00ff3d77ac */ /* 0x000f220008000800 */
[----:B------:R-:W-:Y:S01]  /*4600*/  HFMA2 R3, -RZ, RZ, 0, 0.0078125 ;  /* 0x00002000ff037431 */ /* 0x000fe200000001ff */
[----:B------:R-:W4:Y:S03]  /*4610*/  LDCU.128 UR64, c[0x0][0xf10] ;  /* 0x0001e200ff4077ac */ /* 0x000f260008000c00 */
[----:B------:R-:W1:Y:S01]  /*4620*/  LDC.64 R12, c[0x0][0x348] ;  /* 0x0000d200ff0c7b82 */ /* 0x000e620000000a00 */
[----:B------:R-:W3:Y:S01]  /*4630*/  LDCU UR53, c[0x0][0x374] ;  /* 0x00006e80ff3577ac */ /* 0x000ee20008000800 */
[----:B------:R-:W3:Y:S01]  /*4640*/  LDCU.64 UR54, c[0x0][0xc90] ;  /* 0x00019200ff3677ac */ /* 0x000ee20008000a00 */
[----:B--2---:R-:W-:Y:S01]  /*4650*/  UISETP.NE.U32.AND UP0, UPT, UR4, URZ, UPT ;  /* 0x000000ff0400728c */ /* 0x004fe2000bf05070 */
[----:B------:R-:W2:Y:S01]  /*4660*/  LDCU UR15, c[0x0][0xf0c] ;  /* 0x0001e180ff0f77ac */ /* 0x000ea20008000800 */
[----:B------:R-:W2:Y:S01]  /*4670*/  LDCU UR69, c[0x0][0xf20] ;  /* 0x0001e400ff4577ac */ /* 0x000ea20008000800 */
[----:B------:R-:W2:Y:S01]  /*4680*/  LDCU UR4, c[0x0][0xf30] ;  /* 0x0001e600ff0477ac */ /* 0x000ea20008000800 */
[----:B------:R-:W-:Y:S01]  /*4690*/  UMOV UR21, 0x400 ;  /* 0x0000040000157882 */ /* 0x000fe20000000000 */
[----:B----4-:R-:W-:-:S02]  /*46a0*/  UIMAD.WIDE.U32 UR6, UR61, UR64, URZ ;  /* 0x000000403d0672a5 */ /* 0x010fc4000f8e00ff */
[----:B---3--:R-:W-:Y:S02]  /*46b0*/  UIMAD.WIDE.U32 UR8, UR53, UR67, URZ ;  /* 0x00000043350872a5 */ /* 0x008fe4000f8e00ff */
[----:B------:R-:W-:Y:S02]  /*46c0*/  ULEA UR21, UR10, UR21, 0x18 ;  /* 0x000000150a157291 */ /* 0x000fe4000f8ec0ff */
[----:B------:R-:W-:Y:S02]  /*46d0*/  UISETP.NE.AND.EX UP6, UPT, UR5, URZ, UPT, UP0 ;  /* 0x000000ff0500728c */ /* 0x000fe4000bfc5300 */
[----:B------:R-:W-:Y:S02]  /*46e0*/  UISETP.NE.AND UP0, UPT, UR45, 0x1, UPT ;  /* 0x000000012d00788c */ /* 0x000fe4000bf05270 */
[----:B------:R-:W-:Y:S02]  /*46f0*/  UISETP.NE.U32.AND UP0, UPT, UR54, URZ, UPT ;  /* 0x000000ff3600728c */ /* 0x000fe4000bf05070 */
[----:B------:R-:W-:-:S02]  /*4700*/  UIADD3 UR57, UPT, UPT, UR21, 0x30, URZ ;  /* 0x0000003015397890 */ /* 0x000fc4000fffe0ff */
[----:B------:R-:W-:Y:S02]  /*4710*/  UIADD3 UR49, UPT, UPT, UR21, 0x38, URZ ;  /* 0x0000003815317890 */ /* 0x000fe4000fffe0ff */
[----:B------:R-:W-:Y:S02]  /*4720*/  UIADD3 UR41, UPT, UPT, UR21, 0x40, URZ ;  /* 0x0000004015297890 */ /* 0x000fe4000fffe0ff */
[----:B------:R-:W-:Y:S02]  /*4730*/  UIADD3 UR33, UPT, UPT, UR21, 0x48, URZ ;  /* 0x0000004815217890 */ /* 0x000fe4000fffe0ff */
[----:B------:R-:W-:Y:S01]  /*4740*/  USEL UR68, URZ, 0x1, UP5 ;  /* 0x00000001ff447887 */ /* 0x000fe2000a800000 */
[----:B------:R-:W-:Y:S01]  /*4750*/  UMOV UR6, UR7 ;  /* 0x0000000700067c82 */ /* 0x000fe20008000000 */
[----:B------:R-:W-:Y:S01]  /*4760*/  UMOV UR62, UR9 ;  /* 0x00000009003e7c82 */ /* 0x000fe20008000000 */
[----:B------:R-:W-:Y:S02]  /*4770*/  UISETP.GE.AND UP3, UPT, UR45, 0x1, UPT ;  /* 0x000000012d00788c */ /* 0x000fe4000bf66270 */
[----:B------:R-:W-:Y:S01]  /*4780*/  UISETP.NE.AND.EX UP5, UPT, UR55, URZ, UPT, UP0 ;  /* 0x000000ff3700728c */ /* 0x000fe2000bfa5300 */
[----:B------:R-:W-:Y:S01]  /*4790*/  UMOV UR29, URZ ;  /* 0x000000ff001d7c82 */ /* 0x000fe20008000000 */
[----:B------:R-:W-:Y:S01]  /*47a0*/  UPLOP3.LUT UP1, UPT, UPT, UPT, UPT, 0x40, 0x4 ;  /* 0x000000000004789c */ /* 0x000fe20003f2e870 */
[----:B------:R-:W3:Y:S01]  /*47b0*/  LDCU.64 UR22, c[0x0][0xf28] ;  /* 0x0001e500ff1677ac */ /* 0x000ee20008000a00 */
[----:B--2---:R-:W-:-:S02]  /*47c0*/  UISETP.NE.AND UP3, UPT, UR15, 0x1, UPT ;  /* 0x000000010f00788c */ /* 0x004fc4000bf65270 */
[----:B------:R-:W-:Y:S02]  /*47d0*/  UPRMT UR46, UR10, 0x654, UR57 ;  /* 0x000006540a2e7896 */ /* 0x000fe40008000039 */
[----:B------:R-:W-:Y:S02]  /*47e0*/  UPRMT UR39, UR10, 0x654, UR49 ;  /* 0x000006540a277896 */ /* 0x000fe40008000031 */
[----:B------:R-:W-:Y:S02]  /*47f0*/  UPRMT UR38, UR10, 0x654, UR41 ;  /* 0x000006540a267896 */ /* 0x000fe40008000029 */
[----:B------:R-:W-:Y:S02]  /*4800*/  UPRMT UR37, UR10, 0x654, UR33 ;  /* 0x000006540a257896 */ /* 0x000fe40008000021 */
[----:B------:R-:W-:Y:S02]  /*4810*/  USHF.R.U32.HI UR63, URZ, UR65, UR6 ;  /* 0x00000041ff3f7299 */ /* 0x000fe40008011606 */
[----:B------:R-:W-:-:S02]  /*4820*/  USHF.R.U32.HI UR62, URZ, UR69, UR62 ;  /* 0x00000045ff3e7299 */ /* 0x000fc4000801163e */
[----:B------:R-:W-:Y:S02]  /*4830*/  UISETP.NE.AND UP0, UPT, UR66, 0x1, UPT ;  /* 0x000000014200788c */ /* 0x000fe4000bf05270 */
[----:B-1----:R-:W-:-:S11]  /*4840*/  UISETP.NE.AND UP4, UPT, UR4, 0x1, UPT ;  /* 0x000000010400788c */ /* 0x002fd6000bf85270 */
.L_x_92:
[C---:B------:R-:W-:Y:S02]  /*4850*/  LEA R8, R10.reuse, UR21, 0x3 ;  /* 0x000000150a087c11 */ /* 0x040fe4000f8e18ff */
[----:B------:R-:W-:Y:S02]  /*4860*/  SHF.L.U32 R5, R9, 0x1f, RZ ;  /* 0x0000001f09057819 */ /* 0x000fe400000006ff */
[----:B------:R-:W-:Y:S02]  /*4870*/  LEA R6, R10, UR21, 0x4 ;  /* 0x000000150a067c11 */ /* 0x000fe4000f8e20ff */
[----:B-1----:R-:W1:Y:S02]  /*4880*/  SYNCS.PHASECHK.TRANS64.TRYWAIT P0, [R8+URZ+0x80], R5 ;  /* 0x00008005080075a7 */ /* 0x002e6400080011ff */
[----:B-1----:R-:W-:Y:S05]  /*4890*/  @!P0 BRA `(.L_x_78) ;  /* 0x000000e400c08947 */ /* 0x002fea0003800000 */
.L_x_213:
[----:B-1----:R-:W1:Y:S01]  /*48a0*/  LDS.128 R4, [R6+0xe0] ;  /* 0x0000e00006047984 */ /* 0x002e620000000c00 */
[----:B------:R-:W-:Y:S01]  /*48b0*/  UISETP.GE.AND UP0, UPT, UR45, 0x1, UPT ;  /* 0x000000012d00788c */ /* 0x000fe2000bf06270 */
[----:B------:R-:W-:Y:S01]  /*48c0*/  @!PT LDS RZ, [RZ] ;  /* 0x00000000fffff984 */ /* 0x000fe20000000800 */
[----:B------:R-:W-:Y:S01]  /*48d0*/  @!PT LDS RZ, [RZ] ;  /* 0x00000000fffff984 */ /* 0x000fe20000000800 */
[----:B------:R-:W-:Y:S01]  /*48e0*/  @!PT LDS RZ, [RZ] ;  /* 0x00000000fffff984 */ /* 0x000fe20000000800 */
[----:B------:R-:W-:Y:S01]  /*48f0*/  @!PT LDS RZ, [RZ] ;  /* 0x00000000fffff984 */ /* 0x000fe20000000800 */
[----:B------:R2:W-:Y:S06]  /*4900*/  MEMBAR.ALL.CTA ;  /* 0x0000000000007992 */ /* 0x0005ec0000008000 */
[----:B--2---:R-:W2:Y:S01]  /*4910*/  FENCE.VIEW.ASYNC.S ;  /* 0x00000000000073c6 */ /* 0x004ea20000000000 */
[----:B-1----:R-:W-:Y:S11]  /*4920*/  LOP3.LUT P0, RZ, R6, 0x1, RZ, 0xc0, !PT ;  /* 0x0000000106ff7812 */ /* 0x002ff6000780c0ff */
[----:B------:R-:W-:Y:S02]  /*4930*/  @!UPT UIADD3 URZ, UPT, UPT, URZ, URZ, URZ ;  /* 0x000000fffffff290 */ /* 0x000fe4000fffe0ff */
[----:B--2---:R-:W-:Y:S01]  /*4940*/  VOTEU.ANY UP3, P0 ;  /* 0x0000000000ff7886 */ /* 0x004fe20000060100 */
[----:B------:R-:W-:Y:S11]  /*4950*/  PLOP3.LUT P0, PT, PT, PT, UP3, 0x80, 0x8 ;  /* 0x000000000008781c */ /* 0x000ff60003f0f038 */
[----:B------:R-:W-:Y:S02]  /*4960*/  @!UPT UIADD3 URZ, UPT, UPT, URZ, URZ, URZ ;  /* 0x000000fffffff290 */ /* 0x000fe4000fffe0ff */
[----:B------:R-:W-:Y:S02]  /*4970*/  @P0 SHF.R.U32.HI R0, RZ, 0x10, R5 ;  /* 0x00000010ff000819 */ /* 0x000fe40000011605 */
[----:B------:R-:W-:Y:S02]  /*4980*/  @P0 MOV R2, R4 ;  /* 0x0000000400020202 */ /* 0x000fe40000000f00 */
[----:B------:R-:W-:Y:S01]  /*4990*/  @P0 R2UR UR4, R0 ;  /* 0x00000000000402ca */ /* 0x000fe200000e0000 */
[----:B------:R-:W-:Y:S01]  /*49a0*/  VIADD R0, R8, 0x90 ;  /* 0x0000009008007836 */ /* 0x000fe20000000000 */
[----:B------:R-:W-:Y:S02]  /*49b0*/  @P0 LOP3.LUT R4, R5, 0xffff, RZ, 0xc0, !PT ;  /* 0x0000ffff05040812 */ /* 0x000fe400078ec0ff */
[----:B------:R-:W-:Y:S02]  /*49c0*/  @P0 R2UR UR6, R2 ;  /* 0x00000000020602ca */ /* 0x000fe400000e0000 */
[----:B------:R-:W-:Y:S02]  /*49d0*/  PRMT R0, RZ, 0x654, R0 ;  /* 0x00000654ff007816 */ /* 0x000fe40000000000 */
[----:B------:R-:W-:Y:S02]  /*49e0*/  @P0 R2UR UR5, R4 ;  /* 0x00000000040502ca */ /* 0x000fe400000e0000 */
[----:B------:R1:W-:Y:S03]  /*49f0*/  SYNCS.ARRIVE.TRANS64.RED.A1T0 RZ, [R0+URZ], RZ ;  /* 0x000000ff00ff79a7 */ /* 0x0003e600081004ff */
[----:B------:R-:W-:Y:S04]  /*4a00*/  @UP3 UMOV UR47, UR4 ;  /* 0x00000004002f3c82 */ /* 0x000fe80008000000 */
[----:B------:R-:W-:Y:S04]  /*4a10*/  @UP3 UMOV UR14, UR6 ;  /* 0x00000006000e3c82 */ /* 0x000fe80008000000 */
[----:B------:R-:W-:Y:S01]  /*4a20*/  @UP3 UMOV UR13, UR5 ;  /* 0x00000005000d3c82 */ /* 0x000fe20008000000 */
[----:B------:R-:W-:Y:S05]  /*4a30*/  BRA.U !UP0, `(.L_x_79) ;  /* 0x0000000108c07547 */ /* 0x000fea000b800000 */
[----:B------:R-:W-:Y:S02]  /*4a40*/  UIMAD.WIDE.U32 UR16, UR13, UR67, URZ ;  /* 0x000000430d1072a5 */ /* 0x000fe4000f8e00ff */
[----:B------:R-:W-:Y:S02]  /*4a50*/  UP2UR UR20, UPR, URZ, 0x4 ;  /* 0x00000004ff147883 */ /* 0x000fe40008000000 */
[----:B------:R-:W-:Y:S02]  /*4a60*/  UISETP.NE.AND UP2, UPT, UR66, 0x1, UPT ;  /* 0x000000014200788c */ /* 0x000fe4000bf45270 */
[----:B------:R-:W-:Y:S02]  /*4a70*/  UIMAD.WIDE.U32 UR18, UR14, UR64, URZ ;  /* 0x000000400e1272a5 */ /* 0x000fe4000f8e00ff */
[----:B------:R-:W-:Y:S02]  /*4a80*/  USEL UR4, UR53, UR62, !UP2 ;  /* 0x0000003e35047287 */ /* 0x000fe4000d000000 */
[----:B------:R-:W-:Y:S02]  /*4a90*/  UISETP.NE.AND UP0, UPT, UR15, 0x1, UPT ;  /* 0x000000010f00788c */ /* 0x000fe4000bf05270 */
[----:B------:R-:W-:Y:S02]  /*4aa0*/  UP2UR UR25, UPR, URZ, 0x2 ;  /* 0x00000002ff197883 */ /* 0x000fe40008000000 */
[----:B------:R-:W-:Y:S02]  /*4ab0*/  UISETP.NE.AND UP1, UPT, UR45, 0x1, UPT ;  /* 0x000000012d00788c */ /* 0x000fe4000bf25270 */
[----:B---3--:R-:W-:Y:S02]  /*4ac0*/  UIMAD.WIDE.U32 UR8, UR4, UR22, URZ ;  /* 0x00000016040872a5 */ /* 0x008fe4000f8e00ff */
[----:B------:R-:W-:Y:S01]  /*4ad0*/  USEL UR7, UR61, UR63, !UP0 ;  /* 0x0000003f3d077287 */ /* 0x000fe2000c000000 */
[----:B------:R-:W-:Y:S02]  /*4ae0*/  UMOV UR5, UR17 ;  /* 0x0000001100057c82 */ /* 0x000fe40008000000 */
[----:B------:R-:W-:Y:S02]  /*4af0*/  USHF.R.U32.HI UR6, URZ, UR69, UR5 ;  /* 0x00000045ff067299 */ /* 0x000fe40008011605 */
[----:B------:R-:W-:Y:S02]  /*4b00*/  UIMAD.WIDE.U32 UR10, UR7, UR22, URZ ;  /* 0x00000016070a72a5 */ /* 0x000fe4000f8e00ff */
[----:B------:R-:W-:Y:S02]  /*4b10*/  USEL UR6, UR13, UR6, !UP2 ;  /* 0x000000060d067287 */ /* 0x000fe4000d000000 */
[----:B------:R-:W-:Y:S01]  /*4b20*/  UISETP.NE.AND UP2, UPT, UR20, URZ, UPT ;  /* 0x000000ff1400728c */ /* 0x000fe2000bf45270 */
[----:B------:R-:W-:Y:S02]  /*4b30*/  UMOV UR5, UR19 ;  /* 0x0000001300057c82 */ /* 0x000fe40008000000 */
[----:B------:R-:W-:Y:S03]  /*4b40*/  USHF.R.U32.HI UR12, URZ, UR65, UR5 ;  /* 0x00000041ff0c7299 */ /* 0x000fe60008011605 */
[----:B------:R-:W-:Y:S02]  /*4b50*/  UMOV UR5, UR9 ;  /* 0x0000000900057c82 */ /* 0x000fe40008000000 */
[----:B------:R-:W-:Y:S03]  /*4b60*/  @UP1 USHF.R.U32.HI UR4, URZ, UR23, UR5 ;  /* 0x00000017ff041299 */ /* 0x000fe60008011605 */
[----:B------:R-:W-:Y:S01]  /*4b70*/  UMOV UR5, UR11 ;  /* 0x0000000b00057c82 */ /* 0x000fe20008000000 */
[----:B------:R-:W-:Y:S02]  /*4b80*/  UIMAD UR4, UR45, UR4, URZ ;  /* 0x000000042d0472a4 */ /* 0x000fe4000f8e02ff */
[----:B------:R-:W-:Y:S02]  /*4b90*/  @UP1 USHF.R.U32.HI UR7, URZ, UR23, UR5 ;  /* 0x00000017ff071299 */ /* 0x000fe40008011605 */
[----:B------:R-:W-:Y:S02]  /*4ba0*/  USEL UR5, UR14, UR12, !UP0 ;  /* 0x0000000c0e057287 */ /* 0x000fe4000c000000 */
[----:B------:R-:W-:Y:S02]  /*4bb0*/  UIMAD.WIDE.U32 UR10, UR6, UR22, URZ ;  /* 0x00000016060a72a5 */ /* 0x000fe4000f8e00ff */
[----:B------:R-:W-:Y:S02]  /*4bc0*/  UIMAD UR8, UR45, UR7, URZ ;  /* 0x000000072d0872a4 */ /* 0x000fe4000f8e02ff */
[----:B------:R-:W-:Y:S03]  /*4bd0*/  UISETP.GE.AND UP0, UPT, UR6, UR4, UPT ;  /* 0x000000040600728c */ /* 0x000fe6000bf06270 */
[----:B------:R-:W-:Y:S01]  /*4be0*/  UMOV UR4, UR11 ;  /* 0x0000000b00047c82 */ /* 0x000fe20008000000 */
[----:B------:R-:W-:Y:S02]  /*4bf0*/  UISETP.GE.OR UP0, UPT, UR5, UR8, UP0 ;  /* 0x000000080500728c */ /* 0x000fe40008706670 */
[----:B------:R-:W-:Y:S02]  /*4c00*/  USHF.R.U32.HI UR4, URZ, UR23, UR4 ;  /* 0x00000017ff047299 */ /* 0x000fe40008011604 */
[----:B------:R-:W-:Y:S02]  /*4c10*/  UIMAD.WIDE.U32 UR8, UR5, UR22, URZ ;  /* 0x00000016050872a5 */ /* 0x000fe4000f8e00ff */
[----:B------:R-:W-:Y:S04]  /*4c20*/  USEL UR10, UR6, UR4, !UP1 ;  /* 0x00000004060a7287 */ /* 0x000fe8000c800000 */
[----:B------:R-:W-:Y:S01]  /*4c30*/  UIADD3 UR11, UPT, UPT, -UR10, URZ, URZ ;  /* 0x000000ff0a0b7290 */ /* 0x000fe2000fffe1ff */
[----:B------:R-:W-:Y:S02]  /*4c40*/  @!UP0 UMOV UR4, UR9 ;  /* 0x0000000900048c82 */ /* 0x000fe40008000000 */
[----:B------:R-:W-:Y:S02]  /*4c50*/  @!UP0 USHF.R.U32.HI UR4, URZ, UR23, UR4 ;  /* 0x00000017ff048299 */ /* 0x000fe40008011604 */
[----:B------:R-:W-:Y:S02]  /*4c60*/  UIMAD UR8, UR45, UR11, UR6 ;  /* 0x0000000b2d0872a4 */ /* 0x000fe4000f8e0206 */
[----:B------:R-:W-:Y:S02]  /*4c70*/  @!UP0 USEL UR4, UR5, UR4, !UP1 ;  /* 0x0000000405048287 */ /* 0x000fe4000c800000 */
[----:B------:R-:W-:Y:S02]  /*4c80*/  UISETP.NE.AND UP1, UPT, UR25, URZ, UPT ;  /* 0x000000ff1900728c */ /* 0x000fe4000bf25270 */
[----:B------:R-:W-:Y:S02]  /*4c90*/  @!UP0 UIMAD UR7, UR7, UR8, UR4 ;  /* 0x00000008070782a4 */ /* 0x000fe4000f8e0204 */
[----:B------:R-:W-:Y:S02]  /*4ca0*/  @!UP0 UIADD3 UR9, UPT, UPT, UR10, -UR4, URZ ;  /* 0x800000040a098290 */ /* 0x000fe4000fffe0ff */
[----:B------:R-:W-:Y:S02]  /*4cb0*/  UIADD3 UR8, UPT, UPT, -UR6, URZ, URZ ;  /* 0x000000ff06087290 */ /* 0x000fe4000fffe1ff */
[----:B------:R-:W-:Y:S02]  /*4cc0*/  UIADD3 UR4, UPT, UPT, -UR5, URZ, URZ ;  /* 0x000000ff05047290 */ /* 0x000fe4000fffe1ff */
[----:B------:R-:W-:Y:S03]  /*4cd0*/  @!UP0 UIMAD UR6, UR9, UR45, UR5 ;  /* 0x0000002d090682a4 */ /* 0x000fe6000f8e0205 */
[----:B------:R-:W-:Y:S01]  /*4ce0*/  @!UP0 UMOV UR5, UR7 ;  /* 0x0000000700058c82 */ /* 0x000fe20008000000 */
[----:B------:R-:W-:Y:S02]  /*4cf0*/  UIMAD UR7, UR15, UR4, UR14 ;  /* 0x000000040f0772a4 */ /* 0x000fe4000f8e020e */
[----:B------:R-:W-:Y:S02]  /*4d00*/  UIMAD UR4, UR66, UR8, UR13 ;  /* 0x00000008420472a4 */ /* 0x000fe4000f8e020d */
[----:B------:R-:W-:Y:S02]  /*4d10*/  UIMAD UR14, UR5, UR15, UR7 ;  /* 0x0000000f050e72a4 */ /* 0x000fe4000f8e0207 */
[----:B------:R-:W-:Y:S11]  /*4d20*/  UIMAD UR13, UR6, UR66, UR4 ;  /* 0x00000042060d72a4 */ /* 0x000ff6000f8e0204 */
[----:B------:R-:W-:Y:S01]  /*4d30*/  @!UPT UIADD3 URZ, UPT, UPT, URZ, URZ, URZ ;  /* 0x000000fffffff290 */ /* 0x000fe2000fffe0ff */
.L_x_79:
[----:B------:R-:W2:Y:S01]  /*4d40*/  @!UP4 LDCU.128 UR8, c[0x0][0xf10] ;  /* 0x0001e200ff08c7ac */ /* 0x000ea20008000c00 */
[----:B------:R-:W-:Y:S04]  /*4d50*/  ISETP.NE.U32.AND P0, PT, RZ, UR54, PT ;  /* 0x00000036ff007c0c */ /* 0x000fe8000bf05070 */
[----:B------:R-:W-:Y:S01]  /*4d60*/  ISETP.NE.AND.EX P0, PT, RZ, UR55, PT, P0 ;  /* 0x00000037ff007c0c */ /* 0x000fe2000bf05300 */
[----:B------:R-:W4:Y:S01]  /*4d70*/  @!UP4 LDCU UR5, c[0x0][0xf0c] ;  /* 0x0001e180ff05c7ac */ /* 0x000f220008000800 */
[----:B------:R-:W3:Y:S01]  /*4d80*/  @!UP4 LDCU UR4, c[0x0][0xf20] ;  /* 0x0001e400ff04c7ac */ /* 0x000ee20008000800 */
[----:B------:R-:W-:Y:S02]  /*4d90*/  USHF.L.U32 UR17, UR24, 0x8, URZ ;  /* 0x0000000818117899 */ /* 0x000fe400080006ff */
[----:B--2---:R-:W-:Y:S02]  /*4da0*/  UIMAD.WIDE.U32 UR6, UR14, UR8, URZ ;  /* 0x000000080e0672a5 */ /* 0x004fe4000f8e00ff */
[----:B------:R-:W-:Y:S02]  /*4db0*/  UIADD3 UR18, UPT, UPT, UR17, 0x60, URZ ;  /* 0x0000006011127890 */ /* 0x000fe4000fffe0ff */
[----:B------:R-:W-:Y:S02]  /*4dc0*/  @!UP4 USHF.R.U32.HI UR7, URZ, UR9, UR7 ;  /* 0x00000009ff07c299 */ /* 0x000fe40008011607 */
[----:B------:R-:W-:Y:S02]  /*4dd0*/  UIMAD.WIDE.U32 UR8, UR13, UR11, URZ ;  /* 0x0000000b0d0872a5 */ /* 0x000fe4000f8e00ff */
[----:B----4-:R-:W-:Y:S02]  /*4de0*/  @!UP4 UISETP.NE.AND UP0, UPT, UR5, 0x1, UPT ;  /* 0x000000010500c88c */ /* 0x010fe4000bf05270 */
[----:B------:R-:W-:Y:S02]  /*4df0*/  USHF.L.U32 UR59, UR27, 0x7, URZ ;  /* 0x000000071b3b7899 */ /* 0x000fe400080006ff */
[----:B------:R-:W-:Y:S02]  /*4e00*/  @!UP4 USEL UR7, UR14, UR7, !UP0 ;  /* 0x000000070e07c287 */ /* 0x000fe4000c000000 */
[----:B------:R-:W-:Y:S01]  /*4e10*/  @!UP4 UISETP.NE.AND UP0, UPT, UR10, 0x1, UPT ;  /* 0x000000010a00c88c */ /* 0x000fe2000bf05270 */
[----:B------:R-:W-:Y:S01]  /*4e20*/  @!UP4 UMOV UR6, UR9 ;  /* 0x000000090006cc82 */ /* 0x000fe20008000000 */
[----:B------:R-:W-:Y:S01]  /*4e30*/  UMOV UR58, UR18 ;  /* 0x00000012003a7c82 */ /* 0x000fe20008000000 */
[----:B---3--:R-:W-:Y:S04]  /*4e40*/  @!UP4 USHF.R.U32.HI UR6, URZ, UR4, UR6 ;  /* 0x00000004ff06c299 */ /* 0x008fe80008011606 */
[----:B------:R-:W-:Y:S04]  /*4e50*/  @!UP4 USEL UR6, UR13, UR6, !UP0 ;  /* 0x000000060d06c287 */ /* 0x000fe8000c000000 */
[----:B------:R-:W-:Y:S02]  /*4e60*/  @!UP4 UIADD3 UR4, UPT, UPT, -UR7, UR6, URZ ;  /* 0x000000060704c290 */ /* 0x000fe4000fffe1ff */
[----:B------:R-:W-:Y:S02]  /*4e70*/  @!UP4 UIADD3 UR6, UPT, UPT, UR7, -UR6, URZ ;  /* 0x800000060706c290 */ /* 0x000fe4000fffe0ff */
[----:B------:R-:W-:Y:S02]  /*4e80*/  @!UP4 UIMAD UR14, UR4, UR5, UR14 ;  /* 0x00000005040ec2a4 */ /* 0x000fe4000f8e020e */
[----:B------:R-:W-:Y:S01]  /*4e90*/  @!UP4 UIMAD UR13, UR6, UR10, UR13 ;  /* 0x0000000a060dc2a4 */ /* 0x000fe2000f8e020d */
[----:B------:R-:W-:Y:S11]  /*4ea0*/  BRA.U UP1, `(.L_x_80) ;  /* 0x0000000101107547 */ /* 0x000ff6000b800000 */
[----:B-1----:R-:W-:Y:S04]  /*4eb0*/  MOV R0, UR68 ;  /* 0x0000004400007c02 */ /* 0x002fe80008000f00 */
[----:B------:R-:W-:Y:S04]  /*4ec0*/  SHF.L.U32 R5, R0, 0x1f, RZ ;  /* 0x0000001f00057819 */ /* 0x000fe800000006ff */
[----:B------:R-:W1:Y:S02]  /*4ed0*/  SYNCS.PHASECHK.TRANS64.TRYWAIT P1, [UR21+0x78], R5 ;  /* 0x00007805ff0075a7 */ /* 0x000e640008021115 */
[----:B-1----:R-:W-:Y:S05]  /*4ee0*/  @!P1 BRA `(.L_x_81) ;  /* 0x000000e000409947 */ /* 0x002fea0003800000 */
.L_x_80:
[----:B------:R-:W-:Y:S05]  /*4ef0*/  BRA.U !UP5, `(.L_x_82) ;  /* 0x000000010d387547 */ /* 0x000fea000b800000 */
[----:B------:R-:W-:Y:S01]  /*4f00*/  UPLOP3.LUT UP2, UPT, UPT, UPT, UP6, 0x80, 0x8 ;  /* 0x000000000008789c */ /* 0x000fe20003f4f060 */
[----:B-1----:R-:W-:Y:S01]  /*4f10*/  HFMA2 R0, -RZ, RZ, 0, 5.9604644775390625e-08 ;  /* 0x00000001ff007431 */ /* 0x002fe200000001ff */
[----:B------:R-:W1:Y:S01]  /*4f20*/  LDCU.64 UR8, c[0x0][0x358] ;  /* 0x00006b00ff0877ac */ /* 0x000e620008000a00 */
[----:B------:R-:W-:Y:S03]  /*4f30*/  IMAD.MOV.U32 R176, RZ, RZ, 0x1 ;  /* 0x00000001ffb07424 */ /* 0x000fe600078e00ff */
[----:B------:R-:W-:Y:S05]  /*4f40*/  PLOP3.LUT P1, PT, PT, PT, UP2, 0x80, 0x8 ;  /* 0x000000000008781c */ /* 0x000fea0003f2f028 */
[----:B------:R-:W2:Y:S01]  /*4f50*/  @UP2 LDCU.64 UR4, c[0x0][0xc88] ;  /* 0x00019100ff0427ac */ /* 0x000ea20008000a00 */
[----:B------:R-:W-:Y:S07]  /*4f60*/  @UP2 UIMAD UR6, UR36, UR54, URZ ;  /* 0x00000036240622a4 */ /* 0x000fee000f8e02ff */
[----:B------:R-:W-:Y:S01]  /*4f70*/  @!P1 PRMT R176, R0, 0x7610, R176 ;  /* 0x0000761000b09816 */ /* 0x000fe200000000b0 */
[----:B--2---:R-:W-:Y:S06]  /*4f80*/  @UP2 UIMAD.WIDE UR4, UR6, 0x4, UR4 ;  /* 0x00000004060428a5 */ /* 0x004fec000f8e0204 */
[----:B------:R-:W-:Y:S01]  /*4f90*/  IMAD.U32 R4, RZ, RZ, UR4 ;  /* 0x00000004ff047e24 */ /* 0x000fe2000f8e00ff */
[----:B------:R-:W-:Y:S04]  /*4fa0*/  MOV R5, UR5 ;  /* 0x0000000500057c02 */ /* 0x000fe80008000f00 */
[----:B------:R-:W2:Y:S01]  /*4fb0*/  @!UP2 LDCU UR4, c[0x0][0xc80] ;  /* 0x00019000ff04a7ac */ /* 0x000ea20008000800 */
[----:B-1---5:R3:W5:Y:S02]  /*4fc0*/  @P1 LDG.E R133, desc[UR8][R4.64] ;  /* 0x0000000804851981 */ /* 0x022764000c1e1900 */
[----:B--23--:R-:W-:Y:S07]  /*4fd0*/  @!P1 IMAD.U32 R133, RZ, RZ, UR4 ;  /* 0x00000004ff859e24 */ /* 0x00cfee000f8e00ff */
.L_x_82:
[----:B-----5:R-:W-:Y:S01]  /*4fe0*/  @!P0 FSETP.EQ.AND P2, PT, R133, RZ, PT ;  /* 0x000000ff8500820b */ /* 0x020fe20003f42000 */
[----:B------:R-:W-:Y:S01]  /*4ff0*/  @!UPT UIADD3 URZ, UPT, UPT, URZ, URZ, URZ ;  /* 0x000000fffffff290 */ /* 0x000fe2000fffe0ff */
[----:B------:R-:W-:Y:S11]  /*5000*/  @!P0 BRA `(.L_x_83) ;  /* 0x0000000000148947 */ /* 0x000ff60003800000 */
[----:B------:R-:W-:Y:S02]  /*5010*/  LOP3.LUT P0, RZ, R176, 0xff, RZ, 0xc0, !PT ;  /* 0x000000ffb0ff7812 */ /* 0x000fe4000780c0ff */
[----:B------:R-:W-:Y:S04]  /*5020*/  PLOP3.LUT P2, PT, PT, PT, UP2, 0x80, 0x8 ;  /* 0x000000000008781c */ /* 0x000fe80003f4f028 */
[----:B------:R-:W-:Y:S07]  /*5030*/  PLOP3.LUT P2, PT, P2, PT, PT, 0x8, 0x80 ;  /* 0x000000000080781c */ /* 0x000fee000174e170 */
[----:B------:R-:W-:Y:S11]  /*5040*/  @P0 FSETP.EQ.AND P2, PT, R133, RZ, PT ;  /* 0x000000ff8500020b */ /* 0x000ff60003f42000 */
[----:B------:R-:W-:Y:S02]  /*5050*/  @!UPT UIADD3 URZ, UPT, UPT, URZ, URZ, URZ ;  /* 0x000000fffffff290 */ /* 0x000fe4000fffe0ff */
.L_x_83:
[----:B-1----:R-:W-:Y:S01]  /*5060*/  IMAD.MOV.U32 R0, RZ, RZ, 0x1 ;  /* 0x00000001ff007424 */ /* 0x002fe200078e00ff */
[----:B------:R-:W-:Y:S01]  /*5070*/  ULOP3.LUT UP0, UR19, UR29, 0x1, URZ, 0xc0, !UPT ;  /* 0x000000011d137892 */ /* 0x000fe2000f80c0ff */
[----:B------:R-:W-:Y:S03]  /*5080*/  ELECT P1, URZ, PT ;  /* 0x0000000000ff782f */ /* 0x000fe60003820000 */
[----:B------:R-:W-:Y:S02]  /*5090*/  SHF.L.U32 R5, R0, 0x1f, RZ ;  /* 0x0000001f00057819 */ /* 0x000fe400000006ff */
[----:B------:R-:W-:Y:S02]  /*50a0*/  PLOP3.LUT P1, PT, P2, P1, PT, 0xf2, 0x2f ;  /* 0x00000000002f781c */ /* 0x000fe40001723e72 */
[----:B------:R-:W1:Y:S03]  /*50b0*/  SYNCS.PHASECHK.TRANS64.TRYWAIT P0, [UR21+0x50], R5 ;  /* 0x00005005ff0075a7 */ /* 0x000e660008001115 */
[----:B------:R-:W-:Y:S01]  /*50c0*/  @UP0 UIADD3 UR58, UPT, UPT, UR17, URZ, URZ ;  /* 0x000000ff113a0290 */ /* 0x000fe2000fffe0ff */
[----:B-1----:R-:W-:Y:S11]  /*50d0*/  @!P0 BRA `(.L_x_84) ;  /* 0x000000dc00dc8947 */ /* 0x002ff60003800000 */
.L_x_216:
[----:B------:R-:W-:Y:S01]  /*50e0*/  @!P1 IADD3 R2, P0, PT, R12, 0x980, RZ ;  /* 0x000009800c029810 */ /* 0x000fe20007f1e0ff */
[----:B------:R-:W-:Y:S01]  /*50f0*/  VOTEU.ALL UP0, P1 ;  /* 0x0000000000ff7886 */ /* 0x000fe20000800000 */
[----:B------:R-:W-:Y:S01]  /*5100*/  UMOV UR6, 0x0 ;  /* 0x0000000000067882 */ /* 0x000fe20000000000 */
[----:B------:R-:W-:Y:S01]  /*5110*/  UMOV UR7, 0x10000000 ;  /* 0x1000000000077882 */ /* 0x000fe20000000000 */
[----:B------:R-:W-:Y:S01]  /*5120*/  @!P1 R2UR UR5, R2 ;  /* 0x00000000020592ca */ /* 0x000fe200000e0000 */
[----:B-1----:R-:W-:Y:S01]  /*5130*/  @!P1 IMAD.X R0, RZ, RZ, R13, P0 ;  /* 0x000000ffff009224 */ /* 0x002fe200000e060d */
[----:B------:R-:W-:Y:S02]  /*5140*/  @!UP0 UIADD3 UR56, UPT, UPT, UR21, 0x200, URZ ;  /* 0x0000020015388890 */ /* 0x000fe4000fffe0ff */
[----:B------:R-:W-:Y:S02]  /*5150*/  @!UP0 UIADD3 UR10, UPT, UPT, UR58, 0x80, URZ ;  /* 0x000000803a0a8890 */ /* 0x000fe4000fffe0ff */
[----:B------:R-:W-:Y:S01]  /*5160*/  @!P1 R2UR UR4, R0 ;  /* 0x00000000000492ca */ /* 0x000fe200000e0000 */
[----:B------:R-:W-:Y:S01]  /*5170*/  @!UP0 UIADD3 UR8, UPT, UPT, UR21, 0x1200, URZ ;  /* 0x0000120015088890 */ /* 0x000fe2000fffe0ff */
[----:B------:R-:W-:Y:S01]  /*5180*/  @!P1 IMAD.MOV.U32 R0, RZ, RZ, 0x2000 ;  /* 0x00002000ff009424 */ /* 0x000fe200078e00ff */
[----:B------:R-:W-:Y:S01]  /*5190*/  VOTEU.ALL UP0, P1 ;  /* 0x0000000000ff7886 */ /* 0x000fe20000800000 */
[----:B------:R-:W-:Y:S01]  /*51a0*/  UMOV UR60, UR36 ;  /* 0x00000024003c7c82 */ /* 0x000fe20008000000 */
[----:B------:R-:W-:Y:S01]  /*51b0*/  UMOV UR9, UR57 ;  /* 0x0000003900097c82 */ /* 0x000fe20008000000 */
[----:B------:R-:W-:Y:S01]  /*51c0*/  UMOV UR11, UR59 ;  /* 0x0000003b000b7c82 */ /* 0x000fe20008000000 */
[----:B------:R-:W-:Y:S01]  /*51d0*/  IMAD.U32 R6, RZ, RZ, UR5 ;  /* 0x00000005ff067e24 */ /* 0x000fe2000f8e00ff */
[----:B------:R-:W-:Y:S05]  /*51e0*/  UMOV UR12, UR36 ;  /* 0x00000024000c7c82 */ /* 0x000fea0008000000 */
[----:B------:R-:W-:Y:S01]  /*51f0*/  IMAD.U32 R7, RZ, RZ, UR4 ;  /* 0x00000004ff077e24 */ /* 0x000fe2000f8e00ff */
[----:B------:R-:W-:Y:S04]  /*5200*/  @!P1 R2UR UR4, R6 ;  /* 0x00000000060492ca */ /* 0x000fe800000e0000 */
[----:B------:R-:W-:Y:S11]  /*5210*/  @!P1 R2UR UR5, R7 ;  /* 0x00000000070592ca */ /* 0x000ff600000e0000 */
[----:B------:R-:W-:Y:S02]  /*5220*/  @!UPT UIADD3 URZ, UPT, UPT, URZ, URZ, URZ ;  /* 0x000000fffffff290 */ /* 0x000fe4000fffe0ff */
[----:B------:R1:W-:Y:S01]  /*5230*/  @!UP0 UTMALDG.3D [UR56], [UR4], desc[UR6] ;  /* 0x00000638040085b4 */ /* 0x0003e20008011000 */
[----:B------:R-:W-:Y:S05]  /*5240*/  VOTEU.ALL UP0, P1 ;  /* 0x0000000000ff7886 */ /* 0x000fea0000800000 */
[----:B------:R1:W-:Y:S01]  /*5250*/  @!UP0 UTMALDG.3D [UR8], [UR4], desc[UR6] ;  /* 0x00000608040085b4 */ /* 0x0003e20008011000 */
[----:B------:R1:W-:Y:S01]  /*5260*/  @!P1 SYNCS.ARRIVE.TRANS64.RED.A0TR RZ, [UR21+0x30], R0 ;  /* 0x00003000ffff99a7 */ /* 0x0003e20008300415 */
[----:B------:R-:W-:Y:S01]  /*5270*/  SYNCS.ARRIVE.TRANS64.RED.A1T0 RZ, [UR46], RZ ;  /* 0x000000ffffff79a7 */ /* 0x000fe2000810042e */
[----:B------:R-:W2:Y:S02]  /*5280*/  SYNCS.PHASECHK.TRANS64.TRYWAIT P0, [UR21+0x58], R5 ;  /* 0x00005805ff0075a7 */ /* 0x000ea40008001115 */
[----:B-12---:R-:W-:Y:S05]  /*5290*/  @!P0 BRA `(.L_x_85) ;  /* 0x000000dc00848947 */ /* 0x006fea0003800000 */
.L_x_218:
        /* <DEDUP_REMOVED lines=11> */
[----:B------:R-:W-:Y:S01]  /*5350*/  @!UP0 UIADD3 UR8, UPT, UPT, UR21, 0x3200, URZ ;  /* 0x0000320015088890 */ /* 0x000fe2000fffe0ff */
[----:B------:R-:W-:Y:S01]  /*5360*/  VOTEU.ALL UP0, P1 ;  /* 0x0000000000ff7886 */ /* 0x000fe20000800000 */
[----:B------:R-:W-:Y:S02]  /*5370*/  UMOV UR50, UR58 ;  /* 0x0000003a00327c82 */ /* 0x000fe40008000000 */
[----:B------:R-:W-:Y:S01]  /*5380*/  IMAD.U32 R6, RZ, RZ, UR5 ;  /* 0x00000005ff067e24 */ /* 0x000fe2000f8e00ff */
[----:B------:R-:W-:Y:S01]  /*5390*/  UMOV UR52, UR36 ;  /* 0x0000002400347c82 */ /* 0x000fe20008000000 */
[----:B------:R-:W-:Y:S01]  /*53a0*/  UMOV UR9, UR49 ;  /* 0x0000003100097c82 */ /* 0x000fe20008000000 */
[----:B------:R-:W-:Y:S01]  /*53b0*/  UMOV UR12, UR36 ;  /* 0x00000024000c7c82 */ /* 0x000fe20008000000 */
[----:B------:R-:W-:Y:S01]  /*53c0*/  UMOV UR11, UR51 ;  /* 0x00000033000b7c82 */ /* 0x000fe20008000000 */
[----:B------:R-:W-:Y:S01]  /*53d0*/  USHF.L.U32 UR16, UR19, 0x5, URZ ;  /* 0x0000000513107899 */ /* 0x000fe200080006ff */
[----:B------:R-:W-:Y:S01]  /*53e0*/  IMAD.U32 R7, RZ, RZ, UR4 ;  /* 0x00000004ff077e24 */ /* 0x000fe2000f8e00ff */
[----:B------:R-:W-:Y:S04]  /*53f0*/  @!P1 R2UR UR4, R6 ;  /* 0x00000000060492ca */ /* 0x000fe800000e0000 */
[----:B------:R-:W-:Y:S11]  /*5400*/  @!P1 R2UR UR5, R7 ;  /* 0x00000000070592ca */ /* 0x000ff600000e0000 */
[----:B------:R-:W-:Y:S02]  /*5410*/  @!UPT UIADD3 URZ, UPT, UPT, URZ, URZ, URZ ;  /* 0x000000fffffff290 */ /* 0x000fe4000fffe0ff */
[----:B------:R-:W-:Y:S01]  /*5420*/  @!UP0 UTMALDG.3D [UR48], [UR4], desc[UR6] ;  /* 0x00000630040085b4 */ /* 0x000fe20008011000 */
[----:B------:R-:W-:Y:S05]  /*5430*/  VOTEU.ALL UP0, P1 ;  /* 0x0000000000ff7886 */ /* 0x000fea0000800000 */
[----:B------:R1:W-:Y:S01]  /*5440*/  @!UP0 UTMALDG.3D [UR8], [UR4], desc[UR6] ;  /* 0x00000608040085b4 */ /* 0x0003e20008011000 */
[----:B------:R2:W-:Y:S01]  /*5450*/  @!P1 SYNCS.ARRIVE.TRANS64.RED.A0TR RZ, [UR21+0x38], R0 ;  /* 0x00003800ffff99a7 */ /* 0x0005e20008300415 */
[----:B------:R-:W-:Y:S01]  /*5460*/  SYNCS.ARRIVE.TRANS64.RED.A1T0 RZ, [UR39], RZ ;  /* 0x000000ffffff79a7 */ /* 0x000fe20008100427 */
[----:B------:R-:W3:Y:S01]  /*5470*/  SYNCS.PHASECHK.TRANS64.TRYWAIT P0, [UR21+0x60], R5 ;  /* 0x00006005ff0075a7 */ /* 0x000ee20008001115 */
[----:B-1----:R-:W-:Y:S01]  /*5480*/  UIADD3 UR4, UPT, UPT, UR17, -UR16, URZ ;  /* 0x8000001011047290 */ /* 0x002fe2000fffe0ff */
[----:B--23--:R-:W-:Y:S11]  /*5490*/  @!P0 BRA `(.L_x_86) ;  /* 0x000000dc001c8947 */ /* 0x00cff60003800000 */
.L_x_220:
[----:B------:R-:W-:Y:S01]  /*54a0*/  @!P1 IADD3 R2, P0, PT, R12, 0x980, RZ ;  /* 0x000009800c029810 */ /* 0x000fe20007f1e0ff */
[----:B------:R-:W-:Y:S01]  /*54b0*/  VOTEU.ALL UP0, P1 ;  /* 0x0000000000ff7886 */ /* 0x000fe20000800000 */
[----:B------:R-:W-:Y:S02]  /*54c0*/  UIADD3 UR42, UPT, UPT, UR4, 0x40, URZ ;  /* 0x00000040042a7890 */ /* 0x000fe4000fffe0ff */
        /* <DEDUP_REMOVED lines=8> */
[----:B------:R-:W-:Y:S01]  /*5550*/  UMOV UR24, 0x0 ;  /* 0x0000000000187882 */ /* 0x000fe20000000000 */
[----:B------:R-:W-:Y:S01]  /*5560*/  UMOV UR25, 0x10000000 ;  /* 0x1000000000197882 */ /* 0x000fe20000000000 */
[----:B------:R-:W-:Y:S01]  /*5570*/  UMOV UR43, UR59 ;  /* 0x0000003b002b7c82 */ /* 0x000fe20008000000 */
[----:B------:R-:W-:Y:S01]  /*5580*/  IMAD.U32 R6, RZ, RZ, UR6 ;  /* 0x00000006ff067e24 */ /* 0x000fe2000f8e00ff */
[----:B------:R-:W-:Y:S01]  /*5590*/  UMOV UR44, UR36 ;  /* 0x00000024002c7c82 */ /* 0x000fe20008000000 */
[----:B------:R-:W-:Y:S01]  /*55a0*/  UMOV UR9, UR41 ;  /* 0x0000002900097c82 */ /* 0x000fe20008000000 */
[----:B------:R-:W-:Y:S01]  /*55b0*/  UMOV UR11, UR59 ;  /* 0x0000003b000b7c82 */ /* 0x000fe20008000000 */
[----:B------:R-:W-:Y:S01]  /*55c0*/  UMOV UR12, UR36 ;  /* 0x00000024000c7c82 */ /* 0x000fe20008000000 */
[----:B------:R-:W-:Y:S01]  /*55d0*/  @!P1 R2UR UR6, R6 ;  /* 0x00000000060692ca */ /* 0x000fe200000e0000 */
[----:B------:R-:W-:Y:S05]  /*55e0*/  IMAD.U32 R7, RZ, RZ, UR5 ;  /* 0x00000005ff077e24 */ /* 0x000fea000f8e00ff */
        /* <DEDUP_REMOVED lines=9> */
.L_x_222:
[----:B------:R-:W-:Y:S01]  /*5680*/  @!P1 IADD3 R2, P0, PT, R12, 0x980, RZ ;  /* 0x000009800c029810 */ /* 0x000fe20007f1e0ff */
[----:B------:R-:W-:Y:S01]  /*5690*/  VOTEU.ALL UP0, P1 ;  /* 0x0000000000ff7886 */ /* 0x000fe20000800000 */
[----:B------:R-:W-:Y:S01]  /*56a0*/  UMOV UR6, 0x0 ;  /* 0x0000000000067882 */ /* 0x000fe20000000000 */
[----:B------:R-:W-:Y:S01]  /*56b0*/  UMOV UR7, 0x10000000 ;  /* 0x1000000000077882 */ /* 0x000fe20000000000 */
[----:B------:R-:W-:Y:S01]  /*56c0*/  @!P1 R2UR UR5, R2 ;  /* 0x00000000020592ca */ /* 0x000fe200000e0000 */
[----:B-1----:R-:W-:Y:S01]  /*56d0*/  @!P1 IMAD.X R0, RZ, RZ, R13, P0 ;  /* 0x000000ffff009224 */ /* 0x002fe200000e060d */
[----:B------:R-:W-:Y:S01]  /*56e0*/  @!UP0 UIADD3 UR10, UPT, UPT, UR4, 0xc0, URZ ;  /* 0x000000c0040a8890 */ /* 0x000fe2000fffe0ff */
[----:B------:R-:W-:Y:S01]  /*56f0*/  SHF.L.U32 R4, RZ, 0x1f, RZ ;  /* 0x0000001fff047819 */ /* 0x000fe200000006ff */
        /* <DEDUP_REMOVED lines=10> */
[----:B------:R-:W-:Y:S03]  /*57a0*/  UMOV UR11, UR35 ;  /* 0x00000023000b7c82 */ /* 0x000fe60008000000 */
        /* <DEDUP_REMOVED lines=10> */
[----:B-1----:R-:W-:Y:S01]  /*5850*/  UIADD3 UR4, UPT, UPT, UR17, UR16, URZ ;  /* 0x0000001011047290 */ /* 0x002fe2000fffe0ff */
[----:B--23--:R-:W-:Y:S11]  /*5860*/  @!P0 BRA `(.L_x_88) ;  /* 0x000000d800588947 */ /* 0x00cff60003800000 */
.L_x_224:
[----:B------:R-:W-:Y:S01]  /*5870*/  @!P1 IADD3 R2, P0, PT, R12, 0x980, RZ ;  /* 0x000009800c029810 */ /* 0x000fe20007f1e0ff */
[----:B------:R-:W-:Y:S01]  /*5880*/  VOTEU.ALL UP0, P1 ;  /* 0x0000000000ff7886 */ /* 0x000fe20000800000 */
[----:B------:R-:W-:Y:S02]  /*5890*/  UIADD3 UR26, UPT, UPT, UR4, 0x20, URZ ;  /* 0x00000020041a7890 */ /* 0x000fe4000fffe0ff */
[----:B------:R-:W-:Y:S01]  /*58a0*/  @!P1 R2UR UR6, R2 ;  /* 0x00000000020692ca */ /* 0x000fe200000e0000 */
[----:B------:R-:W-:Y:S01]  /*58b0*/  @!P1 IMAD.X R0, RZ, RZ, R13, P0 ;  /* 0x000000ffff009224 */ /* 0x000fe200000e060d */
        /* <DEDUP_REMOVED lines=15> */
[----:B-1----:R-:W-:Y:S01]  /*59b0*/  IMAD.U32 R7, RZ, RZ, UR5 ;  /* 0x00000005ff077e24 */ /* 0x002fe2000f8e00ff */
[----:B------:R-:W-:Y:S04]  /*59c0*/  UMOV UR12, UR36 ;  /* 0x00000024000c7c82 */ /* 0x000fe80008000000 */
        /* <DEDUP_REMOVED lines=9> */
.L_x_226:
[----:B------:R-:W-:Y:S01]  /*5a60*/  @!P1 IADD3 R2, P0, PT, R12, 0x980, RZ ;  /* 0x000009800c029810 */ /* 0x000fe20007f1e0ff */
[----:B------:R-:W-:Y:S01]  /*5a70*/  VOTEU.ALL UP0, P1 ;  /* 0x0000000000ff7886 */ /* 0x000fe20000800000 */
[----:B------:R-:W-:Y:S01]  /*5a80*/  UMOV UR6, 0x0 ;  /* 0x0000000000067882 */ /* 0x000fe20000000000 */
[----:B------:R-:W-:Y:S01]  /*5a90*/  UMOV UR7, 0x10000000 ;  /* 0x1000000000077882 */ /* 0x000fe20000000000 */
[----:B------:R-:W-:Y:S01]  /*5aa0*/  @!P1 R2UR UR5, R2 ;  /* 0x00000000020592ca */ /* 0x000fe200000e0000 */
[----:B------:R-:W-:Y:S01]  /*5ab0*/  @!P1 IMAD.X R0, RZ, RZ, R13, P0 ;  /* 0x000000ffff009224 */ /* 0x000fe200000e060d */
[----:B------:R-:W-:Y:S02]  /*5ac0*/  @!UP0 UIADD3 UR10, UPT, UPT, UR4, 0xa0, URZ ;  /* 0x000000a0040a8890 */ /* 0x000fe4000fffe0ff */
[----:B------:R-:W-:Y:S02]  /*5ad0*/  @!UP0 UIADD3 UR27, UPT, UPT, UR59, 0x40, URZ ;  /* 0x000000403b1b8890 */ /* 0x000fe4000fffe0ff */
[----:B------:R-:W-:Y:S01]  /*5ae0*/  @!P1 R2UR UR4, R0 ;  /* 0x00000000000492ca */ /* 0x000fe200000e0000 */
[----:B------:R-:W-:Y:S01]  /*5af0*/  @!UP0 UIADD3 UR24, UPT, UPT, UR21, 0x2200, URZ ;  /* 0x0000220015188890 */ /* 0x000fe2000fffe0ff */
[----:B------:R-:W-:Y:S01]  /*5b00*/  @!P1 IMAD.MOV.U32 R0, RZ, RZ, 0x2000 ;  /* 0x00002000ff009424 */ /* 0x000fe200078e00ff */
[----:B------:R-:W-:Y:S02]  /*5b10*/  @!UP0 UIADD3 UR8, UPT, UPT, UR21, 0x3200, URZ ;  /* 0x0000320015088890 */ /* 0x000fe4000fffe0ff */
[----:B------:R-:W-:Y:S02]  /*5b20*/  UISETP.NE.AND UP0, UPT, UR19, URZ, UPT ;  /* 0x000000ff1300728c */ /* 0x000fe4000bf05270 */
[----:B------:R-:W-:Y:S01]  /*5b30*/  IMAD.U32 R6, RZ, RZ, UR5 ;  /* 0x00000005ff067e24 */ /* 0x000fe2000f8e00ff */
[----:B------:R-:W-:Y:S01]  /*5b40*/  UMOV UR25, UR49 ;  /* 0x0000003100197c82 */ /* 0x000fe20008000000 */
[----:B------:R-:W-:Y:S01]  /*5b50*/  UMOV UR28, UR36 ;  /* 0x00000024001c7c82 */ /* 0x000fe20008000000 */
[----:B------:R-:W-:Y:S01]  /*5b60*/  UMOV UR9, UR49 ;  /* 0x0000003100097c82 */ /* 0x000fe20008000000 */
[----:B------:R-:W-:Y:S01]  /*5b70*/  UMOV UR12, UR36 ;  /* 0x00000024000c7c82 */ /* 0x000fe20008000000 */
[----:B------:R-:W-:Y:S01]  /*5b80*/  UMOV UR11, UR27 ;  /* 0x0000001b000b7c82 */ /* 0x000fe20008000000 */
[----:B-1----:R-:W-:Y:S01]  /*5b90*/  IMAD.U32 R7, RZ, RZ, UR4 ;  /* 0x00000004ff077e24 */ /* 0x002fe2000f8e00ff */
[----:B------:R-:W-:Y:S02]  /*5ba0*/  @!P1 R2UR UR4, R6 ;  /* 0x00000000060492ca */ /* 0x000fe400000e0000 */
[----:B------:R-:W-:Y:S02]  /*5bb0*/  @!UP0 UIADD3 UR18, UPT, UPT, UR17, URZ, URZ ;  /* 0x000000ff11128290 */ /* 0x000fe4000fffe0ff */
[----:B------:R-:W-:Y:S01]  /*5bc0*/  @!P1 R2UR UR5, R7 ;  /* 0x00000000070592ca */ /* 0x000fe200000e0000 */
[----:B------:R-:W-:Y:S11]  /*5bd0*/  VOTEU.ALL UP0, P1 ;  /* 0x0000000000ff7886 */ /* 0x000ff60000800000 */
[----:B------:R-:W-:Y:S01]  /*5be0*/  @!UPT UIADD3 URZ, UPT, UPT, URZ, URZ, URZ ;  /* 0x000000fffffff290 */ /* 0x000fe2000fffe0ff */
[----:B------:R1:W-:Y:S01]  /*5bf0*/  @!UP0 UTMALDG.3D [UR24], [UR4], desc[UR6] ;  /* 0x00000618040085b4 */ /* 0x0003e20008011000 */
[----:B------:R-:W-:Y:S05]  /*5c00*/  VOTEU.ALL UP0, P1 ;  /* 0x0000000000ff7886 */ /* 0x000fea0000800000 */
[----:B------:R1:W-:Y:S01]  /*5c10*/  @!UP0 UTMALDG.3D [UR8], [UR4], desc[UR6] ;  /* 0x00000608040085b4 */ /* 0x0003e20008011000 */
[----:B------:R1:W-:Y:S01]  /*5c20*/  @!P1 SYNCS.ARRIVE.TRANS64.RED.A0TR RZ, [UR21+0x38], R0 ;  /* 0x00003800ffff99a7 */ /* 0x0003e20008300415 */
[----:B------:R-:W-:Y:S01]  /*5c30*/  SYNCS.ARRIVE.TRANS64.RED.A1T0 RZ, [UR39], RZ ;  /* 0x000000ffffff79a7 */ /* 0x000fe20008100427 */
[----:B------:R-:W2:Y:S02]  /*5c40*/  SYNCS.PHASECHK.TRANS64.TRYWAIT P0, [UR21+0x60], R4 ;  /* 0x00006004ff0075a7 */ /* 0x000ea40008001115 */
[----:B-12---:R-:W-:Y:S05]  /*5c50*/  @!P0 BRA `(.L_x_90) ;  /* 0x000000d4008c8947 */ /* 0x006fea0003800000 */
.L_x_228:
[----:B------:R-:W-:Y:S01]  /*5c60*/  @!P1 IADD3 R2, P0, PT, R12, 0x980, RZ ;  /* 0x000009800c029810 */ /* 0x000fe20007f1e0ff */
[----:B------:R-:W-:Y:S01]  /*5c70*/  VOTEU.ALL UP0, P1 ;  /* 0x0000000000ff7886 */ /* 0x000fe20000800000 */
[----:B------:R-:W-:Y:S01]  /*5c80*/  UMOV UR6, 0x0 ;  /* 0x0000000000067882 */ /* 0x000fe20000000000 */
[----:B------:R-:W-:Y:S01]  /*5c90*/  UMOV UR7, 0x10000000 ;  /* 0x1000000000077882 */ /* 0x000fe20000000000 */
[----:B------:R-:W-:Y:S01]  /*5ca0*/  @!P1 R2UR UR5, R2 ;  /* 0x00000000020592ca */ /* 0x000fe200000e0000 */
[----:B------:R-:W-:Y:S01]  /*5cb0*/  @!P1 IMAD.X R0, RZ, RZ, R13, P0 ;  /* 0x000000ffff009224 */ /* 0x000fe200000e060d */
[----:B------:R-:W-:Y:S01]  /*5cc0*/  @!UP0 UIADD3 UR16, UPT, UPT, UR21, 0x4200, URZ ;  /* 0x0000420015108890 */ /* 0x000fe2000fffe0ff */
[----:B------:R-:W-:Y:S01]  /*5cd0*/  VIADD R10, R10, 0x1 ;  /* 0x000000010a0a7836 */ /* 0x000fe20000000000 */
        /* <DEDUP_REMOVED lines=9> */
[----:B------:R-:W-:Y:S01]  /*5d70*/  UMOV UR9, UR41 ;  /* 0x0000002900097c82 */ /* 0x000fe20008000000 */
[----:B------:R-:W-:Y:S01]  /*5d80*/  UMOV UR11, UR59 ;  /* 0x0000003b000b7c82 */ /* 0x000fe20008000000 */
[----:B------:R-:W-:Y:S03]  /*5d90*/  UMOV UR12, UR36 ;  /* 0x00000024000c7c82 */ /* 0x000fe60008000000 */
[----:B-1----:R-:W-:Y:S01]  /*5da0*/  IMAD.U32 R7, RZ, RZ, UR4 ;  /* 0x00000004ff077e24 */ /* 0x002fe2000f8e00ff */
        /* <DEDUP_REMOVED lines=10> */
.L_x_230:
[----:B------:R-:W-:Y:S01]  /*5e50*/  UIADD3 UR29, UPT, UPT, UR29, 0x1, URZ ;  /* 0x000000011d1d7890 */ /* 0x000fe2000fffe0ff */
[----:B------:R-:W-:Y:S01]  /*5e60*/  @!P1 IADD3 R2, P0, PT, R12, 0x980, RZ ;  /* 0x000009800c029810 */ /* 0x000fe20007f1e0ff */
[----:B------:R-:W-:Y:S01]  /*5e70*/  UPLOP3.LUT UP1, UPT, UPT, UPT, UPT, 0x80, 0x8 ;  /* 0x000000000008789c */ /* 0x000fe20003f2f070 */
[----:B------:R-:W-:Y:S01]  /*5e80*/  R2UR UR24, R178 ;  /* 0x00000000b21872ca */ /* 0x000fe200000e0000 */
[----:B------:R-:W-:Y:S01]  /*5e90*/  VOTEU.ALL UP0, P1 ;  /* 0x0000000000ff7886 */ /* 0x000fe20000800000 */
[----:B------:R-:W-:Y:S01]  /*5ea0*/  @!P1 R2UR UR5, R2 ;  /* 0x00000000020592ca */ /* 0x000fe200000e0000 */
[----:B------:R-:W-:Y:S01]  /*5eb0*/  @!P1 IMAD.X R0, RZ, RZ, R13, P0 ;  /* 0x000000ffff009224 */ /* 0x000fe200000e060d */
[----:B------:R-:W-:Y:S01]  /*5ec0*/  UMOV UR6, 0x0 ;  /* 0x0000000000067882 */ /* 0x000fe20000000000 */
[----:B------:R-:W-:Y:S01]  /*5ed0*/  UMOV UR7, 0x10000000 ;  /* 0x1000000000077882 */ /* 0x000fe20000000000 */
[----:B------:R-:W-:Y:S01]  /*5ee0*/  @!UP0 UIADD3 UR19, UPT, UPT, UR59, 0x40, URZ ;  /* 0x000000403b138890 */ /* 0x000fe2000fffe0ff */
[----:B------:R-:W-:Y:S01]  /*5ef0*/  R2UR UR25, R179 ;  /* 0x00000000b31972ca */ /* 0x000fe200000e0000 */
[----:B------:R-:W-:Y:S01]  /*5f00*/  @!UP0 UIADD3 UR16, UPT, UPT, UR21, 0x6200, URZ ;  /* 0x0000620015108890 */ /* 0x000fe2000fffe0ff */
[----:B------:R-:W-:Y:S01]  /*5f10*/  @!P1 R2UR UR4, R0 ;  /* 0x00000000000492ca */ /* 0x000fe200000e0000 */
[----:B------:R-:W-:Y:S01]  /*5f20*/  @!UP0 UIADD3 UR10, UPT, UPT, UR18, 0x80, URZ ;  /* 0x00000080120a8890 */ /* 0x000fe2000fffe0ff */
[----:B------:R-:W-:Y:S01]  /*5f30*/  ISETP.NE.AND P0, PT, R10, 0x2, PT ;  /* 0x000000020a00780c */ /* 0x000fe20003f05270 */
[----:B------:R-:W-:Y:S01]  /*5f40*/  @!UP0 UIADD3 UR8, UPT, UPT, UR21, 0x7200, URZ ;  /* 0x0000720015088890 */ /* 0x000fe2000fffe0ff */
[----:B------:R-:W-:Y:S02]  /*5f50*/  VOTEU.ALL UP0, P1 ;  /* 0x0000000000ff7886 */ /* 0x000fe40000800000 */
[----:B------:R-:W-:Y:S01]  /*5f60*/  IMAD.U32 R6, RZ, RZ, UR5 ;  /* 0x00000005ff067e24 */ /* 0x000fe2000f8e00ff */
[----:B------:R-:W-:Y:S01]  /*5f70*/  UMOV UR17, UR33 ;  /* 0x0000002100117c82 */ /* 0x000fe20008000000 */
[----:B------:R-:W-:Y:S01]  /*5f80*/  UMOV UR20, UR36 ;  /* 0x0000002400147c82 */ /* 0x000fe20008000000 */
[----:B------:R-:W-:Y:S01]  /*5f90*/  UMOV UR9, UR33 ;  /* 0x0000002100097c82 */ /* 0x000fe20008000000 */
[----:B------:R-:W-:Y:S01]  /*5fa0*/  UMOV UR12, UR36 ;  /* 0x00000024000c7c82 */ /* 0x000fe20008000000 */
[----:B------:R-:W-:Y:S01]  /*5fb0*/  UMOV UR11, UR19 ;  /* 0x00000013000b7c82 */ /* 0x000fe20008000000 */
[----:B------:R-:W-:Y:S01]  /*5fc0*/  SEL R0, RZ, 0x1, P0 ;  /* 0x00000001ff007807 */ /* 0x000fe20000000000 */
[----:B-1----:R-:W-:Y:S01]  /*5fd0*/  IMAD.U32 R7, RZ, RZ, UR4 ;  /* 0x00000004ff077e24 */ /* 0x002fe2000f8e00ff */
[----:B------:R-:W-:Y:S01]  /*5fe0*/  @!P1 R2UR UR4, R6 ;  /* 0x00000000060492ca */ /* 0x000fe200000e0000 */
[----:B------:R-:W-:Y:S01]  /*5ff0*/  UIADD3 UR24, UPT, UPT, UR13, UR24, URZ ;  /* 0x000000180d187290 */ /* 0x000fe2000fffe0ff */
[----:B------:R-:W-:Y:S01]  /*6000*/  LOP3.LUT R9, R9, R0, RZ, 0x3c, !PT ;  /* 0x0000000009097212 */ /* 0x000fe200078e3cff */
[----:B------:R-:W-:Y:S01]  /*6010*/  UIADD3 UR27, UPT, UPT, UR14, UR25, URZ ;  /* 0x000000190e1b7290 */ /* 0x000fe2000fffe0ff */
[----:B------:R-:W-:Y:S01]  /*6020*/  @!P1 R2UR UR5, R7 ;  /* 0x00000000070592ca */ /* 0x000fe200000e0000 */
[----:B------:R-:W-:Y:S01]  /*6030*/  UMOV UR36, UR47 ;  /* 0x0000002f00247c82 */ /* 0x000fe20008000000 */
[----:B------:R-:W-:Y:S11]  /*6040*/  SEL R10, R10, RZ, P0 ;  /* 0x000000ff0a0a7207 */ /* 0x000ff60000000000 */
[----:B------:R1:W-:Y:S01]  /*6050*/  @!UP0 UTMALDG.3D [UR16], [UR4], desc[UR6] ;  /* 0x00000610040085b4 */ /* 0x0003e20008011000 */
[----:B------:R-:W-:Y:S05]  /*6060*/  VOTEU.ALL UP0, P1 ;  /* 0x0000000000ff7886 */ /* 0x000fea0000800000 */
[----:B------:R1:W-:Y:S01]  /*6070*/  @!UP0 UTMALDG.3D [UR8], [UR4], desc[UR6] ;  /* 0x00000608040085b4 */ /* 0x0003e20008011000 */
[----:B------:R1:W-:Y:S01]  /*6080*/  @!P1 SYNCS.ARRIVE.TRANS64.RED.A0TR RZ, [UR21+0x48], R3 ;  /* 0x00004803ffff99a7 */ /* 0x0003e20008300415 */
[----:B------:R-:W-:Y:S01]  /*6090*/  SYNCS.ARRIVE.TRANS64.RED.A1T0 RZ, [UR37], RZ ;  /* 0x000000ffffff79a7 */ /* 0x000fe20008100425 */
[----:B------:R-:W-:Y:S05]  /*60a0*/  BRA.U UP3, `(.L_x_92) ;  /* 0xffffffe503e87547 */ /* 0x000fea000b83ffff */
[----:B------:R-:W2:Y:S02]  /*60b0*/  SYNCS.PHASECHK.TRANS64.TRYWAIT P0, [UR21+0x50], R5 ;  /* 0x00005005ff0075a7 */ /* 0x000ea40008001115 */
[----:B--2---:R-:W-:Y:S05]  /*60c0*/  @!P0 BRA `(.L_x_93) ;  /* 0x000000d000a08947 */ /* 0x004fea0003800000 */
.L_x_232:
[----:B------:R-:W3:Y:S02]  /*60d0*/  SYNCS.PHASECHK.TRANS64.TRYWAIT P0, [UR21+0x58], R5 ;  /* 0x00005805ff0075a7 */ /* 0x000ee40008001115 */
[----:B---3--:R-:W-:Y:S05]  /*60e0*/  @!P0 BRA `(.L_x_94) ;  /* 0x000000d000b08947 */ /* 0x008fea0003800000 */
.L_x_234:
[----:B------:R-:W3:Y:S01]  /*60f0*/  SYNCS.PHASECHK.TRANS64.TRYWAIT P0, [UR21+0x60], R5 ;  /* 0x00006005ff0075a7 */ /* 0x000ee20008001115 */
[----:B--2---:R-:W-:Y:S01]  /*6100*/  HFMA2 R0, -RZ, RZ, 0, 5.9604644775390625e-08 ;  /* 0x00000001ff007431 */ /* 0x004fe200000001ff */
[----:B---3--:R-:W-:Y:S06]  /*6110*/  @!P0 BRA `(.L_x_95) ;  /* 0x000000d000bc8947 */ /* 0x008fec0003800000 */
.L_x_236:
[----:B--2---:R-:W-:Y:S02]  /*6120*/  MOV R2, UR21 ;  /* 0x0000001500027c02 */ /* 0x004fe40008000f00 */
[----:B-1----:R-:W-:-:S07]  /*6130*/  SHF.L.U32 R3, R0, 0x1f, RZ ;  /* 0x0000001f00037819 */ /* 0x002fce00000006ff */
.L_x_96:
[----:B-1----:R1:W2:Y:S02]  /*6140*/  SYNCS.PHASECHK.TRANS64.TRYWAIT P0, [R2+URZ+0x68], R3 ;  /* 0x00006803020075a7 */ /* 0x0022a400080011ff */
[----:B--2---:R-:W-:Y:S05]  /*6150*/  @!P0 NANOSLEEP.SYNCS 0x989680 ;  /* 0x009896800000895d */ /* 0x004fea0003900000 */
[----:B------:R-:W2:Y:S02]  /*6160*/  @!P0 SYNCS.PHASECHK.TRANS64 P0, [R2+URZ+0x68], R3 ;  /* 0x00006803020085a7 */ /* 0x000ea400080010ff */
[----:B--2---:R-:W-:Y:S05]  /*6170*/  @P0 EXIT ;  /* 0x000000000000094d */ /* 0x004fea0003800000 */
[----:B------:R-:W-:Y:S05]  /*6180*/  BRA `(.L_x_96) ;  /* 0xfffffffc00ec7947 */ /* 0x000fea000383ffff */
.L_x_77:
[----:B------:R-:W-:-:S06]  /*6190*/  UISETP.GE.AND UP0, UPT, UR18, 0x4, UPT ;  /* 0x000000041200788c */ /* 0x000fcc000bf06270 */
[----:B------:R-:W-:-:S13]  /*61a0*/  PLOP3.LUT P0, PT, PT, PT, UP0, 0x80, 0x8 ;  /* 0x000000000008781c */ /* 0x000fda0003f0f008 */
[----:B-1----:R-:W-:Y:S05]  /*61b0*/  @!P0 EXIT ;  /* 0x000000000000894d */ /* 0x002fea0003800000 */
[----:B------:R-:W1:Y:S08]  /*61c0*/  S2UR UR4, SR_CgaCtaId ;  /* 0x00000000000479c3 */ /* 0x000e700000008800 */
[----:B------:R-:W-:Y:S01]  /*61d0*/  BAR.SYNC.DEFER_BLOCKING 0x6, 0xa0 ;  /* 0x0182800000007b1d */ /* 0x000fe20000010000 */
[C---:B------:R-:W-:Y:S01]  /*61e0*/  IMAD.SHL.U32 R5, R184.reuse, 0x20, RZ ;  /* 0x00000020b8057824 */ /* 0x040fe200078e00ff */
[----:B------:R-:W-:Y:S01]  /*61f0*/  LOP3.LUT R185, R184, 0x2, RZ, 0xc0, !PT ;  /* 0x00000002b8b97812 */ /* 0x000fe200078ec0ff */
[----:B------:R-:W-:-:S02]  /*6200*/  IMAD.SHL.U32 R188, R177, 0x400, RZ ;  /* 0x00000400b1bc7824 */ /* 0x000fc400078e00ff */
[----:B------:R-:W-:Y:S02]  /*6210*/  HFMA2 R186, -RZ, RZ, 0, 0 ;  /* 0x00000000ffba7431 */ /* 0x000fe400000001ff */
[C---:B------:R-:W-:Y:S01]  /*6220*/  IMAD.SHL.U32 R0, R184.reuse, 0x4, RZ ;  /* 0x00000004b8007824 */ /* 0x040fe200078e00ff */
[----:B------:R-:W-:Y:S01]  /*6230*/  UMOV UR44, 0x400 ;  /* 0x00000400002c7882 */ /* 0x000fe20000000000 */
[----:B------:R-:W2:Y:S01]  /*6240*/  LDC.64 R174, c[0x0][0xcb0] ;  /* 0x00032c00ffae7b82 */ /* 0x000ea20000000a00 */
[C---:B------:R-:W-:Y:S01]  /*6250*/  LOP3.LUT R7, R5.reuse, 0x320, RZ, 0xc0, !PT ;  /* 0x0000032005077812 */ /* 0x040fe200078ec0ff */
[C---:B------:R-:W-:Y:S01]  /*6260*/  IMAD.U32 R2, R184.reuse, 0x10000, RZ ;  /* 0x00010000b8027824 */ /* 0x040fe200078e00ff */
[----:B------:R-:W-:Y:S01]  /*6270*/  LOP3.LUT R5, R5, 0xc0, RZ, 0xc0, !PT ;  /* 0x000000c005057812 */ /* 0x000fe200078ec0ff */
[----:B------:R-:W-:Y:S01]  /*6280*/  IMAD.MOV.U32 R183, RZ, RZ, RZ ;  /* 0x000000ffffb77224 */ /* 0x000fe200078e00ff */
[----:B------:R-:W-:Y:S01]  /*6290*/  LOP3.LUT R188, R7, 0x400, R188, 0xf8, !PT ;  /* 0x0000040007bc7812 */ /* 0x000fe200078ef8bc */
[----:B------:R-:W-:Y:S01]  /*62a0*/  IMAD.MOV R185, RZ, RZ, -R185 ;  /* 0x000000ffffb97224 */ /* 0x000fe200078e0ab9 */
[----:B------:R-:W-:Y:S01]  /*62b0*/  LOP3.LUT R5, R5, 0x18, R0, 0xf8, !PT ;  /* 0x0000001805057812 */ /* 0x000fe200078ef800 */
[----:B------:R-:W3:Y:S01]  /*62c0*/  LDC.64 R172, c[0x0][0xca8] ;  /* 0x00032a00ffac7b82 */ /* 0x000ee20000000a00 */
[----:B------:R-:W-:Y:S01]  /*62d0*/  LOP3.LUT R184, R184, 0x4, RZ, 0xc0, !PT ;  /* 0x00000004b8b87812 */ /* 0x000fe200078ec0ff */
[----:B------:R-:W4:Y:S01]  /*62e0*/  LDCU UR63, c[0x0][0x370] ;  /* 0x00006e00ff3f77ac */ /* 0x000f220008000800 */
[----:B------:R-:W-:-:S02]  /*62f0*/  LOP3.LUT R188, R188, R5, RZ, 0xfc, !PT ;  /* 0x00000005bcbc7212 */ /* 0x000fc400078efcff */
[----:B------:R-:W-:Y:S01]  /*6300*/  LOP3.LUT R2, R2, 0x200000, RZ, 0xc0, !PT ;  /* 0x0020000002027812 */ /* 0x000fe200078ec0ff */
[----:B------:R-:W2:Y:S01]  /*6310*/  LDCU.64 UR54, c[0x0][0x348] ;  /* 0x00006900ff3677ac */ /* 0x000ea20008000a00 */
[----:B------:R-:W-:Y:S01]  /*6320*/  IADD3 R187, PT, PT, -R184, 0x2, RZ ;  /* 0x00000002b8bb7810 */ /* 0x000fe20007ffe1ff */
[----:B------:R-:W-:Y:S01]  /*6330*/  IMAD.MOV R184, RZ, RZ, -R184 ;  /* 0x000000ffffb87224 */ /* 0x000fe200078e0ab8 */
[----:B------:R-:W-:Y:S01]  /*6340*/  LOP3.LUT R189, R177, 0x3, RZ, 0xc0, !PT ;  /* 0x00000003b1bd7812 */ /* 0x000fe200078ec0ff */
[----:B-1----:R-:W-:Y:S01]  /*6350*/  ULEA UR44, UR4, UR44, 0x18 ;  /* 0x0000002c042c7291 */ /* 0x002fe2000f8ec0ff */
[----:B------:R-:W-:Y:S01]  /*6360*/  SHF.L.U32 R187, R187, 0x4, RZ ;  /* 0x00000004bbbb7819 */ /* 0x000fe200000006ff */
[----:B------:R-:W1:Y:S01]  /*6370*/  LDCU.64 UR4, c[0x0][0xc90] ;  /* 0x00019200ff0477ac */ /* 0x000e620008000a00 */
[----:B------:R-:W2:Y:S06]  /*6380*/  LDCU UR42, c[0x0][0xf0c] ;  /* 0x0001e180ff2a77ac */ /* 0x000eac0008000800 */
[----:B------:R-:W4:Y:S01]  /*6390*/  LDS R3, [UR44+0x100] ;  /* 0x0001002cff037984 */ /* 0x000f220008000800 */
[----:B------:R-:W2:Y:S01]  /*63a0*/  LDCU UR39, c[0x0][0xf30] ;  /* 0x0001e600ff2777ac */ /* 0x000ea20008000800 */
[----:B------:R-:W2:Y:S01]  /*63b0*/  LDCU.64 UR60, c[0x0][0xc88] ;  /* 0x00019100ff3c77ac */ /* 0x000ea20008000a00 */
[----:B------:R-:W2:Y:S01]  /*63c0*/  LDCU.64 UR40, c[0x0][0xf28] ;  /* 0x0001e500ff2877ac */ /* 0x000ea20008000a00 */
[----:B-1----:R-:W-:Y:S01]  /*63d0*/  IMAD.U32 R191, RZ, RZ, UR4 ;  /* 0x00000004ffbf7e24 */ /* 0x002fe2000f8e00ff */
[----:B------:R-:W-:Y:S01]  /*63e0*/  UIADD3 UR4, UPT, UPT, UR44, 0x200, URZ ;  /* 0x000002002c047890 */ /* 0x000fe2000fffe0ff */
[----:B------:R-:W-:Y:S01]  /*63f0*/  IMAD.U32 R190, RZ, RZ, UR5 ;  /* 0x00000005ffbe7e24 */ /* 0x000fe2000f8e00ff */
[----:B------:R-:W1:Y:S04]  /*6400*/  LDCU.128 UR56, c[0x0][0xf10] ;  /* 0x0001e200ff3877ac */ /* 0x000e680008000c00 */
[----:B------:R-:W-:Y:S01]  /*6410*/  IMAD.U32 R181, RZ, RZ, UR4 ;  /* 0x00000004ffb57e24 */ /* 0x000fe2000f8e00ff */
[----:B------:R-:W1:Y:S03]  /*6420*/  LDCU UR62, c[0x0][0x374] ;  /* 0x00006e80ff3e77ac */ /* 0x000e660008000800 */
[----:B------:R-:W-:Y:S01]  /*6430*/  IMAD R188, R188, 0x2, R181 ;  /* 0x00000002bcbc7824 */ /* 0x000fe200078e02b5 */
[----:B------:R-:W-:Y:S01]  /*6440*/  UMOV UR43, URZ ;  /* 0x000000ff002b7c82 */ /* 0x000fe20008000000 */
[----:B------:R-:W-:Y:S01]  /*6450*/  UMOV UR53, URZ ;  /* 0x000000ff00357c82 */ /* 0x000fe20008000000 */
[----:B------:R-:W-:Y:S01]  /*6460*/  UMOV UR47, URZ ;  /* 0x000000ff002f7c82 */ /* 0x000fe20008000000 */
[----:B-1234-:R-:W-:-:S07]  /*6470*/  IADD3 R2, PT, PT, R3, R2, RZ ;  /* 0x0000000203027210 */ /* 0x01efce0007ffe0ff */
.L_x_188:
[C---:B------:R-:W-:Y:S02]  /*6480*/  LEA R0, R183.reuse, UR44, 0x3 ;  /* 0x0000002cb7007c11 */ /* 0x040fe4000f8e18ff */
[----:B------:R-:W-:Y:S02]  /*6490*/  SHF.L.U32 R3, R186, 0x1f, RZ ;  /* 0x0000001fba037819 */ /* 0x000fe400000006ff */
[----:B--2---:R-:W-:Y:S02]  /*64a0*/  LEA R5, R183, UR44, 0x4 ;  /* 0x0000002cb7057c11 */ /* 0x004fe4000f8e20ff */
[----:B------:R-:W1:Y:S02]  /*64b0*/  SYNCS.PHASECHK.TRANS64.TRYWAIT P0, [R0+URZ+0x80], R3 ;  /* 0x00008003000075a7 */ /* 0x000e6400080011ff */
[----:B-1-3--:R-:W-:Y:S05]  /*64c0*/  @!P0 BRA `(.L_x_97) ;  /* 0x000000cc00e88947 */ /* 0x00afea0003800000 */
.L_x_237:
[----:B------:R-:W-:Y:S01]  /*64d0*/  R2UR UR7, R192 ;  /* 0x00000000c00772ca */ /* 0x000fe200000e0000 */
[----:B------:R-:W2:Y:S01]  /*64e0*/  LDS.128 R4, [R5+0xe0] ;  /* 0x0000e00005047984 */ /* 0x000ea20000000c00 */
[----:B-1----:R-:W-:Y:S01]  /*64f0*/  VIADD R0, R0, 0x90 ;  /* 0x0000009000007836 */ /* 0x002fe20000000000 */
[----:B------:R-:W-:Y:S04]  /*6500*/  UISETP.GE.AND UP0, UPT, UR45, 0x1, UPT ;  /* 0x000000012d00788c */ /* 0x000fe8000bf06270 */
[----:B------:R-:W-:Y:S01]  /*6510*/  PRMT R0, RZ, 0x654, R0 ;  /* 0x00000654ff007816 */ /* 0x000fe20000000000 */
[----:B------:R-:W-:Y:S01]  /*6520*/  @!PT LDS RZ, [RZ] ;  /* 0x00000000fffff984 */ /* 0x000fe20000000800 */
[----:B------:R-:W-:Y:S01]  /*6530*/  @!PT LDS RZ, [RZ] ;  /* 0x00000000fffff984 */ /* 0x000fe20000000800 */
[----:B------:R-:W-:Y:S01]  /*6540*/  @!PT LDS RZ, [RZ] ;  /* 0x00000000fffff984 */ /* 0x000fe20000000800 */
[----:B------:R-:W-:Y:S01]  /*6550*/  @!PT LDS RZ, [RZ] ;  /* 0x00000000fffff984 */ /* 0x000fe20000000800 */
[----:B------:R1:W-:Y:S06]  /*6560*/  MEMBAR.ALL.CTA ;  /* 0x0000000000007992 */ /* 0x0003ec0000008000 */
[----:B-1----:R-:W1:Y:S02]  /*6570*/  FENCE.VIEW.ASYNC.S ;  /* 0x00000000000073c6 */ /* 0x002e640000000000 */
[----:B-1----:R1:W-:Y:S01]  /*6580*/  SYNCS.ARRIVE.TRANS64.RED.A1T0 RZ, [R0+URZ], RZ ;  /* 0x000000ff00ff79a7 */ /* 0x0023e200081004ff */
[----:B--2---:R-:W-:Y:S11]  /*6590*/  LOP3.LUT P0, RZ, R6, 0x1, RZ, 0xc0, !PT ;  /* 0x0000000106ff7812 */ /* 0x004ff6000780c0ff */
[----:B------:R-:W-:Y:S02]  /*65a0*/  @!UPT UIADD3 URZ, UPT, UPT, URZ, URZ, URZ ;  /* 0x000000fffffff290 */ /* 0x000fe4000fffe0ff */
[----:B------:R-:W-:Y:S01]  /*65b0*/  VOTEU.ANY UP1, P0 ;  /* 0x0000000000ff7886 */ /* 0x000fe20000020100 */
[----:B------:R-:W-:Y:S01]  /*65c0*/  PLOP3.LUT P0, PT, PT, PT, UP1, 0x80, 0x8 ;  /* 0x000000000008781c */ /* 0x000fe20003f0f018 */
[----:B------:R-:W-:Y:S06]  /*65d0*/  UP2UR UR4, UPR, URZ, 0x2 ;  /* 0x00000002ff047883 */ /* 0x000fec0008000000 */
[----:B------:R-:W-:Y:S06]  /*65e0*/  IMAD.U32 R193, RZ, RZ, UR4 ;  /* 0x00000004ffc17e24 */ /* 0x000fec000f8e00ff */
[----:B------:R-:W-:Y:S02]  /*65f0*/  @P0 SHF.R.U32.HI R3, RZ, 0x10, R5 ;  /* 0x00000010ff030819 */ /* 0x000fe40000011605 */
[----:B------:R-:W-:Y:S02]  /*6600*/  @P0 MOV R8, R4 ;  /* 0x0000000400080202 */ /* 0x000fe40000000f00 */
[----:B------:R-:W-:Y:S02]  /*6610*/  @P0 R2UR UR4, R3 ;  /* 0x00000000030402ca */ /* 0x000fe400000e0000 */
[----:B------:R-:W-:Y:S02]  /*6620*/  @P0 LOP3.LUT R4, R5, 0xffff, RZ, 0xc0, !PT ;  /* 0x0000ffff05040812 */ /* 0x000fe400078ec0ff */
[----:B------:R-:W-:Y:S02]  /*6630*/  @P0 R2UR UR6, R8 ;  /* 0x00000000080602ca */ /* 0x000fe400000e0000 */
[----:B------:R-:W-:Y:S07]  /*6640*/  @P0 R2UR UR5, R4 ;  /* 0x00000000040502ca */ /* 0x000fee00000e0000 */
[----:B------:R-:W-:Y:S02]  /*6650*/  @UP1 UMOV UR7, UR4 ;  /* 0x0000000400071c82 */ /* 0x000fe40008000000 */
[----:B------:R-:W-:Y:S02]  /*6660*/  IMAD.U32 R192, RZ, RZ, UR7 ;  /* 0x00000007ffc07e24 */ /* 0x000fe4000f8e00ff */
[----:B------:R-:W-:Y:S02]  /*6670*/  @UP1 UMOV UR38, UR6 ;  /* 0x0000000600261c82 */ /* 0x000fe40008000000 */
[----:B------:R-:W-:Y:S01]  /*6680*/  @UP1 UMOV UR37, UR5 ;  /* 0x0000000500251c82 */ /* 0x000fe20008000000 */
[----:B-1----:R-:W-:Y:S05]  /*6690*/  BRA.U !UP0, `(.L_x_98) ;  /* 0x0000000108cc7547 */ /* 0x002fea000b800000 */
[----:B------:R-:W1:Y:S01]  /*66a0*/  LDCU UR12, c[0x0][0xf20] ;  /* 0x0001e400ff0c77ac */ /* 0x000e620008000800 */
[----:B------:R-:W-:Y:S02]  /*66b0*/  UIMAD.WIDE.U32 UR4, UR62, UR59, URZ ;  /* 0x0000003b3e0472a5 */ /* 0x000fe4000f8e00ff */
[----:B------:R-:W-:Y:S02]  /*66c0*/  UIMAD.WIDE.U32 UR6, UR63, UR56, URZ ;  /* 0x000000383f0672a5 */ /* 0x000fe4000f8e00ff */
[----:B------:R-:W-:Y:S02]  /*66d0*/  UISETP.NE.AND UP0, UPT, UR58, 0x1, UPT ;  /* 0x000000013a00788c */ /* 0x000fe4000bf05270 */
[----:B------:R-:W-:Y:S02]  /*66e0*/  UIMAD.WIDE.U32 UR8, UR37, UR59, URZ ;  /* 0x0000003b250872a5 */ /* 0x000fe4000f8e00ff */
[----:B------:R-:W-:Y:S02]  /*66f0*/  UISETP.NE.AND UP1, UPT, UR42, 0x1, UPT ;  /* 0x000000012a00788c */ /* 0x000fe4000bf25270 */
[----:B------:R-:W-:Y:S02]  /*6700*/  UIMAD.WIDE.U32 UR10, UR38, UR56, URZ ;  /* 0x00000038260a72a5 */ /* 0x000fe4000f8e00ff */
[----:B------:R-:W-:Y:S01]  /*6710*/  UISETP.NE.AND UP2, UPT, UR45, 0x1, UPT ;  /* 0x000000012d00788c */ /* 0x000fe2000bf45270 */
[----:B------:R-:W-:Y:S02]  /*6720*/  UMOV UR4, UR5 ;  /* 0x0000000500047c82 */ /* 0x000fe40008000000 */
[----:B-1----:R-:W-:Y:S03]  /*6730*/  USHF.R.U32.HI UR5, URZ, UR12, UR4 ;  /* 0x0000000cff057299 */ /* 0x002fe60008011604 */
[----:B------:R-:W-:Y:S02]  /*6740*/  UMOV UR4, UR7 ;  /* 0x0000000700047c82 */ /* 0x000fe40008000000 */
[----:B------:R-:W-:Y:S02]  /*6750*/  USHF.R.U32.HI UR7, URZ, UR57, UR4 ;  /* 0x00000039ff077299 */ /* 0x000fe40008011604 */
[----:B------:R-:W-:Y:S02]  /*6760*/  USEL UR4, UR62, UR5, !UP0 ;  /* 0x000000053e047287 */ /* 0x000fe4000c000000 */
[----:B------:R-:W-:Y:S01]  /*6770*/  USEL UR7, UR63, UR7, !UP1 ;  /* 0x000000073f077287 */ /* 0x000fe2000c800000 */
[----:B------:R-:W-:Y:S01]  /*6780*/  UMOV UR5, UR9 ;  /* 0x0000000900057c82 */ /* 0x000fe20008000000 */
[----:B------:R-:W-:Y:S02]  /*6790*/  UIMAD.WIDE.U32 UR8, UR4, UR40, URZ ;  /* 0x00000028040872a5 */ /* 0x000fe4000f8e00ff */
[----:B------:R-:W-:Y:S03]  /*67a0*/  USHF.R.U32.HI UR6, URZ, UR12, UR5 ;  /* 0x0000000cff067299 */ /* 0x000fe60008011605 */
[----:B------:R-:W-:Y:S01]  /*67b0*/  UMOV UR5, UR11 ;  /* 0x0000000b00057c82 */ /* 0x000fe20008000000 */
[----:B------:R-:W-:Y:S02]  /*67c0*/  UIMAD.WIDE.U32 UR10, UR7, UR40, URZ ;  /* 0x00000028070a72a5 */ /* 0x000fe4000f8e00ff */
[----:B------:R-:W-:Y:S02]  /*67d0*/  USEL UR6, UR37, UR6, !UP0 ;  /* 0x0000000625067287 */ /* 0x000fe4000c000000 */
[----:B------:R-:W-:Y:S01]  /*67e0*/  USHF.R.U32.HI UR5, URZ, UR57, UR5 ;  /* 0x00000039ff057299 */ /* 0x000fe20008011605 */
[----:B------:R-:W-:Y:S02]  /*67f0*/  UMOV UR8, UR9 ;  /* 0x0000000900087c82 */ /* 0x000fe40008000000 */
[----:B------:R-:W-:Y:S01]  /*6800*/  UMOV UR10, UR11 ;  /* 0x0000000b000a7c82 */ /* 0x000fe20008000000 */
[----:B------:R-:W-:Y:S02]  /*6810*/  @UP2 USHF.R.U32.HI UR4, URZ, UR41, UR8 ;  /* 0x00000029ff042299 */ /* 0x000fe40008011608 */
[----:B------:R-:W-:Y:S02]  /*6820*/  @UP2 USHF.R.U32.HI UR7, URZ, UR41, UR10 ;  /* 0x00000029ff072299 */ /* 0x000fe4000801160a */
[----:B------:R-:W-:Y:S02]  /*6830*/  UIMAD UR4, UR45, UR4, URZ ;  /* 0x000000042d0472a4 */ /* 0x000fe4000f8e02ff */
[----:B------:R-:W-:Y:S02]  /*6840*/  UIMAD.WIDE.U32 UR10, UR6, UR40, URZ ;  /* 0x00000028060a72a5 */ /* 0x000fe4000f8e00ff */
[----:B------:R-:W-:Y:S02]  /*6850*/  USEL UR5, UR38, UR5, !UP1 ;  /* 0x0000000526057287 */ /* 0x000fe4000c800000 */
[----:B------:R-:W-:Y:S02]  /*6860*/  UIMAD UR8, UR45, UR7, URZ ;  /* 0x000000072d0872a4 */ /* 0x000fe4000f8e02ff */
[----:B------:R-:W-:Y:S03]  /*6870*/  UISETP.GE.AND UP0, UPT, UR6, UR4, UPT ;  /* 0x000000040600728c */ /* 0x000fe6000bf06270 */
[----:B------:R-:W-:Y:S01]  /*6880*/  UMOV UR4, UR11 ;  /* 0x0000000b00047c82 */ /* 0x000fe20008000000 */
[----:B------:R-:W-:Y:S02]  /*6890*/  UISETP.GE.OR UP0, UPT, UR5, UR8, UP0 ;  /* 0x000000080500728c */ /* 0x000fe40008706670 */
[----:B------:R-:W-:Y:S02]  /*68a0*/  USHF.R.U32.HI UR4, URZ, UR41, UR4 ;  /* 0x00000029ff047299 */ /* 0x000fe40008011604 */
[----:B------:R-:W-:Y:S02]  /*68b0*/  UIMAD.WIDE.U32 UR8, UR5, UR40, URZ ;  /* 0x00000028050872a5 */ /* 0x000fe4000f8e00ff */
[----:B------:R-:W-:Y:S02]  /*68c0*/  USEL UR11, UR6, UR4, !UP2 ;  /* 0x00000004060b7287 */ /* 0x000fe4000d000000 */
[----:B------:R-:W-:Y:S02]  /*68d0*/  UIADD3 UR8, UPT, UPT, -UR5, URZ, URZ ;  /* 0x000000ff05087290 */ /* 0x000fe4000fffe1ff */
[----:B------:R-:W-:Y:S01]  /*68e0*/  UIADD3 UR10, UPT, UPT, -UR11, URZ, URZ ;  /* 0x000000ff0b0a7290 */ /* 0x000fe2000fffe1ff */
[----:B------:R-:W-:Y:S01]  /*68f0*/  @!UP0 UMOV UR4, UR9 ;  /* 0x0000000900048c82 */ /* 0x000fe20008000000 */
[----:B------:R-:W-:Y:S02]  /*6900*/  UIADD3 UR9, UPT, UPT, -UR6, URZ, URZ ;  /* 0x000000ff06097290 */ /* 0x000fe4000fffe1ff */
[----:B------:R-:W-:Y:S02]  /*6910*/  @!UP0 USHF.R.U32.HI UR4, URZ, UR41, UR4 ;  /* 0x00000029ff048299 */ /* 0x000fe40008011604 */
[----:B------:R-:W-:Y:S02]  /*6920*/  UIMAD UR10, UR45, UR10, UR6 ;  /* 0x0000000a2d0a72a4 */ /* 0x000fe4000f8e0206 */
[----:B------:R-:W-:Y:S04]  /*6930*/  @!UP0 USEL UR4, UR5, UR4, !UP2 ;  /* 0x0000000405048287 */ /* 0x000fe8000d000000 */
[----:B------:R-:W-:Y:S02]  /*6940*/  @!UP0 UIMAD UR10, UR7, UR10, UR4 ;  /* 0x0000000a070a82a4 */ /* 0x000fe4000f8e0204 */
[----:B------:R-:W-:Y:S02]  /*6950*/  @!UP0 UIADD3 UR11, UPT, UPT, UR11, -UR4, URZ ;  /* 0x800000040b0b8290 */ /* 0x000fe4000fffe0ff */
[----:B------:R-:W-:Y:S02]  /*6960*/  UIMAD UR7, UR42, UR8, UR38 ;  /* 0x000000082a0772a4 */ /* 0x000fe4000f8e0226 */
[----:B------:R-:W-:Y:S02]  /*6970*/  @!UP0 UIMAD UR6, UR11, UR45, UR5 ;  /* 0x0000002d0b0682a4 */ /* 0x000fe4000f8e0205 */
[----:B------:R-:W-:Y:S01]  /*6980*/  UIMAD UR4, UR58, UR9, UR37 ;  /* 0x000000093a0472a4 */ /* 0x000fe2000f8e0225 */
[----:B------:R-:W-:Y:S02]  /*6990*/  @!UP0 UMOV UR5, UR10 ;  /* 0x0000000a00058c82 */ /* 0x000fe40008000000 */
[----:B------:R-:W-:Y:S02]  /*69a0*/  UIMAD UR38, UR5, UR42, UR7 ;  /* 0x0000002a052672a4 */ /* 0x000fe4000f8e0207 */
[----:B------:R-:W-:Y:S11]  /*69b0*/  UIMAD UR37, UR6, UR58, UR4 ;  /* 0x0000003a062572a4 */ /* 0x000ff6000f8e0204 */
[----:B------:R-:W-:Y:S01]  /*69c0*/  @!UPT UIADD3 URZ, UPT, UPT, URZ, URZ, URZ ;  /* 0x000000fffffff290 */ /* 0x000fe2000fffe0ff */
.L_x_98:
[----:B------:R-:W-:Y:S01]  /*69d0*/  UISETP.NE.AND UP0, UPT, UR39, 0x1, UPT ;  /* 0x000000012700788c */ /* 0x000fe2000bf05270 */
[----:B------:R-:W-:Y:S01]  /*69e0*/  LOP3.LUT P0, RZ, R181, 0x1b0, RZ, 0xc0, !PT ;  /* 0x000001b0b5ff7812 */ /* 0x000fe2000780c0ff */
[----:B------:R-:W-:Y:S01]  /*69f0*/  USHF.L.U32 UR50, UR27, 0x7, URZ ;  /* 0x000000071b327899 */ /* 0x000fe200080006ff */
[----:B------:R-:W-:Y:S01]  /*6a00*/  BSSY.RECONVERGENT B6, `(.L_x_99) ;  /* 0x0000034000067945 */ /* 0x000fe20003800200 */
[----:B------:R-:W-:Y:S01]  /*6a10*/  USHF.L.U32 UR52, UR24, 0x8, URZ ;  /* 0x0000000818347899 */ /* 0x000fe200080006ff */
[----:B------:R-:W-:Y:S06]  /*6a20*/  IADD3 R183, PT, PT, R183, 0x1, RZ ;  /* 0x00000001b7b77810 */ /* 0x000fec0007ffe0ff */
[----:B------:R-:W1:Y:S01]  /*6a30*/  @!UP0 LDCU.128 UR12, c[0x0][0xf10] ;  /* 0x0001e200ff0c87ac */ /* 0x000e620008000c00 */
[----:B------:R-:W2:Y:S01]  /*6a40*/  @!UP0 LDCU UR5, c[0x0][0xf0c] ;  /* 0x0001e180ff0587ac */ /* 0x000ea20008000800 */
[----:B------:R-:W3:Y:S01]  /*6a50*/  @!UP0 LDCU UR10, c[0x0][0xf20] ;  /* 0x0001e400ff0a87ac */ /* 0x000ee20008000800 */
[----:B-1----:R-:W-:Y:S02]  /*6a60*/  UIMAD.WIDE.U32 UR8, UR38, UR12, URZ ;  /* 0x0000000c260872a5 */ /* 0x002fe4000f8e00ff */
[----:B------:R-:W-:Y:S02]  /*6a70*/  UIMAD.WIDE.U32 UR6, UR37, UR15, URZ ;  /* 0x0000000f250672a5 */ /* 0x000fe4000f8e00ff */
[----:B------:R-:W-:Y:S03]  /*6a80*/  @!UP0 UISETP.NE.AND UP1, UPT, UR14, 0x1, UPT ;  /* 0x000000010e00888c */ /* 0x000fe6000bf25270 */
[----:B------:R-:W-:Y:S01]  /*6a90*/  @!UP0 UMOV UR4, UR9 ;  /* 0x0000000900048c82 */ /* 0x000fe20008000000 */
[----:B--2---:R-:W-:Y:S02]  /*6aa0*/  @!UP0 UISETP.NE.AND UP2, UPT, UR5, 0x1, UPT ;  /* 0x000000010500888c */ /* 0x004fe4000bf45270 */
[----:B------:R-:W-:Y:S01]  /*6ab0*/  @!UP0 USHF.R.U32.HI UR4, URZ, UR13, UR4 ;  /* 0x0000000dff048299 */ /* 0x000fe20008011604 */
[----:B------:R-:W-:Y:S02]  /*6ac0*/  @!UP0 UMOV UR6, UR7 ;  /* 0x0000000700068c82 */ /* 0x000fe40008000000 */
[----:B---3--:R-:W-:Y:S02]  /*6ad0*/  @!UP0 USHF.R.U32.HI UR6, URZ, UR10, UR6 ;  /* 0x0000000aff068299 */ /* 0x008fe40008011606 */
[----:B------:R-:W-:Y:S02]  /*6ae0*/  @!UP0 USEL UR7, UR38, UR4, !UP2 ;  /* 0x0000000426078287 */ /* 0x000fe4000d000000 */
[----:B------:R-:W-:Y:S04]  /*6af0*/  @!UP0 USEL UR6, UR37, UR6, !UP1 ;  /* 0x0000000625068287 */ /* 0x000fe8000c800000 */
[----:B------:R-:W-:Y:S02]  /*6b00*/  @!UP0 UIADD3 UR4, UPT, UPT, -UR7, UR6, URZ ;  /* 0x0000000607048290 */ /* 0x000fe4000fffe1ff */
[----:B------:R-:W-:Y:S02]  /*6b10*/  @!UP0 UIADD3 UR6, UPT, UPT, UR7, -UR6, URZ ;  /* 0x8000000607068290 */ /* 0x000fe4000fffe0ff */
[----:B------:R-:W-:Y:S02]  /*6b20*/  @!UP0 UIMAD UR38, UR4, UR5, UR38 ;  /* 0x00000005042682a4 */ /* 0x000fe4000f8e0226 */
[----:B------:R-:W-:Y:S01]  /*6b30*/  @!UP0 UIMAD UR37, UR6, UR14, UR37 ;  /* 0x0000000e062582a4 */ /* 0x000fe2000f8e0225 */
[----:B------:R-:W-:Y:S11]  /*6b40*/  @!P0 BRA `(.L_x_100) ;  /* 0x00000000007c8947 */ /* 0x000ff60003800000 */
[----:B------:R-:W1:Y:S01]  /*6b50*/  LDCU.64 UR8, c[0x4][0x80] ;  /* 0x01001000ff0877ac */ /* 0x000e620008000a00 */
[----:B------:R-:W-:Y:S01]  /*6b60*/  MOV R16, 0x0 ;  /* 0x0000000000107802 */ /* 0x000fe20000000f00 */
[----:B------:R-:W-:Y:S02]  /*6b70*/  HFMA2 R12, -RZ, RZ, 0, 5.9604644775390625e-08 ;  /* 0x00000001ff0c7431 */ /* 0x000fe400000001ff */
[----:B------:R-:W-:Y:S01]  /*6b80*/  IMAD.MOV.U32 R8, RZ, RZ, 0x70 ;  /* 0x00000070ff087424 */ /* 0x000fe200078e00ff */
[----:B------:R2:W3:Y:S01]  /*6b90*/  LDC.64 R14, c[0x4][R16] ;  /* 0x01000000100e7b82 */ /* 0x0004e20000000a00 */
[----:B------:R-:W4:Y:S01]  /*6ba0*/  LDCU.64 UR6, c[0x4][0x88] ;  /* 0x01001100ff0677ac */ /* 0x000f220008000a00 */
[----:B------:R-:W-:Y:S01]  /*6bb0*/  IMAD.MOV.U32 R13, RZ, RZ, RZ ;  /* 0x000000ffff0d7224 */ /* 0x000fe200078e00ff */
[----:B------:R-:W2:Y:S01]  /*6bc0*/  LDCU.64 UR4, c[0x4][0x8] ;  /* 0x01000100ff0477ac */ /* 0x000ea20008000a00 */
[----:B-1----:R-:W-:Y:S01]  /*6bd0*/  MOV R5, UR9 ;  /* 0x0000000900057c02 */ /* 0x002fe20008000f00 */
[----:B------:R-:W-:Y:S01]  /*6be0*/  IMAD.U32 R4, RZ, RZ, UR8 ;  /* 0x00000008ff047e24 */ /* 0x000fe2000f8e00ff */
[----:B----4-:R-:W-:Y:S01]  /*6bf0*/  MOV R7, UR7 ;  /* 0x0000000700077c02 */ /* 0x010fe20008000f00 */
[----:B------:R-:W-:Y:S01]  /*6c00*/  IMAD.U32 R6, RZ, RZ, UR6 ;  /* 0x00000006ff067e24 */ /* 0x000fe2000f8e00ff */
[----:B--2---:R-:W-:Y:S01]  /*6c10*/  MOV R11, UR5 ;  /* 0x00000005000b7c02 */ /* 0x004fe20008000f00 */
[----:B------:R-:W-:Y:S02]  /*6c20*/  IMAD.U32 R10, RZ, RZ, UR4 ;  /* 0x00000004ff0a7e24 */ /* 0x000fe4000f8e00ff */
[----:B------:R-:W-:Y:S07]  /*6c30*/  LEPC R20, `(.L_x_101) ;  /* 0x000000001014794e */ /* 0x000fee0000000000 */
[----:B---3-5:R-:W-:Y:S05]  /*6c40*/  CALL.ABS.NOINC R14 ;  /* 0x000000000e007343 */ /* 0x028fea0003c00000 */
.L_x_101:
[----:B------:R-:W1:Y:S01]  /*6c50*/  LDCU.64 UR8, c[0x4][0x80] ;  /* 0x01001000ff0877ac */ /* 0x000e620008000a00 */
[----:B------:R-:W2:Y:S01]  /*6c60*/  LDC.64 R16, c[0x4][R16] ;  /* 0x0100000010107b82 */ /* 0x000ea20000000a00 */
[----:B------:R-:W-:Y:S02]  /*6c70*/  HFMA2 R12, -RZ, RZ, 0, 5.9604644775390625e-08 ;  /* 0x00000001ff0c7431 */ /* 0x000fe400000001ff */
[----:B------:R-:W-:Y:S02]  /*6c80*/  IMAD.MOV.U32 R8, RZ, RZ, 0x70 ;  /* 0x00000070ff087424 */ /* 0x000fe400078e00ff */
[----:B------:R-:W-:Y:S01]  /*6c90*/  IMAD.MOV.U32 R13, RZ, RZ, RZ ;  /* 0x000000ffff0d7224 */ /* 0x000fe200078e00ff */
[----:B------:R-:W3:Y:S01]  /*6ca0*/  LDCU.64 UR6, c[0x4][0x88] ;  /* 0x01001100ff0677ac */ /* 0x000ee20008000a00 */
[----:B------:R-:W4:Y:S01]  /*6cb0*/  LDCU.64 UR4, c[0x4][0x8] ;  /* 0x01000100ff0477ac */ /* 0x000f220008000a00 */
[----:B-1----:R-:W-:Y:S02]  /*6cc0*/  MOV R4, UR8 ;  /* 0x0000000800047c02 */ /* 0x002fe40008000f00 */
[----:B------:R-:W-:Y:S02]  /*6cd0*/  MOV R5, UR9 ;  /* 0x0000000900057c02 */ /* 0x000fe40008000f00 */
[----:B---3--:R-:W-:Y:S01]  /*6ce0*/  MOV R7, UR7 ;  /* 0x0000000700077c02 */ /* 0x008fe20008000f00 */
[----:B------:R-:W-:Y:S01]  /*6cf0*/  IMAD.U32 R6, RZ, RZ, UR6 ;  /* 0x00000006ff067e24 */ /* 0x000fe2000f8e00ff */
[----:B----4-:R-:W-:Y:S01]  /*6d00*/  MOV R11, UR5 ;  /* 0x00000005000b7c02 */ /* 0x010fe20008000f00 */
[----:B------:R-:W-:Y:S02]  /*6d10*/  IMAD.U32 R10, RZ, RZ, UR4 ;  /* 0x00000004ff0a7e24 */ /* 0x000fe4000f8e00ff */
[----:B------:R-:W-:Y:S07]  /*6d20*/  LEPC R20, `(.L_x_100) ;  /* 0x000000001014794e */ /* 0x000fee0000000000 */
[----:B--2---:R-:W-:Y:S05]  /*6d30*/  CALL.ABS.NOINC R16 ;  /* 0x0000000010007343 */ /* 0x004fea0003c00000 */
.L_x_100:
[----:B------:R-:W-:Y:S05]  /*6d40*/  BSYNC.RECONVERGENT B6 ;  /* 0x0000000000067941 */ /* 0x000fea0003800200 */
.L_x_99:
[----:B------:R-:W-:Y:S02]  /*6d50*/  R2UR UR6, R180 ;  /* 0x00000000b40672ca */ /* 0x000fe400000e0000 */
[----:B------:R-:W-:Y:S02]  /*6d60*/  R2UR UR5, R191 ;  /* 0x00000000bf0572ca */ /* 0x000fe400000e0000 */
[----:B------:R-:W-:Y:S02]  /*6d70*/  R2UR UR4, R190 ;  /* 0x00000000be0472ca */ /* 0x000fe400000e0000 */
[----:B------:R-:W-:Y:S02]  /*6d80*/  ISETP.NE.U32.AND P4, PT, R174, RZ, PT ;  /* 0x000000ffae00720c */ /* 0x000fe40003f85070 */
[----:B------:R-:W-:Y:S02]  /*6d90*/  ISETP.NE.U32.AND P2, PT, RZ, UR60, PT ;  /* 0x0000003cff007c0c */ /* 0x000fe4000bf45070 */
[----:B------:R-:W-:Y:S02]  /*6da0*/  ISETP.NE.AND.EX P4, PT, R175, RZ, PT, P4 ;  /* 0x000000ffaf00720c */ /* 0x000fe40003f85340 */
[----:B------:R-:W-:Y:S01]  /*6db0*/  ISETP.NE.AND.EX P2, PT, RZ, UR61, PT, P2 ;  /* 0x0000003dff007c0c */ /* 0x000fe2000bf45320 */
[----:B------:R-:W-:Y:S02]  /*6dc0*/  UISETP.NE.AND UP2, UPT, UR6, URZ, UPT ;  /* 0x000000ff0600728c */ /* 0x000fe4000bf45270 */
[----:B------:R-:W-:Y:S04]  /*6dd0*/  UISETP.NE.U32.AND UP0, UPT, UR5, URZ, UPT ;  /* 0x000000ff0500728c */ /* 0x000fe8000bf05070 */
[----:B------:R-:W-:Y:S01]  /*6de0*/  UISETP.NE.AND.EX UP1, UPT, UR4, URZ, UPT, UP0 ;  /* 0x000000ff0400728c */ /* 0x000fe2000bf25300 */
[----:B------:R-:W-:Y:S01]  /*6df0*/  PLOP3.LUT P1, PT, PT, PT, UP2, 0x80, 0x8 ;  /* 0x000000000008781c */ /* 0x000fe20003f2f028 */
[----:B------:R-:W-:Y:S03]  /*6e00*/  UPLOP3.LUT UP0, UPT, UPT, UPT, UPT, 0x40, 0x4 ;  /* 0x000000000004789c */ /* 0x000fe60003f0e870 */
[----:B------:R-:W-:Y:S06]  /*6e10*/  @UP2 UPLOP3.LUT UP0, UPT, UPT, UPT, UP1, 0x80, 0x8 ;  /* 0x000000000008289c */ /* 0x000fec0003f0f010 */
[----:B------:R-:W-:Y:S01]  /*6e20*/  PLOP3.LUT P0, PT, PT, PT, UP0, 0x80, 0x8 ;  /* 0x000000000008781c */ /* 0x000fe20003f0f008 */
[----:B------:R-:W-:Y:S01]  /*6e30*/  @!UPT UIADD3 URZ, UPT, UPT, URZ, URZ, URZ ;  /* 0x000000fffffff290 */ /* 0x000fe2000fffe0ff */
[----:B------:R-:W-:Y:S11]  /*6e40*/  BRA.U !UP1, `(.L_x_102) ;  /* 0x0000000109407547 */ /* 0x000ff6000b800000 */
[----:B------:R-:W-:Y:S01]  /*6e50*/  UISETP.NE.U32.AND UP0, UPT, UR60, URZ, UPT ;  /* 0x000000ff3c00728c */ /* 0x000fe2000bf05070 */
[----:B------:R-:W-:Y:S01]  /*6e60*/  R2UR UR6, R191 ;  /* 0x00000000bf0672ca */ /* 0x000fe200000e0000 */
[----:B------:R-:W1:Y:S01]  /*6e70*/  LDCU.64 UR8, c[0x0][0x358] ;  /* 0x00006b00ff0877ac */ /* 0x000e620008000a00 */
[----:B------:R-:W-:Y:S02]  /*6e80*/  HFMA2 R176, -RZ, RZ, 0, 5.9604644775390625e-08 ;  /* 0x00000001ffb07431 */ /* 0x000fe400000001ff */
[----:B------:R-:W-:Y:S01]  /*6e90*/  IMAD.MOV.U32 R0, RZ, RZ, 0x1 ;  /* 0x00000001ff007424 */ /* 0x000fe200078e00ff */
[----:B------:R-:W-:Y:S06]  /*6ea0*/  UISETP.NE.AND.EX UP0, UPT, UR61, URZ, UPT, UP0 ;  /* 0x000000ff3d00728c */ /* 0x000fec000bf05300 */
[----:B------:R-:W-:Y:S05]  /*6eb0*/  PLOP3.LUT P3, PT, PT, PT, UP0, 0x80, 0x8 ;  /* 0x000000000008781c */ /* 0x000fea0003f6f008 */
[----:B------:R-:W2:Y:S01]  /*6ec0*/  @UP0 LDCU.64 UR4, c[0x0][0xc88] ;  /* 0x00019100ff0407ac */ /* 0x000ea20008000a00 */
[----:B------:R-:W-:Y:S07]  /*6ed0*/  @UP0 UIMAD UR6, UR36, UR6, URZ ;  /* 0x00000006240602a4 */ /* 0x000fee000f8e02ff */
[----:B------:R-:W-:Y:S01]  /*6ee0*/  @!P3 PRMT R176, R0, 0x7610, R176 ;  /* 0x0000761000b0b816 */ /* 0x000fe200000000b0 */
[----:B--2---:R-:W-:Y:S06]  /*6ef0*/  @UP0 UIMAD.WIDE UR4, UR6, 0x4, UR4 ;  /* 0x00000004060408a5 */ /* 0x004fec000f8e0204 */
[----:B------:R-:W-:Y:S02]  /*6f00*/  IMAD.U32 R4, RZ, RZ, UR4 ;  /* 0x00000004ff047e24 */ /* 0x000fe4000f8e00ff */
[----:B------:R-:W-:Y:S03]  /*6f10*/  IMAD.U32 R5, RZ, RZ, UR5 ;  /* 0x00000005ff057e24 */ /* 0x000fe6000f8e00ff */
[----:B------:R-:W2:Y:S02]  /*6f20*/  @!UP0 LDCU UR4, c[0x0][0xc80] ;  /* 0x00019000ff0487ac */ /* 0x000ea40008000800 */
[----:B-1---5:R1:W5:Y:S02]  /*6f30*/  @P3 LDG.E R133, desc[UR8][R4.64] ;  /* 0x0000000804853981 */ /* 0x022364000c1e1900 */
[----:B-12---:R-:W-:Y:S02]  /*6f40*/  @!P3 MOV R133, UR4 ;  /* 0x000000040085bc02 */ /* 0x006fe40008000f00 */
.L_x_102:
[----:B------:R-:W-:Y:S05]  /*6f50*/  @!P4 BRA `(.L_x_103) ;  /* 0x000000000024c947 */ /* 0x000fea0003800000 */
[----:B------:R-:W-:Y:S01]  /*6f60*/  ISETP.NE.U32.AND P3, PT, R172, RZ, PT ;  /* 0x000000ffac00720c */ /* 0x000fe20003f65070 */
[----:B------:R-:W1:Y:S03]  /*6f70*/  LDCU.64 UR4, c[0x0][0x358] ;  /* 0x00006b00ff0477ac */ /* 0x000e660008000a00 */
[----:B------:R-:W-:Y:S11]  /*6f80*/  ISETP.NE.AND.EX P3, PT, R173, RZ, PT, P3 ;  /* 0x000000ffad00720c */ /* 0x000ff60003f65330 */
[----:B------:R-:W-:Y:S02]  /*6f90*/  @!UPT UIADD3 URZ, UPT, UPT, URZ, URZ, URZ ;  /* 0x000000fffffff290 */ /* 0x000fe4000fffe0ff */
[----:B------:R-:W2:Y:S01]  /*6fa0*/  @P3 LDC.64 R4, c[0x0][0xca8] ;  /* 0x00032a00ff043b82 */ /* 0x000ea20000000a00 */
[----:B------:R-:W-:Y:S04]  /*6fb0*/  @P3 IMAD R0, R174, UR36, RZ ;  /* 0x00000024ae003c24 */ /* 0x000fe8000f8e02ff */
[----:B--2---:R-:W-:Y:S05]  /*6fc0*/  @P3 IMAD.WIDE R4, R0, 0x4, R4 ;  /* 0x0000000400043825 */ /* 0x004fea00078e0204 */
[----:B-1---5:R1:W5:Y:S02]  /*6fd0*/  @P3 LDG.E R130, desc[UR4][R4.64] ;  /* 0x0000000404823981 */ /* 0x022364000c1e1900 */
[----:B-1----:R-:W2:Y:S02]  /*6fe0*/  @!P3 LDC R130, c[0x0][0xca0] ;  /* 0x00032800ff82bb82 */ /* 0x002ea40000000800 */
.L_x_103:
[----:B-----5:R-:W-:Y:S01]  /*6ff0*/  FSETP.NEU.AND P3, PT, R133, RZ, PT ;  /* 0x000000ff8500720b */ /* 0x020fe20003f6d000 */
[----:B------:R-:W-:Y:S01]  /*7000*/  IMAD.U32 R3, RZ, RZ, UR43 ;  /* 0x0000002bff037e24 */ /* 0x000fe2000f8e00ff */
[----:B------:R-:W-:Y:S01]  /*7010*/  SEL R5, RZ, 0xffffffff, P2 ;  /* 0xffffffffff057807 */ /* 0x000fe20001000000 */
[----:B------:R-:W-:Y:S01]  /*7020*/  IMAD.SHL.U32 R197, R185, 0x10, RZ ;  /* 0x00000010b9c57824 */ /* 0x000fe200078e00ff */
[----:B------:R-:W-:Y:S01]  /*7030*/  @P1 LOP3.LUT P2, RZ, R176, 0xff, RZ, 0xc0, !PT ;  /* 0x000000ffb0ff1812 */ /* 0x000fe2000784c0ff */
[----:B------:R-:W-:Y:S01]  /*7040*/  IMAD R131, R3, 0xc0, R2 ;  /* 0x000000c003837824 */ /* 0x000fe200078e0202 */
[----:B------:R-:W-:Y:S01]  /*7050*/  @P1 SEL R0, RZ, 0xffffffff, P3 ;  /* 0xffffffffff001807 */ /* 0x000fe20001800000 */
[----:B------:R-:W-:Y:S01]  /*7060*/  IMAD.SHL.U32 R139, R184, 0x10, RZ ;  /* 0x00000010b88b7824 */ /* 0x000fe200078e00ff */
[----:B------:R-:W-:Y:S01]  /*7070*/  LOP3.LUT P4, R182, R176, 0xff, RZ, 0xc0, !PT ;  /* 0x000000ffb0b67812 */ /* 0x000fe2000788c0ff */
[----:B------:R-:W-:Y:S01]  /*7080*/  IMAD.IADD R198, R188, 0x1, R197 ;  /* 0x00000001bcc67824 */ /* 0x000fe200078e02c5 */
[C---:B------:R-:W-:Y:S01]  /*7090*/  @P0 SEL R0, R5.reuse, R0, !P2 ;  /* 0x0000000005000207 */ /* 0x040fe20005000000 */
[----:B------:R-:W-:Y:S01]  /*70a0*/  BSSY B1, `(.L_x_104) ;  /* 0x000004d000017945 */ /* 0x000fe20003800000 */
[----:B------:R-:W-:Y:S01]  /*70b0*/  PLOP3.LUT P2, PT, PT, PT, UP1, 0x80, 0x8 ;  /* 0x000000000008781c */ /* 0x000fe20003f4f018 */
[----:B------:R-:W-:Y:S01]  /*70c0*/  IMAD.MOV.U32 R138, RZ, RZ, 0x1 ;  /* 0x00000001ff8a7424 */ /* 0x000fe200078e00ff */
[----:B------:R-:W-:Y:S01]  /*70d0*/  @P1 LOP3.LUT R0, R0, 0x1, RZ, 0xc0, !PT ;  /* 0x0000000100001812 */ /* 0x000fe200078ec0ff */
[----:B------:R-:W-:Y:S01]  /*70e0*/  IMAD.MOV.U32 R137, RZ, RZ, RZ ;  /* 0x000000ffff897224 */ /* 0x000fe200078e00ff */
[----:B------:R-:W-:Y:S02]  /*70f0*/  CS2R R146, SRZ ;  /* 0x0000000000927805 */ /* 0x000fe4000001ff00 */
[----:B------:R-:W-:Y:S02]  /*7100*/  CS2R R144, SRZ ;  /* 0x0000000000907805 */ /* 0x000fe4000001ff00 */
[----:B------:R-:W-:Y:S01]  /*7110*/  ISETP.NE.U32.OR P5, PT, R0, 0x1, !P1 ;  /* 0x000000010000780c */ /* 0x000fe20004fa5470 */
[----:B------:R-:W-:Y:S01]  /*7120*/  IMAD.U32 R0, RZ, RZ, UR43 ;  /* 0x0000002bff007e24 */ /* 0x000fe2000f8e00ff */
[----:B------:R-:W-:Y:S02]  /*7130*/  CS2R R142, SRZ ;  /* 0x00000000008e7805 */ /* 0x000fe4000001ff00 */
[----:B------:R-:W-:Y:S02]  /*7140*/  CS2R R140, SRZ ;  /* 0x00000000008c7805 */ /* 0x000fe4000001ff00 */
[----:B------:R-:W-:Y:S02]  /*7150*/  P2R R194, PR, RZ, 0x20 ;  /* 0x00000020ffc27803 */ /* 0x000fe40000000000 */
[----:B------:R-:W-:Y:S02]  /*7160*/  CS2R R150, SRZ ;  /* 0x0000000000967805 */ /* 0x000fe4000001ff00 */
[----:B------:R-:W-:Y:S02]  /*7170*/  SHF.L.U32 R4, R0, 0x1f, RZ ;  /* 0x0000001f00047819 */ /* 0x000fe400000006ff */
[----:B------:R-:W-:Y:S02]  /*7180*/  CS2R R148, SRZ ;  /* 0x0000000000947805 */ /* 0x000fe4000001ff00 */
[----:B------:R-:W-:Y:S02]  /*7190*/  SEL R0, RZ, 0xffffffff, P3 ;  /* 0xffffffffff007807 */ /* 0x000fe40001800000 */
[----:B------:R-:W-:Y:S02]  /*71a0*/  CS2R R154, SRZ ;  /* 0x00000000009a7805 */ /* 0x000fe4000001ff00 */
[----:B------:R-:W-:Y:S02]  /*71b0*/  CS2R R152, SRZ ;  /* 0x0000000000987805 */ /* 0x000fe4000001ff00 */
[----:B------:R-:W-:Y:S02]  /*71c0*/  CS2R R158, SRZ ;  /* 0x00000000009e7805 */ /* 0x000fe4000001ff00 */
[----:B------:R-:W-:Y:S02]  /*71d0*/  @P2 SEL R0, R5, R0, !P4 ;  /* 0x0000000005002207 */ /* 0x000fe40006000000 */
[----:B------:R-:W-:Y:S02]  /*71e0*/  CS2R R156, SRZ ;  /* 0x00000000009c7805 */ /* 0x000fe4000001ff00 */
[----:B------:R-:W-:Y:S02]  /*71f0*/  @P5 SHF.L.U32 R6, RZ, 0x1f, RZ ;  /* 0x0000001fff065819 */ /* 0x000fe400000006ff */
[----:B------:R-:W-:Y:S02]  /*7200*/  CS2R R162, SRZ ;  /* 0x0000000000a27805 */ /* 0x000fe4000001ff00 */
[----:B------:R-:W-:Y:S02]  /*7210*/  ISETP.NE.AND P2, PT, RZ, UR43, PT ;  /* 0x0000002bff007c0c */ /* 0x000fe4000bf45270 */
[----:B------:R-:W-:Y:S01]  /*7220*/  CS2R R160, SRZ ;  /* 0x0000000000a07805 */ /* 0x000fe2000001ff00 */
[----:B------:R-:W1:Y:S01]  /*7230*/  @P5 SYNCS.PHASECHK.TRANS64.TRYWAIT P1, [UR44+0x30], R6 ;  /* 0x00003006ff0055a7 */ /* 0x000e62000802112c */
[----:B------:R-:W-:Y:S02]  /*7240*/  LOP3.LUT R0, R0, 0x1, RZ, 0xc0, !PT ;  /* 0x0000000100007812 */ /* 0x000fe400078ec0ff */
[----:B------:R-:W-:Y:S02]  /*7250*/  CS2R R166, SRZ ;  /* 0x0000000000a67805 */ /* 0x000fe4000001ff00 */
[----:B------:R-:W-:Y:S02]  /*7260*/  SEL R212, RZ, 0x60, P2 ;  /* 0x00000060ffd47807 */ /* 0x000fe40001000000 */
[----:B------:R-:W-:Y:S02]  /*7270*/  CS2R R164, SRZ ;  /* 0x0000000000a47805 */ /* 0x000fe4000001ff00 */
[----:B------:R-:W-:Y:S02]  /*7280*/  ISETP.NE.U32.AND P3, PT, R0, 0x1, PT ;  /* 0x000000010000780c */ /* 0x000fe40003f65070 */
[----:B------:R-:W-:Y:S02]  /*7290*/  CS2R R170, SRZ ;  /* 0x0000000000aa7805 */ /* 0x000fe4000001ff00 */
[----:B------:R-:W-:Y:S01]  /*72a0*/  CS2R R168, SRZ ;  /* 0x0000000000a87805 */ /* 0x000fe2000001ff00 */
[----:B------:R-:W-:Y:S01]  /*72b0*/  IMAD.IADD R213, R131, 0x1, R212 ;  /* 0x0000000183d57824 */ /* 0x000fe200078e02d4 */
[----:B------:R-:W-:Y:S01]  /*72c0*/  P2R R199, PR, RZ, 0x8 ;  /* 0x00000008ffc77803 */ /* 0x000fe20000000000 */
[----:B------:R-:W-:Y:S02]  /*72d0*/  IMAD.IADD R196, R188, 0x1, R139 ;  /* 0x00000001bcc47824 */ /* 0x000fe400078e028b */
[----:B------:R-:W-:Y:S01]  /*72e0*/  VIADD R212, R212, UR52 ;  /* 0x00000034d4d47c36 */ /* 0x000fe20008000000 */
[----:B------:R-:W-:Y:S01]  /*72f0*/  SHF.R.U32.HI R0, RZ, 0x15, R213 ;  /* 0x00000015ff007819 */ /* 0x000fe200000116d5 */
[----:B------:R-:W-:Y:S01]  /*7300*/  IMAD.IADD R195, R187, 0x1, R198 ;  /* 0x00000001bbc37824 */ /* 0x000fe200078e02c6 */
[----:B------:R3:W4:Y:S02]  /*7310*/  SYNCS.PHASECHK.TRANS64.TRYWAIT P0, [UR44+0xa0], R4 ;  /* 0x0000a004ff0075a7 */ /* 0x000724000800112c */
[----:B------:R-:W-:Y:S02]  /*7320*/  LOP3.LUT R200, R0, 0x3, RZ, 0xc0, !PT ;  /* 0x0000000300c87812 */ /* 0x000fe400078ec0ff */
[----:B-1----:R-:W-:Y:S01]  /*7330*/  @P5 SEL R138, RZ, 0x1, !P1 ;  /* 0x00000001ff8a5807 */ /* 0x002fe20004800000 */
[----:B---3--:R-:W-:Y:S06]  /*7340*/  @!P5 BRA `(.L_x_105) ;  /* 0x000000000088d947 */ /* 0x008fec0003800000 */
[----:B------:R-:W-:Y:S01]  /*7350*/  IMAD.MOV.U32 R147, RZ, RZ, RZ ;  /* 0x000000ffff937224 */ /* 0x000fe200078e00ff */
[----:B------:R-:W-:Y:S01]  /*7360*/  ISETP.NE.AND P1, PT, R138, RZ, PT ;  /* 0x000000ff8a00720c */ /* 0x000fe20003f25270 */
[----:B------:R-:W-:Y:S01]  /*7370*/  BSSY B0, `(.L_x_106) ;  /* 0x0000014000007945 */ /* 0x000fe20003800000 */
[----:B------:R-:W-:Y:S02]  /*7380*/  CS2R R170, SRZ ;  /* 0x0000000000aa7805 */ /* 0x000fe4000001ff00 */
        /* <DEDUP_REMOVED lines=13> */
[----:B------:R-:W-:Y:S01]  /*7460*/  CS2R R144, SRZ ;  /* 0x0000000000907805 */ /* 0x000fe2000001ff00 */
[----:B------:R-:W-:Y:S06]  /*7470*/  @P1 BRA `(.L_x_107) ;  /* 0x00000000000c1947 */ /* 0x000fec0003800000 */
[----:B------:R-:W-:Y:S04]  /*7480*/  SHF.L.U32 R6, RZ, 0x1f, RZ ;  /* 0x0000001fff067819 */ /* 0x000fe800000006ff */
[----:B------:R-:W1:Y:S02]  /*7490*/  SYNCS.PHASECHK.TRANS64.TRYWAIT P1, [UR44+0x30], R6 ;  /* 0x00003006ff0075a7 */ /* 0x000e64000802112c */
[----:B-1----:R-:W-:Y:S05]  /*74a0*/  @!P1 BRA `(.L_x_108) ;  /* 0x000000c000049947 */ /* 0x002fea0003800000 */
.L_x_107:
[----:B------:R-:W-:Y:S05]  /*74b0*/  BSYNC B0 ;  /* 0x0000000000007941 */ /* 0x000fea0003800000 */
.L_x_106:
[----:B------:R-:W-:Y:S01]  /*74c0*/  ISETP.NE.AND P1, PT, R199, RZ, PT ;  /* 0x000000ffc700720c */ /* 0x000fe20003f25270 */
[----:B------:R-:W-:Y:S11]  /*74d0*/  HFMA2 R137, -RZ, RZ, 0, 5.9604644775390625e-08 ;  /* 0x00000001ff897431 */ /* 0x000ff600000001ff */
[----:B------:R-:W-:Y:S01]  /*74e0*/  @!UPT UIADD3 URZ, UPT, UPT, URZ, URZ, URZ ;  /* 0x000000fffffff290 */ /* 0x000fe2000fffe0ff */
[----:B------:R3:W1:Y:S04]  /*74f0*/  @P1 LDS.128 R168, [R188] ;  /* 0x00000000bca81984 */ /* 0x0006680000000c00 */
[----:B------:R3:W1:Y:S04]  /*7500*/  @P1 LDS.128 R164, [R198+0x10] ;  /* 0x00001000c6a41984 */ /* 0x0006680000000c00 */
[----:B------:R3:W1:Y:S04]  /*7510*/  @P1 LDS.128 R160, [R196+0x20] ;  /* 0x00002000c4a01984 */ /* 0x0006680000000c00 */
[----:B------:R3:W1:Y:S04]  /*7520*/  @P1 LDS.128 R156, [R195+0x10] ;  /* 0x00001000c39c1984 */ /* 0x0006680000000c00 */
[----:B------:R3:W1:Y:S04]  /*7530*/  @P1 LDS.128 R152, [R188+0x1000] ;  /* 0x00100000bc981984 */ /* 0x0006680000000c00 */
[----:B------:R3:W1:Y:S04]  /*7540*/  @P1 LDS.128 R148, [R198+0x1010] ;  /* 0x00101000c6941984 */ /* 0x0006680000000c00 */
[----:B------:R3:W1:Y:S04]  /*7550*/  @P1 LDS.128 R140, [R196+0x1020] ;  /* 0x00102000c48c1984 */ /* 0x0006680000000c00 */
[----:B------:R3:W1:Y:S02]  /*7560*/  @P1 LDS.128 R144, [R195+0x1010] ;  /* 0x00101000c3901984 */ /* 0x0006640000000c00 */
.L_x_105:
[----:B------:R-:W-:Y:S05]  /*7570*/  BSYNC B1 ;  /* 0x0000000000017941 */ /* 0x000fea0003800000 */
.L_x_104:
[----:B------:R-:W-:Y:S02]  /*7580*/  ISETP.NE.AND P1, PT, R189, R200, PT ;  /* 0x000000c8bd00720c */ /* 0x000fe40003f25270 */
[----:B------:R-:W-:Y:S01]  /*7590*/  MOV R55, RZ ;  /* 0x000000ff00377202 */ /* 0x000fe20000000f00 */
[----:B----4-:R-:W-:Y:S10]  /*75a0*/  @P0 BRA `(.L_x_109) ;  /* 0x0000000000080947 */ /* 0x010ff40003800000 */
[----:B------:R-:W4:Y:S02]  /*75b0*/  SYNCS.PHASECHK.TRANS64.TRYWAIT P0, [UR44+0xa0], R4 ;  /* 0x0000a004ff0075a7 */ /* 0x000f24000800112c */
[----:B----4-:R-:W-:Y:S05]  /*75c0*/  @!P0 BRA `(.L_x_110) ;  /* 0x000000bc00d48947 */ /* 0x010fea0003800000 */
.L_x_109:
[----:B------:R-:W-:Y:S01]  /*75d0*/  IMAD.MOV.U32 R54, RZ, RZ, RZ ;  /* 0x000000ffff367224 */ /* 0x000fe200078e00ff */
        /* <DEDUP_REMOVED lines=32> */
[----:B------:R-:W-:Y:S11]  /*77e0*/  LOP3.LUT P0, RZ, R0, 0x3, R177, 0x48, !PT ;  /* 0x0000000300ff7812 */ /* 0x000ff600078048b1 */
[----:B------:R-:W-:Y:S02]  /*77f0*/  @!UPT UIADD3 URZ, UPT, UPT, URZ, URZ, URZ ;  /* 0x000000fffffff290 */ /* 0x000fe4000fffe0ff */
[----:B------:R-:W-:Y:S05]  /*7800*/  @!P0 BRA `(.L_x_112) ;  /* 0x0000000000408947 */ /* 0x000fea0003800000 */
[----:B------:R-:W4:Y:S01]  /*7810*/  LDCU.64 UR8, c[0x4][0x70] ;  /* 0x01000e00ff0877ac */ /* 0x000f220008000a00 */
[----:B------:R-:W-:Y:S01]  /*7820*/  MOV R15, 0x0 ;  /* 0x00000000000f7802 */ /* 0x000fe20000000f00 */
[----:B------:R-:W-:Y:S02]  /*7830*/  HFMA2 R12, -RZ, RZ, 0, 5.9604644775390625e-08 ;  /* 0x00000001ff0c7431 */ /* 0x000fe400000001ff */
[----:B------:R-:W-:Y:S02]  /*7840*/  IMAD.MOV.U32 R8, RZ, RZ, 0x192 ;  /* 0x00000192ff087424 */ /* 0x000fe400078e00ff */
[----:B------:R-:W-:Y:S01]  /*7850*/  IMAD.MOV.U32 R13, RZ, RZ, RZ ;  /* 0x000000ffff0d7224 */ /* 0x000fe200078e00ff */
[----:B------:R-:W5:Y:S01]  /*7860*/  LDCU.64 UR6, c[0x4][0x78] ;  /* 0x01000f00ff0677ac */ /* 0x000f620008000a00 */
[----:B------:R-:W2:Y:S01]  /*7870*/  LDC.64 R14, c[0x4][R15] ;  /* 0x010000000f0e7b82 */ /* 0x000ea20000000a00 */
[----:B------:R-:W3:Y:S01]  /*7880*/  LDCU.64 UR4, c[0x4][0x10] ;  /* 0x01000200ff0477ac */ /* 0x000ee20008000a00 */
[----:B----4-:R-:W-:Y:S01]  /*7890*/  MOV R5, UR9 ;  /* 0x0000000900057c02 */ /* 0x010fe20008000f00 */
[----:B-1----:R-:W-:Y:S01]  /*78a0*/  IMAD.U32 R4, RZ, RZ, UR8 ;  /* 0x00000008ff047e24 */ /* 0x002fe2000f8e00ff */
[----:B-----5:R-:W-:Y:S01]  /*78b0*/  MOV R7, UR7 ;  /* 0x0000000700077c02 */ /* 0x020fe20008000f00 */
[----:B------:R-:W-:Y:S01]  /*78c0*/  IMAD.U32 R6, RZ, RZ, UR6 ;  /* 0x00000006ff067e24 */ /* 0x000fe2000f8e00ff */
[----:B---3--:R-:W-:Y:S01]  /*78d0*/  MOV R11, UR5 ;  /* 0x00000005000b7c02 */ /* 0x008fe20008000f00 */
[----:B------:R-:W-:Y:S02]  /*78e0*/  IMAD.U32 R10, RZ, RZ, UR4 ;  /* 0x00000004ff0a7e24 */ /* 0x000fe4000f8e00ff */
[----:B------:R-:W-:Y:S07]  /*78f0*/  LEPC R20, `(.L_x_112) ;  /* 0x000000001014794e */ /* 0x000fee0000000000 */
[----:B--2---:R-:W-:Y:S05]  /*7900*/  CALL.ABS.NOINC R14 ;  /* 0x000000000e007343 */ /* 0x004fea0003c00000 */
.L_x_112:
[----:B------:R-:W-:Y:S05]  /*7910*/  WARPSYNC.ALL ;  /* 0x0000000000007948 */ /* 0x000fea0003800000 */
[C---:B------:R-:W-:Y:S01]  /*7920*/  R2UR UR4, R213.reuse ;  /* 0x00000000d50472ca */ /* 0x040fe200000e0000 */
[----:B------:R-:W-:Y:S05]  /*7930*/  VIADD R0, R213, 0x80 ;  /* 0x00000080d5007836 */ /* 0x000fea0000000000 */
[----:B------:R-:W-:Y:S04]  /*7940*/  SHF.R.U32.HI R0, RZ, 0x15, R0 ;  /* 0x00000015ff007819 */ /* 0x000fe80000011600 */
[----:B------:R-:W-:Y:S03]  /*7950*/  LOP3.LUT P0, RZ, R0, 0x3, R177, 0x48, !PT ;  /* 0x0000000300ff7812 */ /* 0x000fe600078048b1 */
[----:B------:R-:W4:Y:S10]  /*7960*/  LDTM.x32 R24, tmem[UR4] ;  /* 0x00000004001879ee */ /* 0x000f3400082c0000 */
[----:B----4-:R-:W-:Y:S05]  /*7970*/  @!P0 BRA `(.L_x_113) ;  /* 0x0000000000408947 */ /* 0x010fea0003800000 */
        /* <DEDUP_REMOVED lines=16> */
.L_x_113:
[----:B------:R-:W-:Y:S05]  /*7a80*/  WARPSYNC.ALL ;  /* 0x0000000000007948 */ /* 0x000fea0003800000 */
[----:B------:R-:W-:Y:S11]  /*7a90*/  R2UR UR4, R213 ;  /* 0x00000000d50472ca */ /* 0x000ff600000e0000 */
[----:B------:R-:W-:Y:S02]  /*7aa0*/  @!UPT UIADD3 URZ, UPT, UPT, URZ, URZ, URZ ;  /* 0x000000fffffff290 */ /* 0x000fe4000fffe0ff */
[----:B------:R-:W4:Y:S02]  /*7ab0*/  LDTM.x32 R56, tmem[UR4+0x80] ;  /* 0x00008004003879ee */ /* 0x000f2400082c0000 */
[----:B----4-:R-:W-:Y:S01]  /*7ac0*/  NOP ;  /* 0x0000000000007918 */ /* 0x010fe20000000000 */
.L_x_111:
[----:B-1----:R-:W-:Y:S01]  /*7ad0*/  SHF.L.U32 R132, R168, 0x10, RZ ;  /* 0x00000010a8847819 */ /* 0x002fe200000006ff */
[----:B--2---:R-:W-:Y:S01]  /*7ae0*/  FMUL R0, R130, R24 ;  /* 0x0000001882007220 */ /* 0x004fe20000400000 */
[----:B------:R-:W-:Y:S01]  /*7af0*/  LOP3.LUT R134, R168, 0xffff0000, RZ, 0xc0, !PT ;  /* 0xffff0000a8867812 */ /* 0x000fe200078ec0ff */
[C---:B------:R-:W-:Y:S01]  /*7b00*/  FMUL R3, R130.reuse, R25 ;  /* 0x0000001982037220 */ /* 0x040fe20000400000 */
[----:B------:R-:W-:Y:S01]  /*7b10*/  SHF.L.U32 R135, R169, 0x10, RZ ;  /* 0x00000010a9877819 */ /* 0x000fe200000006ff */
[----:B------:R-:W-:Y:S01]  /*7b20*/  FMUL R4, R130, R26 ;  /* 0x0000001a82047220 */ /* 0x000fe20000400000 */
[----:B------:R-:W-:Y:S01]  /*7b30*/  LOP3.LUT R136, R165, 0xffff0000, RZ, 0xc0, !PT ;  /* 0xffff0000a5887812 */ /* 0x000fe200078ec0ff */
[----:B------:R-:W-:Y:S01]  /*7b40*/  FFMA R0, R133, R132, R0 ;  /* 0x0000008485007223 */ /* 0x000fe20000000000 */
[----:B------:R-:W-:Y:S01]  /*7b50*/  LOP3.LUT R132, R169, 0xffff0000, RZ, 0xc0, !PT ;  /* 0xffff0000a9847812 */ /* 0x000fe200078ec0ff */
[C---:B------:R-:W-:Y:S01]  /*7b60*/  FFMA R3, R133.reuse, R134, R3 ;  /* 0x0000008685037223 */ /* 0x040fe20000000003 */
[C---:B------:R-:W-:Y:S01]  /*7b70*/  LOP3.LUT R134, R170.reuse, 0xffff0000, RZ, 0xc0, !PT ;  /* 0xffff0000aa867812 */ /* 0x040fe200078ec0ff */
[----:B------:R-:W-:Y:S01]  /*7b80*/  FFMA R4, R133, R135, R4 ;  /* 0x0000008785047223 */ /* 0x000fe20000000004 */
[----:B------:R-:W-:Y:S01]  /*7b90*/  SHF.L.U32 R135, R170, 0x10, RZ ;  /* 0x00000010aa877819 */ /* 0x000fe200000006ff */
[C---:B------:R-:W-:Y:S01]  /*7ba0*/  FMUL R5, R130.reuse, R27 ;  /* 0x0000001b82057220 */ /* 0x040fe20000400000 */
[----:B------:R-:W-:Y:S01]  /*7bb0*/  ISETP.NE.AND P0, PT, R189, R200, PT ;  /* 0x000000c8bd00720c */ /* 0x000fe20003f05270 */
[C---:B------:R-:W-:Y:S01]  /*7bc0*/  FMUL R6, R130.reuse, R28 ;  /* 0x0000001c82067220 */ /* 0x040fe20000400000 */
[----:B------:R-:W-:Y:S01]  /*7bd0*/  F2FP.BF16.F32.PACK_AB R200, R3, R0 ;  /* 0x0000000003c8723e */ /* 0x000fe200000010ff */
[C---:B------:R-:W-:Y:S01]  /*7be0*/  FMUL R7, R130.reuse, R29 ;  /* 0x0000001d82077220 */ /* 0x040fe20000400000 */
[----:B------:R-:W-:Y:S01]  /*7bf0*/  ISETP.NE.AND P1, PT, R189, RZ, PT ;  /* 0x000000ffbd00720c */ /* 0x000fe20003f25270 */
[----:B------:R-:W-:Y:S01]  /*7c00*/  FFMA R5, R133, R132, R5 ;  /* 0x0000008485057223 */ /* 0x000fe20000000005 */
[----:B------:R-:W-:Y:S01]  /*7c10*/  SHF.L.U32 R132, R171, 0x10, RZ ;  /* 0x00000010ab847819 */ /* 0x000fe200000006ff */
[----:B------:R-:W-:Y:S01]  /*7c20*/  FFMA R6, R133, R135, R6 ;  /* 0x0000008785067223 */ /* 0x000fe20000000006 */
[----:B------:R-:W-:Y:S01]  /*7c30*/  SHF.L.U32 R135, R165, 0x10, RZ ;  /* 0x00000010a5877819 */ /* 0x000fe200000006ff */
[----:B------:R-:W-:Y:S01]  /*7c40*/  FFMA R7, R133, R134, R7 ;  /* 0x0000008685077223 */ /* 0x000fe20000000007 */
[----:B------:R-:W-:Y:S01]  /*7c50*/  LOP3.LUT R134, R171, 0xffff0000, RZ, 0xc0, !PT ;  /* 0xffff0000ab867812 */ /* 0x000fe200078ec0ff */
[C---:B------:R-:W-:Y:S01]  /*7c60*/  FMUL R8, R130.reuse, R30 ;  /* 0x0000001e82087220 */ /* 0x040fe20000400000 */
[----:B------:R-:W-:Y:S01]  /*7c70*/  F2FP.BF16.F32.PACK_AB R201, R5, R4 ;  /* 0x0000000405c9723e */ /* 0x000fe200000010ff */
[----:B------:R-:W-:Y:S01]  /*7c80*/  FMUL R9, R130, R31 ;  /* 0x0000001f82097220 */ /* 0x000fe20000400000 */
[----:B------:R-:W-:Y:S01]  /*7c90*/  F2FP.BF16.F32.PACK_AB R202, R7, R6 ;  /* 0x0000000607ca723e */ /* 0x000fe200000010ff */
[C---:B------:R-:W-:Y:S01]  /*7ca0*/  FFMA R8, R133.reuse, R132, R8 ;  /* 0x0000008485087223 */ /* 0x040fe20000000008 */
[C---:B------:R-:W-:Y:S01]  /*7cb0*/  SHF.L.U32 R132, R164.reuse, 0x10, RZ ;  /* 0x00000010a4847819 */ /* 0x040fe200000006ff */
[----:B------:R-:W-:Y:S01]  /*7cc0*/  FFMA R9, R133, R134, R9 ;  /* 0x0000008685097223 */ /* 0x000fe20000000009 */
[----:B------:R-:W-:Y:S01]  /*7cd0*/  LOP3.LUT R134, R164, 0xffff0000, RZ, 0xc0, !PT ;  /* 0xffff0000a4867812 */ /* 0x000fe200078ec0ff */
[C---:B------:R-:W-:Y:S01]  /*7ce0*/  FMUL R10, R130.reuse, R32 ;  /* 0x00000020820a7220 */ /* 0x040fe20000400000 */
[C---:B------:R-:W-:Y:S01]  /*7cf0*/  FMUL R11, R130.reuse, R33 ;  /* 0x00000021820b7220 */ /* 0x040fe20000400000 */
        /* <DEDUP_REMOVED lines=10> */
[----:B------:R-:W-:Y:S01]  /*7da0*/  FFMA R12, R133, R135, R12 ;  /* 0x00000087850c7223 */ /* 0x000fe2000000000c */
[----:B------:R-:W-:Y:S01]  /*7db0*/  SHF.L.U32 R135, R167, 0x10, RZ ;  /* 0x00000010a7877819 */ /* 0x000fe200000006ff */
[----:B------:R-:W-:Y:S01]  /*7dc0*/  FFMA R13, R133, R136, R13 ;  /* 0x00000088850d7223 */ /* 0x000fe2000000000d */
[----:B------:R-:W-:Y:S01]  /*7dd0*/  LOP3.LUT R136, R167, 0xffff0000, RZ, 0xc0, !PT ;  /* 0xffff0000a7887812 */ /* 0x000fe200078ec0ff */
[----:B------:R-:W-:Y:S01]  /*7de0*/  FFMA R14, R133, R132, R14 ;  /* 0x00000084850e7223 */ /* 0x000fe2000000000e */
[----:B------:R-:W-:Y:S01]  /*7df0*/  SHF.L.U32 R132, R160, 0x10, RZ ;  /* 0x00000010a0847819 */ /* 0x000fe200000006ff */
[----:B------:R-:W-:Y:S01]  /*7e00*/  FMUL R16, R130, R38 ;  /* 0x0000002682107220 */ /* 0x000fe20000400000 */
[----:B------:R-:W-:Y:S01]  /*7e10*/  F2FP.BF16.F32.PACK_AB R205, R13, R12 ;  /* 0x0000000c0dcd723e */ /* 0x000fe200000010ff */
[----:B------:R-:W-:Y:S01]  /*7e20*/  FFMA R15, R133, R134, R15 ;  /* 0x00000086850f7223 */ /* 0x000fe2000000000f */
[----:B------:R-:W-:Y:S01]  /*7e30*/  LOP3.LUT R134, R160, 0xffff0000, RZ, 0xc0, !PT ;  /* 0xffff0000a0867812 */ /* 0x000fe200078ec0ff */
[C---:B------:R-:W-:Y:S01]  /*7e40*/  FMUL R17, R130.reuse, R39 ;  /* 0x0000002782117220 */ /* 0x040fe20000400000 */
[C---:B------:R-:W-:Y:S01]  /*7e50*/  FMUL R18, R130.reuse, R40 ;  /* 0x0000002882127220 */ /* 0x040fe20000400000 */
[----:B------:R-:W-:Y:S01]  /*7e60*/  FMUL R19, R130, R41 ;  /* 0x0000002982137220 */ /* 0x000fe20000400000 */
[----:B------:R-:W-:Y:S01]  /*7e70*/  F2FP.BF16.F32.PACK_AB R206, R15, R14 ;  /* 0x0000000e0fce723e */ /* 0x000fe200000010ff */
[C---:B------:R-:W-:Y:S01]  /*7e80*/  FFMA R16, R133.reuse, R135, R16 ;  /* 0x0000008785107223 */ /* 0x040fe20000000010 */
[----:B------:R-:W-:Y:S01]  /*7e90*/  SHF.L.U32 R135, R162, 0x10, RZ ;  /* 0x00000010a2877819 */ /* 0x000fe200000006ff */
[----:B------:R-:W-:Y:S01]  /*7ea0*/  FFMA R17, R133, R136, R17 ;  /* 0x0000008885117223 */ /* 0x000fe20000000011 */
[----:B------:R-:W-:Y:S01]  /*7eb0*/  LOP3.LUT R136, R159, 0xffff0000, RZ, 0xc0, !PT ;  /* 0xffff00009f887812 */ /* 0x000fe200078ec0ff */
[----:B------:R-:W-:Y:S01]  /*7ec0*/  FFMA R18, R133, R132, R18 ;  /* 0x0000008485127223 */ /* 0x000fe20000000012 */
[----:B------:R-:W-:Y:S01]  /*7ed0*/  SHF.L.U32 R132, R161, 0x10, RZ ;  /* 0x00000010a1847819 */ /* 0x000fe200000006ff */
[----:B------:R-:W-:Y:S01]  /*7ee0*/  FFMA R19, R133, R134, R19 ;  /* 0x0000008685137223 */ /* 0x000fe20000000013 */
[----:B------:R-:W-:Y:S01]  /*7ef0*/  LOP3.LUT R134, R161, 0xffff0000, RZ, 0xc0, !PT ;  /* 0xffff0000a1867812 */ /* 0x000fe200078ec0ff */
[C---:B------:R-:W-:Y:S01]  /*7f00*/  FMUL R20, R130.reuse, R42 ;  /* 0x0000002a82147220 */ /* 0x040fe20000400000 */
[----:B------:R-:W-:Y:S01]  /*7f10*/  F2FP.BF16.F32.PACK_AB R207, R17, R16 ;  /* 0x0000001011cf723e */ /* 0x000fe200000010ff */
[C---:B------:R-:W-:Y:S01]  /*7f20*/  FMUL R21, R130.reuse, R43 ;  /* 0x0000002b82157220 */ /* 0x040fe20000400000 */
[----:B------:R-:W-:Y:S01]  /*7f30*/  FMUL R22, R130, R44 ;  /* 0x0000002c82167220 */ /* 0x000fe20000400000 */
[C---:B------:R-:W-:Y:S01]  /*7f40*/  FFMA R20, R133.reuse, R132, R20 ;  /* 0x0000008485147223 */ /* 0x040fe20000000014 */
[----:B------:R-:W-:Y:S01]  /*7f50*/  LOP3.LUT R132, R162, 0xffff0000, RZ, 0xc0, !PT ;  /* 0xffff0000a2847812 */ /* 0x000fe200078ec0ff */
[----:B------:R-:W-:Y:S01]  /*7f60*/  FFMA R21, R133, R134, R21 ;  /* 0x0000008685157223 */ /* 0x000fe20000000015 */
[----:B------:R-:W-:Y:S01]  /*7f70*/  LOP3.LUT R134, R163, 0xffff0000, RZ, 0xc0, !PT ;  /* 0xffff0000a3867812 */ /* 0x000fe200078ec0ff */
[----:B------:R-:W-:Y:S01]  /*7f80*/  FFMA R22, R133, R135, R22 ;  /* 0x0000008785167223 */ /* 0x000fe20000000016 */
[----:B------:R-:W-:Y:S01]  /*7f90*/  SHF.L.U32 R135, R163, 0x10, RZ ;  /* 0x00000010a3877819 */ /* 0x000fe200000006ff */
[C---:B------:R-:W-:Y:S01]  /*7fa0*/  FMUL R23, R130.reuse, R45 ;  /* 0x0000002d82177220 */ /* 0x040fe20000400000 */
[C---:B------:R-:W-:Y:S01]  /*7fb0*/  FMUL R88, R130.reuse, R46 ;  /* 0x0000002e82587220 */ /* 0x040fe20000400000 */
[C---:B------:R-:W-:Y:S01]  /*7fc0*/  FMUL R89, R130.reuse, R47 ;  /* 0x0000002f82597220 */ /* 0x040fe20000400000 */
[----:B------:R-:W-:Y:S01]  /*7fd0*/  FMUL R90, R130, R48 ;  /* 0x00000030825a7220 */ /* 0x000fe20000400000 */
[C---:B------:R-:W-:Y:S01]  /*7fe0*/  FFMA R23, R133.reuse, R132, R23 ;  /* 0x0000008485177223 */ /* 0x040fe20000000017 */
[C---:B------:R-:W-:Y:S01]  /*7ff0*/  SHF.L.U32 R132, R156.reuse, 0x10, RZ ;  /* 0x000000109c847819 */ /* 0x040fe200000006ff */
[----:B------:R-:W-:Y:S01]  /*8000*/  FFMA R88, R133, R135, R88 ;  /* 0x0000008785587223 */ /* 0x000fe20000000058 */
[----:B------:R-:W-:Y:S01]  /*8010*/  SHF.L.U32 R135, R159, 0x10, RZ ;  /* 0x000000109f877819 */ /* 0x000fe200000006ff */
[C---:B------:R-:W-:Y:S01]  /*8020*/  FFMA R89, R133.reuse, R134, R89 ;  /* 0x0000008685597223 */ /* 0x040fe20000000059 */
[----:B------:R-:W-:Y:S01]  /*8030*/  LOP3.LUT R134, R156, 0xffff0000, RZ, 0xc0, !PT ;  /* 0xffff00009c867812 */ /* 0x000fe200078ec0ff */
[C---:B------:R-:W-:Y:S01]  /*8040*/  FMUL R91, R130.reuse, R49 ;  /* 0x00000031825b7220 */ /* 0x040fe20000400000 */
[----:B------:R-:W-:Y:S01]  /*8050*/  FFMA R90, R133, R132, R90 ;  /* 0x00000084855a7223 */ /* 0x000fe2000000005a */
[----:B------:R-:W-:Y:S01]  /*8060*/  SHF.L.U32 R132, R157, 0x10, RZ ;  /* 0x000000109d847819 */ /* 0x000fe200000006ff */
[C---:B------:R-:W-:Y:S01]  /*8070*/  FMUL R92, R130.reuse, R50 ;  /* 0x00000032825c7220 */ /* 0x040fe20000400000 */
[----:B------:R-:W-:Y:S01]  /*8080*/  FFMA R91, R133, R134, R91 ;  /* 0x00000086855b7223 */ /* 0x000fe2000000005b */
[----:B------:R-:W-:Y:S01]  /*8090*/  LOP3.LUT R134, R157, 0xffff0000, RZ, 0xc0, !PT ;  /* 0xffff00009d867812 */ /* 0x000fe200078ec0ff */
[----:B------:R-:W-:Y:S01]  /*80a0*/  FMUL R93, R130, R51 ;  /* 0x00000033825d7220 */ /* 0x000fe20000400000 */
[----:B------:R1:W-:Y:S01]  /*80b0*/  @!P0 STS.128 [R188], R200 ;  /* 0x000000c8bc008388 */ /* 0x0003e20000000c00 */
[C---:B------:R-:W-:Y:S01]  /*80c0*/  FFMA R92, R133.reuse, R132, R92 ;  /* 0x00000084855c7223 */ /* 0x040fe2000000005c */
[----:B------:R-:W-:Y:S01]  /*80d0*/  SHF.L.U32 R132, R158, 0x10, RZ ;  /* 0x000000109e847819 */ /* 0x000fe200000006ff */
[----:B------:R-:W-:Y:S01]  /*80e0*/  FMUL R94, R130, R52 ;  /* 0x00000034825e7220 */ /* 0x000fe20000400000 */
[C---:B------:R-:W-:Y:S01]  /*80f0*/  FFMA R93, R133.reuse, R134, R93 ;  /* 0x00000086855d7223 */ /* 0x040fe2000000005d */
[----:B------:R-:W-:Y:S01]  /*8100*/  LOP3.LUT R134, R158, 0xffff0000, RZ, 0xc0, !PT ;  /* 0xffff00009e867812 */ /* 0x000fe200078ec0ff */
[----:B------:R-:W-:Y:S01]  /*8110*/  FMUL R95, R130, R53 ;  /* 0x00000035825f7220 */ /* 0x000fe20000400000 */
[C---:B------:R-:W-:Y:S01]  /*8120*/  FFMA R94, R133.reuse, R132, R94 ;  /* 0x00000084855e7223 */ /* 0x040fe2000000005e */
[----:B------:R-:W-:Y:S01]  /*8130*/  SHF.L.U32 R132, R152, 0x10, RZ ;  /* 0x0000001098847819 */ /* 0x000fe200000006ff */
[C---:B------:R-:W-:Y:S01]  /*8140*/  FMUL R96, R130.reuse, R54 ;  /* 0x0000003682607220 */ /* 0x040fe20000400000 */
[C---:B------:R-:W-:Y:S01]  /*8150*/  FMUL R97, R130.reuse, R55 ;  /* 0x0000003782617220 */ /* 0x040fe20000400000 */
[----:B------:R2:W-:Y:S01]  /*8160*/  @!P0 STS.128 [R198+0x10], R204 ;  /* 0x000010ccc6008388 */ /* 0x0005e20000000c00 */
[----:B------:R-:W-:Y:S01]  /*8170*/  FMUL R98, R130, R56 ;  /* 0x0000003882627220 */ /* 0x000fe20000400000 */
[C---:B------:R-:W-:Y:S01]  /*8180*/  FFMA R95, R133.reuse, R134, R95 ;  /* 0x00000086855f7223 */ /* 0x040fe2000000005f */
[----:B------:R-:W-:Y:S01]  /*8190*/  LOP3.LUT R134, R154, 0xffff0000, RZ, 0xc0, !PT ;  /* 0xffff00009a867812 */ /* 0x000fe200078ec0ff */
[----:B------:R-:W-:Y:S01]  /*81a0*/  FFMA R96, R133, R135, R96 ;  /* 0x0000008785607223 */ /* 0x000fe20000000060 */
[----:B------:R-:W-:Y:S01]  /*81b0*/  SHF.L.U32 R135, R153, 0x10, RZ ;  /* 0x0000001099877819 */ /* 0x000fe200000006ff */
[----:B------:R-:W-:Y:S01]  /*81c0*/  FFMA R97, R133, R136, R97 ;  /* 0x0000008885617223 */ /* 0x000fe20000000061 */
[----:B------:R-:W-:Y:S01]  /*81d0*/  LOP3.LUT R136, R145, 0xffff0000, RZ, 0xc0, !PT ;  /* 0xffff000091887812 */ /* 0x000fe200078ec0ff */
[C---:B------:R-:W-:Y:S01]  /*81e0*/  FFMA R98, R133.reuse, R132, R98 ;  /* 0x0000008485627223 */ /* 0x040fe20000000062 */
[----:B------:R-:W-:Y:S01]  /*81f0*/  LOP3.LUT R132, R152, 0xffff0000, RZ, 0xc0, !PT ;  /* 0xffff000098847812 */ /* 0x000fe200078ec0ff */
[C---:B------:R-:W-:Y:S01]  /*8200*/  FMUL R99, R130.reuse, R57 ;  /* 0x0000003982637220 */ /* 0x040fe20000400000 */
[C---:B------:R-:W-:Y:S01]  /*8210*/  FMUL R100, R130.reuse, R58 ;  /* 0x0000003a82647220 */ /* 0x040fe20000400000 */
[C---:B------:R-:W-:Y:S01]  /*8220*/  FMUL R101, R130.reuse, R59 ;  /* 0x0000003b82657220 */ /* 0x040fe20000400000 */
[----:B------:R-:W-:Y:S01]  /*8230*/  FMUL R102, R130, R60 ;  /* 0x0000003c82667220 */ /* 0x000fe20000400000 */
[----:B------:R-:W-:Y:S01]  /*8240*/  FFMA R99, R133, R132, R99 ;  /* 0x0000008485637223 */ /* 0x000fe20000000063 */
[----:B------:R-:W-:Y:S01]  /*8250*/  LOP3.LUT R132, R153, 0xffff0000, RZ, 0xc0, !PT ;  /* 0xffff000099847812 */ /* 0x000fe200078ec0ff */
[----:B------:R-:W-:Y:S01]  /*8260*/  FFMA R100, R133, R135, R100 ;  /* 0x0000008785647223 */ /* 0x000fe20000000064 */
[----:B------:R-:W-:Y:S01]  /*8270*/  SHF.L.U32 R135, R154, 0x10, RZ ;  /* 0x000000109a877819 */ /* 0x000fe200000006ff */
[C---:B------:R-:W-:Y:S01]  /*8280*/  FMUL R103, R130.reuse, R61 ;  /* 0x0000003d82677220 */ /* 0x040fe20000400000 */
[C---:B------:R-:W-:Y:S01]  /*8290*/  FMUL R104, R130.reuse, R62 ;  /* 0x0000003e82687220 */ /* 0x040fe20000400000 */
[----:B-1----:R-:W-:Y:S01]  /*82a0*/  F2FP.BF16.F32.PACK_AB R200, R19, R18 ;  /* 0x0000001213c8723e */ /* 0x002fe200000010ff */
[----:B------:R-:W-:Y:S01]  /*82b0*/  FFMA R101, R133, R132, R101 ;  /* 0x0000008485657223 */ /* 0x000fe20000000065 */
[----:B------:R-:W-:Y:S01]  /*82c0*/  SHF.L.U32 R132, R155, 0x10, RZ ;  /* 0x000000109b847819 */ /* 0x000fe200000006ff */
[----:B------:R-:W-:Y:S01]  /*82d0*/  FFMA R102, R133, R135, R102 ;  /* 0x0000008785667223 */ /* 0x000fe20000000066 */
[----:B------:R-:W-:Y:S01]  /*82e0*/  F2FP.BF16.F32.PACK_AB R201, R21, R20 ;  /* 0x0000001415c9723e */ /* 0x000fe200000010ff */
[----:B------:R-:W-:Y:S01]  /*82f0*/  FFMA R103, R133, R134, R103 ;  /* 0x0000008685677223 */ /* 0x000fe20000000067 */
[----:B------:R-:W-:Y:S01]  /*8300*/  LOP3.LUT R134, R155, 0xffff0000, RZ, 0xc0, !PT ;  /* 0xffff00009b867812 */ /* 0x000fe200078ec0ff */
[----:B------:R-:W-:Y:S01]  /*8310*/  FMUL R105, R130, R63 ;  /* 0x0000003f82697220 */ /* 0x000fe20000400000 */
[----:B------:R-:W-:Y:S01]  /*8320*/  F2FP.BF16.F32.PACK_AB R202, R23, R22 ;  /* 0x0000001617ca723e */ /* 0x000fe200000010ff */
[----:B------:R-:W-:Y:S01]  /*8330*/  FFMA R104, R133, R132, R104 ;  /* 0x0000008485687223 */ /* 0x000fe20000000068 */
[----:B------:R-:W-:Y:S01]  /*8340*/  F2FP.BF16.F32.PACK_AB R203, R89, R88 ;  /* 0x0000005859cb723e */ /* 0x000fe200000010ff */
[----:B------:R-:W-:Y:S01]  /*8350*/  FFMA R105, R133, R134, R105 ;  /* 0x0000008685697223 */ /* 0x000fe20000000069 */
[----:B------:R-:W-:Y:S01]  /*8360*/  SHF.L.U32 R132, R148, 0x10, RZ ;  /* 0x0000001094847819 */ /* 0x000fe200000006ff */
[----:B------:R-:W-:Y:S01]  /*8370*/  FMUL R106, R130, R64 ;  /* 0x00000040826a7220 */ /* 0x000fe20000400000 */
[----:B------:R-:W-:Y:S01]  /*8380*/  LOP3.LUT R134, R148, 0xffff0000, RZ, 0xc0, !PT ;  /* 0xffff000094867812 */ /* 0x000fe200078ec0ff */
[----:B------:R1:W-:Y:S01]  /*8390*/  @!P0 STS.128 [R196+0x20], R200 ;  /* 0x000020c8c4008388 */ /* 0x0003e20000000c00 */
[----:B------:R-:W-:Y:S01]  /*83a0*/  SHF.L.U32 R135, R149, 0x10, RZ ;  /* 0x0000001095877819 */ /* 0x000fe200000006ff */
[C---:B------:R-:W-:Y:S01]  /*83b0*/  FMUL R107, R130.reuse, R65 ;  /* 0x00000041826b7220 */ /* 0x040fe20000400000 */
[----:B--2---:R-:W-:Y:S01]  /*83c0*/  F2FP.BF16.F32.PACK_AB R204, R91, R90 ;  /* 0x0000005a5bcc723e */ /* 0x004fe200000010ff */
[C---:B------:R-:W-:Y:S01]  /*83d0*/  FMUL R108, R130.reuse, R66 ;  /* 0x00000042826c7220 */ /* 0x040fe20000400000 */
[----:B------:R-:W-:Y:S01]  /*83e0*/  F2FP.BF16.F32.PACK_AB R205, R93, R92 ;  /* 0x0000005c5dcd723e */ /* 0x000fe200000010ff */
[----:B------:R-:W-:Y:S01]  /*83f0*/  FFMA R106, R133, R132, R106 ;  /* 0x00000084856a7223 */ /* 0x000fe2000000006a */
[----:B------:R-:W-:Y:S01]  /*8400*/  F2FP.BF16.F32.PACK_AB R206, R95, R94 ;  /* 0x0000005e5fce723e */ /* 0x000fe200000010ff */
[----:B------:R-:W-:Y:S01]  /*8410*/  FFMA R107, R133, R134, R107 ;  /* 0x00000086856b7223 */ /* 0x000fe2000000006b */
[----:B------:R-:W-:Y:S01]  /*8420*/  F2FP.BF16.F32.PACK_AB R207, R97, R96 ;  /* 0x0000006061cf723e */ /* 0x000fe200000010ff */
[----:B------:R-:W-:Y:S01]  /*8430*/  FFMA R108, R133, R135, R108 ;  /* 0x00000087856c7223 */ /* 0x000fe2000000006c */
[----:B------:R-:W-:Y:S01]  /*8440*/  LOP3.LUT R132, R149, 0xffff0000, RZ, 0xc0, !PT ;  /* 0xffff000095847812 */ /* 0x000fe200078ec0ff */
[----:B------:R-:W-:Y:S01]  /*8450*/  FMUL R109, R130, R67 ;  /* 0x00000043826d7220 */ /* 0x000fe20000400000 */
[C---:B------:R-:W-:Y:S01]  /*8460*/  SHF.L.U32 R135, R150.reuse, 0x10, RZ ;  /* 0x0000001096877819 */ /* 0x040fe200000006ff */
[----:B------:R2:W-:Y:S01]  /*8470*/  @!P0 STS.128 [R195+0x10], R204 ;  /* 0x000010ccc3008388 */ /* 0x0005e20000000c00 */
[----:B------:R-:W-:Y:S01]  /*8480*/  LOP3.LUT R134, R150, 0xffff0000, RZ, 0xc0, !PT ;  /* 0xffff000096867812 */ /* 0x000fe200078ec0ff */
[C---:B------:R-:W-:Y:S01]  /*8490*/  FMUL R110, R130.reuse, R68 ;  /* 0x00000044826e7220 */ /* 0x040fe20000400000 */
[C---:B------:R-:W-:Y:S01]  /*84a0*/  FMUL R111, R130.reuse, R69 ;  /* 0x00000045826f7220 */ /* 0x040fe20000400000 */
[----:B------:R-:W-:Y:S01]  /*84b0*/  FFMA R109, R133, R132, R109 ;  /* 0x00000084856d7223 */ /* 0x000fe2000000006d */
[----:B------:R-:W-:Y:S01]  /*84c0*/  SHF.L.U32 R132, R151, 0x10, RZ ;  /* 0x0000001097847819 */ /* 0x000fe200000006ff */
[----:B------:R-:W-:Y:S01]  /*84d0*/  FFMA R110, R133, R135, R110 ;  /* 0x00000087856e7223 */ /* 0x000fe2000000006e */
[----:B------:R-:W-:Y:S01]  /*84e0*/  SHF.L.U32 R135, R141, 0x10, RZ ;  /* 0x000000108d877819 */ /* 0x000fe200000006ff */
[----:B------:R-:W-:Y:S01]  /*84f0*/  FFMA R111, R133, R134, R111 ;  /* 0x00000086856f7223 */ /* 0x000fe2000000006f */
[----:B------:R-:W-:Y:S01]  /*8500*/  LOP3.LUT R134, R151, 0xffff0000, RZ, 0xc0, !PT ;  /* 0xffff000097867812 */ /* 0x000fe200078ec0ff */
[C---:B------:R-:W-:Y:S01]  /*8510*/  FMUL R112, R130.reuse, R70 ;  /* 0x0000004682707220 */ /* 0x040fe20000400000 */
[C---:B------:R-:W-:Y:S01]  /*8520*/  FMUL R113, R130.reuse, R71 ;  /* 0x0000004782717220 */ /* 0x040fe20000400000 */
[C---:B------:R-:W-:Y:S01]  /*8530*/  FMUL R114, R130.reuse, R72 ;  /* 0x0000004882727220 */ /* 0x040fe20000400000 */
[----:B------:R-:W-:Y:S01]  /*8540*/  FMUL R115, R130, R73 ;  /* 0x0000004982737220 */ /* 0x000fe20000400000 */
[C---:B------:R-:W-:Y:S01]  /*8550*/  FFMA R112, R133.reuse, R132, R112 ;  /* 0x0000008485707223 */ /* 0x040fe20000000070 */
[C---:B------:R-:W-:Y:S01]  /*8560*/  SHF.L.U32 R132, R140.reuse, 0x10, RZ ;  /* 0x000000108c847819 */ /* 0x040fe200000006ff */
[----:B------:R-:W-:Y:S01]  /*8570*/  FFMA R113, R133, R134, R113 ;  /* 0x0000008685717223 */ /* 0x000fe20000000071 */
[----:B------:R-:W-:Y:S01]  /*8580*/  LOP3.LUT R134, R140, 0xffff0000, RZ, 0xc0, !PT ;  /* 0xffff00008c867812 */ /* 0x000fe200078ec0ff */
[----:B------:R-:W-:Y:S01]  /*8590*/  FMUL R116, R130, R74 ;  /* 0x0000004a82747220 */ /* 0x000fe20000400000 */
[----:B-1----:R-:W-:Y:S01]  /*85a0*/  F2FP.BF16.F32.PACK_AB R200, R99, R98 ;  /* 0x0000006263c8723e */ /* 0x002fe200000010ff */
[----:B------:R-:W-:Y:S01]  /*85b0*/  FFMA R114, R133, R132, R114 ;  /* 0x0000008485727223 */ /* 0x000fe20000000072 */
[----:B------:R-:W-:Y:S01]  /*85c0*/  LOP3.LUT R132, R141, 0xffff0000, RZ, 0xc0, !PT ;  /* 0xffff00008d847812 */ /* 0x000fe200078ec0ff */
[C---:B------:R-:W-:Y:S01]  /*85d0*/  FFMA R115, R133.reuse, R134, R115 ;  /* 0x0000008685737223 */ /* 0x040fe20000000073 */
[C---:B------:R-:W-:Y:S01]  /*85e0*/  LOP3.LUT R134, R142.reuse, 0xffff0000, RZ, 0xc0, !PT ;  /* 0xffff00008e867812 */ /* 0x040fe200078ec0ff */
[----:B------:R-:W-:Y:S01]  /*85f0*/  FFMA R116, R133, R135, R116 ;  /* 0x0000008785747223 */ /* 0x000fe20000000074 */
[----:B------:R-:W-:Y:S01]  /*8600*/  SHF.L.U32 R135, R142, 0x10, RZ ;  /* 0x000000108e877819 */ /* 0x000fe200000006ff */
[C---:B------:R-:W-:Y:S01]  /*8610*/  FMUL R117, R130.reuse, R75 ;  /* 0x0000004b82757220 */ /* 0x040fe20000400000 */
[----:B------:R-:W-:Y:S01]  /*8620*/  F2FP.BF16.F32.PACK_AB R201, R101, R100 ;  /* 0x0000006465c9723e */ /* 0x000fe200000010ff */
[C---:B------:R-:W-:Y:S01]  /*8630*/  FMUL R118, R130.reuse, R76 ;  /* 0x0000004c82767220 */ /* 0x040fe20000400000 */
[----:B------:R-:W-:Y:S01]  /*8640*/  F2FP.BF16.F32.PACK_AB R202, R103, R102 ;  /* 0x0000006667ca723e */ /* 0x000fe200000010ff */
[C---:B------:R-:W-:Y:S01]  /*8650*/  FMUL R119, R130.reuse, R77 ;  /* 0x0000004d82777220 */ /* 0x040fe20000400000 */
[C---:B------:R-:W-:Y:S01]  /*8660*/  FFMA R117, R133.reuse, R132, R117 ;  /* 0x0000008485757223 */ /* 0x040fe20000000075 */
[----:B------:R-:W-:Y:S01]  /*8670*/  FFMA R118, R133, R135, R118 ;  /* 0x0000008785767223 */ /* 0x000fe20000000076 */
[----:B------:R-:W-:Y:S01]  /*8680*/  SHF.L.U32 R132, R143, 0x10, RZ ;  /* 0x000000108f847819 */ /* 0x000fe200000006ff */
[----:B------:R-:W-:Y:S01]  /*8690*/  FFMA R119, R133, R134, R119 ;  /* 0x0000008685777223 */ /* 0x000fe20000000077 */
[----:B------:R-:W-:Y:S01]  /*86a0*/  F2FP.BF16.F32.PACK_AB R203, R105, R104 ;  /* 0x0000006869cb723e */ /* 0x000fe200000010ff */
[C---:B------:R-:W-:Y:S01]  /*86b0*/  FMUL R120, R130.reuse, R78 ;  /* 0x0000004e82787220 */ /* 0x040fe20000400000 */
[----:B------:R-:W-:Y:S01]  /*86c0*/  LOP3.LUT R134, R143, 0xffff0000, RZ, 0xc0, !PT ;  /* 0xffff00008f867812 */ /* 0x000fe200078ec0ff */
[----:B------:R-:W-:Y:S01]  /*86d0*/  FMUL R121, R130, R79 ;  /* 0x0000004f82797220 */ /* 0x000fe20000400000 */
[----:B--2---:R-:W-:Y:S01]  /*86e0*/  F2FP.BF16.F32.PACK_AB R204, R107, R106 ;  /* 0x0000006a6bcc723e */ /* 0x004fe200000010ff */
[----:B------:R1:W-:Y:S01]  /*86f0*/  @!P0 STS.128 [R188+0x1000], R200 ;  /* 0x001000c8bc008388 */ /* 0x0003e20000000c00 */
[C---:B------:R-:W-:Y:S01]  /*8700*/  FFMA R120, R133.reuse, R132, R120 ;  /* 0x0000008485787223 */ /* 0x040fe20000000078 */
[----:B------:R-:W-:Y:S01]  /*8710*/  FFMA R121, R133, R134, R121 ;  /* 0x0000008685797223 */ /* 0x000fe20000000079 */
[----:B------:R-:W-:Y:S01]  /*8720*/  SHF.L.U32 R132, R144, 0x10, RZ ;  /* 0x0000001090847819 */ /* 0x000fe200000006ff */
[----:B------:R-:W-:Y:S01]  /*8730*/  FMUL R122, R130, R80 ;  /* 0x00000050827a7220 */ /* 0x000fe20000400000 */
[----:B------:R-:W-:Y:S01]  /*8740*/  LOP3.LUT R134, R144, 0xffff0000, RZ, 0xc0, !PT ;  /* 0xffff000090867812 */ /* 0x000fe200078ec0ff */
[C---:B------:R-:W-:Y:S01]  /*8750*/  FMUL R123, R130.reuse, R81 ;  /* 0x00000051827b7220 */ /* 0x040fe20000400000 */
[----:B------:R-:W-:Y:S01]  /*8760*/  SHF.L.U32 R135, R145, 0x10, RZ ;  /* 0x0000001091877819 */ /* 0x000fe200000006ff */
[C---:B------:R-:W-:Y:S01]  /*8770*/  FMUL R124, R130.reuse, R82 ;  /* 0x00000052827c7220 */ /* 0x040fe20000400000 */
[----:B------:R-:W-:Y:S01]  /*8780*/  F2FP.BF16.F32.PACK_AB R205, R109, R108 ;  /* 0x0000006c6dcd723e */ /* 0x000fe200000010ff */
[----:B------:R-:W-:Y:S01]  /*8790*/  FMUL R125, R130, R83 ;  /* 0x00000053827d7220 */ /* 0x000fe20000400000 */
[----:B------:R-:W-:Y:S01]  /*87a0*/  F2FP.BF16.F32.PACK_AB R206, R111, R110 ;  /* 0x0000006e6fce723e */ /* 0x000fe200000010ff */
[----:B------:R-:W-:Y:S01]  /*87b0*/  FFMA R122, R133, R132, R122 ;  /* 0x00000084857a7223 */ /* 0x000fe2000000007a */
[----:B------:R-:W-:Y:S01]  /*87c0*/  F2FP.BF16.F32.PACK_AB R207, R113, R112 ;  /* 0x0000007071cf723e */ /* 0x000fe200000010ff */
[C---:B------:R-:W-:Y:S01]  /*87d0*/  FFMA R123, R133.reuse, R134, R123 ;  /* 0x00000086857b7223 */ /* 0x040fe2000000007b */
[----:B------:R-:W-:Y:S01]  /*87e0*/  SHF.L.U32 R132, R146, 0x10, RZ ;  /* 0x0000001092847819 */ /* 0x000fe200000006ff */
[C---:B------:R-:W-:Y:S01]  /*87f0*/  FFMA R124, R133.reuse, R135, R124 ;  /* 0x00000087857c7223 */ /* 0x040fe2000000007c */
[----:B------:R-:W-:Y:S01]  /*8800*/  FMUL R126, R130, R84 ;  /* 0x00000054827e7220 */ /* 0x000fe20000400000 */
[----:B------:R1:W-:Y:S01]  /*8810*/  @!P0 STS.128 [R198+0x1010], R204 ;  /* 0x001010ccc6008388 */ /* 0x0003e20000000c00 */
[----:B------:R-:W-:Y:S01]  /*8820*/  LOP3.LUT R134, R146, 0xffff0000, RZ, 0xc0, !PT ;  /* 0xffff000092867812 */ /* 0x000fe200078ec0ff */
[----:B------:R-:W-:Y:S01]  /*8830*/  FFMA R125, R133, R136, R125 ;  /* 0x00000088857d7223 */ /* 0x000fe2000000007d */
[C---:B------:R-:W-:Y:S01]  /*8840*/  FMUL R127, R130.reuse, R85 ;  /* 0x00000055827f7220 */ /* 0x040fe20000400000 */
[C---:B------:R-:W-:Y:S01]  /*8850*/  SHF.L.U32 R135, R147.reuse, 0x10, RZ ;  /* 0x0000001093877819 */ /* 0x040fe200000006ff */
[C---:B------:R-:W-:Y:S01]  /*8860*/  FMUL R128, R130.reuse, R86 ;  /* 0x0000005682807220 */ /* 0x040fe20000400000 */
[----:B------:R-:W-:Y:S01]  /*8870*/  LOP3.LUT R136, R147, 0xffff0000, RZ, 0xc0, !PT ;  /* 0xffff000093887812 */ /* 0x000fe200078ec0ff */
[----:B------:R-:W-:Y:S01]  /*8880*/  FMUL R129, R130, R87 ;  /* 0x0000005782817220 */ /* 0x000fe20000400000 */
[----:B------:R-:W-:Y:S01]  /*8890*/  F2FP.BF16.F32.PACK_AB R208, R115, R114 ;  /* 0x0000007273d0723e */ /* 0x000fe200000010ff */
[----:B------:R-:W-:Y:S01]  /*88a0*/  FFMA R126, R133, R132, R126 ;  /* 0x00000084857e7223 */ /* 0x000fe2000000007e */
[----:B------:R-:W-:Y:S01]  /*88b0*/  F2FP.BF16.F32.PACK_AB R209, R117, R116 ;  /* 0x0000007475d1723e */ /* 0x000fe200000010ff */
[----:B------:R-:W-:Y:S01]  /*88c0*/  FFMA R127, R133, R134, R127 ;  /* 0x00000086857f7223 */ /* 0x000fe2000000007f */
[----:B------:R-:W-:Y:S01]  /*88d0*/  F2FP.BF16.F32.PACK_AB R210, R119, R118 ;  /* 0x0000007677d2723e */ /* 0x000fe200000010ff */
[----:B------:R-:W-:Y:S01]  /*88e0*/  FFMA R128, R133, R135, R128 ;  /* 0x0000008785807223 */ /* 0x000fe20000000080 */
[----:B------:R-:W-:Y:S01]  /*88f0*/  F2FP.BF16.F32.PACK_AB R211, R121, R120 ;  /* 0x0000007879d3723e */ /* 0x000fe200000010ff */
[----:B------:R-:W-:Y:S01]  /*8900*/  FFMA R129, R133, R136, R129 ;  /* 0x0000008885817223 */ /* 0x000fe20000000081 */
[----:B------:R-:W-:Y:S02]  /*8910*/  F2FP.BF16.F32.PACK_AB R216, R123, R122 ;  /* 0x0000007a7bd8723e */ /* 0x000fe400000010ff */
[----:B------:R-:W-:Y:S01]  /*8920*/  F2FP.BF16.F32.PACK_AB R217, R125, R124 ;  /* 0x0000007c7dd9723e */ /* 0x000fe200000010ff */
[----:B------:R1:W-:Y:S01]  /*8930*/  @!P0 STS.128 [R196+0x1020], R208 ;  /* 0x001020d0c4008388 */ /* 0x0003e20000000c00 */
[----:B------:R-:W-:Y:S02]  /*8940*/  F2FP.BF16.F32.PACK_AB R218, R127, R126 ;  /* 0x0000007e7fda723e */ /* 0x000fe400000010ff */
[----:B------:R-:W-:Y:S05]  /*8950*/  F2FP.BF16.F32.PACK_AB R219, R129, R128 ;  /* 0x0000008081db723e */ /* 0x000fea00000010ff */
[----:B------:R1:W-:Y:S01]  /*8960*/  @!P0 STS.128 [R195+0x1010], R216 ;  /* 0x001010d8c3008388 */ /* 0x0003e20000000c00 */
[----:B------:R-:W-:Y:S01]  /*8970*/  @!PT LDS RZ, [RZ] ;  /* 0x00000000fffff984 */ /* 0x000fe20000000800 */
[----:B------:R-:W-:Y:S01]  /*8980*/  @!PT LDS RZ, [RZ] ;  /* 0x00000000fffff984 */ /* 0x000fe20000000800 */
[----:B------:R-:W-:Y:S01]  /*8990*/  @!PT LDS RZ, [RZ] ;  /* 0x00000000fffff984 */ /* 0x000fe20000000800 */
[----:B------:R-:W-:Y:S01]  /*89a0*/  @!PT LDS RZ, [RZ] ;  /* 0x00000000fffff984 */ /* 0x000fe20000000800 */
[----:B------:R2:W-:Y:S07]  /*89b0*/  MEMBAR.ALL.CTA ;  /* 0x0000000000007992 */ /* 0x0005ee0000008000 */
[----:B--2---:R-:W2:Y:S01]  /*89c0*/  FENCE.VIEW.ASYNC.S ;  /* 0x00000000000073c6 */ /* 0x004ea20000000000 */
[----:B------:R-:W-:Y:S05]  /*89d0*/  WARPSYNC.ALL ;  /* 0x0000000000007948 */ /* 0x000fea0003800000 */
[----:B------:R-:W-:Y:S01]  /*89e0*/  BSSY.RECONVERGENT B0, `(.L_x_114) ;  /* 0x0000012000007945 */ /* 0x000fe20003800200 */
[----:B--2---:R-:W-:Y:S06]  /*89f0*/  BAR.SYNC.DEFER_BLOCKING 0x1, 0x80 ;  /* 0x0042000000007b1d */ /* 0x004fec0000010000 */
[----:B------:R-:W-:Y:S05]  /*8a00*/  @P1 BRA `(.L_x_115) ;  /* 0x00000000003c1947 */ /* 0x000fea0003800000 */
[----:B------:R-:W-:Y:S01]  /*8a10*/  UIADD3 UR4, UPT, UPT, UR44, 0x200, URZ ;  /* 0x000002002c047890 */ /* 0x000fe2000fffe0ff */
[----:B------:R-:W-:Y:S01]  /*8a20*/  R2UR UR49, R212 ;  /* 0x00000000d43172ca */ /* 0x000fe200000e0000 */
[----:B------:R-:W-:Y:S01]  /*8a30*/  UMOV UR51, UR36 ;  /* 0x0000002400337c82 */ /* 0x000fe20008000000 */
[----:B------:R-:W-:Y:S01]  /*8a40*/  UIADD3 UR8, UPT, UPT, UR44, 0x1200, URZ ;  /* 0x000012002c087890 */ /* 0x000fe2000fffe0ff */
[----:B------:R-:W-:Y:S02]  /*8a50*/  UMOV UR10, UR50 ;  /* 0x00000032000a7c82 */ /* 0x000fe40008000000 */
[----:B------:R-:W-:Y:S01]  /*8a60*/  IMAD.U32 R181, RZ, RZ, UR4 ;  /* 0x00000004ffb57e24 */ /* 0x000fe2000f8e00ff */
[----:B------:R-:W-:Y:S01]  /*8a70*/  UIADD3 UR4, UP0, UPT, UR54, 0xa80, URZ ;  /* 0x00000a8036047890 */ /* 0x000fe2000ff1e0ff */
[----:B------:R-:W-:Y:S03]  /*8a80*/  UMOV UR11, UR36 ;  /* 0x00000024000b7c82 */ /* 0x000fe60008000000 */
[----:B------:R-:W-:Y:S01]  /*8a90*/  R2UR UR48, R181 ;  /* 0x00000000b53072ca */ /* 0x000fe200000e0000 */
[----:B------:R-:W-:Y:S02]  /*8aa0*/  UIADD3.X UR5, UPT, UPT, URZ, UR55, URZ, UP0, !UPT ;  /* 0x00000037ff057290 */ /* 0x000fe400087fe4ff */
[----:B------:R-:W-:Y:S10]  /*8ab0*/  UIADD3 UR9, UPT, UPT, UR49, 0x80, URZ ;  /* 0x0000008031097890 */ /* 0x000ff4000fffe0ff */
[----:B------:R2:W-:Y:S01]  /*8ac0*/  UTMASTG.3D [UR48], [UR4] ;  /* 0x00000030040073b5 */ /* 0x0005e20008010000 */
[----:B------:R2:W-:Y:S01]  /*8ad0*/  UTMASTG.3D [UR8], [UR4] ;  /* 0x00000008040073b5 */ /* 0x0005e20008010000 */
[----:B------:R0:W-:Y:S01]  /*8ae0*/  UTMACMDFLUSH ;  /* 0x00000000000079b7 */ /* 0x0001e20000000000 */
[----:B--2---:R-:W-:Y:S04]  /*8af0*/  DEPBAR.LE SB0, 0x1 ;  /* 0x000080400000791a */ /* 0x004fe80000000000 */
.L_x_115:
[----:B------:R-:W-:Y:S05]  /*8b00*/  BSYNC.RECONVERGENT B0 ;  /* 0x0000000000007941 */ /* 0x000fea0003800200 */
.L_x_114:
[----:B------:R-:W-:Y:S01]  /*8b10*/  BAR.SYNC.DEFER_BLOCKING 0x1, 0x80 ;  /* 0x0042000000007b1d */ /* 0x000fe20000010000 */
[----:B------:R-:W-:Y:S01]  /*8b20*/  ISETP.NE.AND P1, PT, R194, RZ, PT ;  /* 0x000000ffc200720c */ /* 0x000fe20003f25270 */
[----:B------:R-:W-:Y:S01]  /*8b30*/  UISETP.NE.AND UP0, UPT, UR53, URZ, UPT ;  /* 0x000000ff3500728c */ /* 0x000fe2000bf05270 */
[----:B------:R-:W-:Y:S11]  /*8b40*/  LEA R3, R137, UR44, 0x3 ;  /* 0x0000002c89037c11 */ /* 0x000ff6000f8e18ff */
[----:B------:R-:W-:Y:S01]  /*8b50*/  @P1 SHF.L.U32 R6, RZ, 0x1f, RZ ;  /* 0x0000001fff061819 */ /* 0x000fe200000006ff */
[----:B------:R-:W-:Y:S06]  /*8b60*/  BRA.U !UP0, `(.L_x_116) ;  /* 0x0000000108247547 */ /* 0x000fec000b800000 */
[----:B------:R-:W2:Y:S01]  /*8b70*/  S2R R0, SR_CgaCtaId ;  /* 0x0000000000007919 */ /* 0x000ea20000008800 */
[----:B------:R-:W-:Y:S01]  /*8b80*/  IMAD.U32 R4, RZ, RZ, UR47 ;  /* 0x0000002fff047e24 */ /* 0x000fe2000f8e00ff */
[----:B------:R-:W-:Y:S04]  /*8b90*/  UIADD3 UR4, UPT, UPT, UR47, 0x1, URZ ;  /* 0x000000012f047890 */ /* 0x000fe8000fffe0ff */
[----:B------:R-:W-:Y:S01]  /*8ba0*/  @P1 LEA R4, R4, UR44, 0x3 ;  /* 0x0000002c04041c11 */ /* 0x000fe2000f8e18ff */
[----:B------:R-:W-:Y:S04]  /*8bb0*/  UISETP.NE.AND UP0, UPT, UR4, 0x4, UPT ;  /* 0x000000040400788c */ /* 0x000fe8000bf05270 */
[----:B------:R-:W-:Y:S01]  /*8bc0*/  @P1 VIADD R5, R4, 0x50 ;  /* 0x0000005004051836 */ /* 0x000fe20000000000 */
[----:B------:R-:W-:Y:S04]  /*8bd0*/  USEL UR47, UR4, URZ, UP0 ;  /* 0x000000ff042f7287 */ /* 0x000fe80008000000 */
[----:B--2---:R-:W-:Y:S04]  /*8be0*/  @P1 PRMT R0, R0, 0x654, R5 ;  /* 0x0000065400001816 */ /* 0x004fe80000000005 */
[----:B------:R2:W-:Y:S04]  /*8bf0*/  @P1 SYNCS.ARRIVE.TRANS64.RED.A1T0 RZ, [R0+URZ], RZ ;  /* 0x000000ff00ff19a7 */ /* 0x0005e800081004ff */
.L_x_116:
[----:B------:R-:W4:Y:S01]  /*8c00*/  @P1 SYNCS.PHASECHK.TRANS64.TRYWAIT P0, [R3+URZ+0x30], R6 ;  /* 0x00003006030015a7 */ /* 0x000f2200080011ff */
[----:B------:R-:W-:Y:S01]  /*8c10*/  BSSY B1, `(.L_x_117) ;  /* 0x0000019000017945 */ /* 0x000fe20003800000 */
[----:B----4-:R-:W-:Y:S03]  /*8c20*/  @P1 SEL R138, RZ, 0x1, !P0 ;  /* 0x00000001ff8a1807 */ /* 0x010fe60004000000 */
[----:B------:R-:W-:Y:S05]  /*8c30*/  @!P1 BRA `(.L_x_118) ;  /* 0x0000000000589947 */ /* 0x000fea0003800000 */
[----:B------:R-:W-:Y:S01]  /*8c40*/  ISETP.NE.AND P1, PT, R199, RZ, PT ;  /* 0x000000ffc700720c */ /* 0x000fe20003f25270 */
[----:B------:R-:W-:Y:S01]  /*8c50*/  BSSY B0, `(.L_x_119) ;  /* 0x000000a000007945 */ /* 0x000fe20003800000 */
[----:B------:R-:W-:Y:S11]  /*8c60*/  ISETP.NE.AND P0, PT, R138, RZ, PT ;  /* 0x000000ff8a00720c */ /* 0x000ff60003f05270 */
[----:B------:R-:W-:Y:S04]  /*8c70*/  @P1 IMAD R8, R137, 0x2000, R188 ;  /* 0x0000200089081824 */ /* 0x000fe800078e02bc */
[----:B------:R-:W-:Y:S01]  /*8c80*/  @P1 IMAD.IADD R6, R197, 0x1, R8 ;  /* 0x00000001c5061824 */ /* 0x000fe200078e0208 */
[----:B------:R-:W-:Y:S03]  /*8c90*/  @P1 IADD3 R5, PT, PT, R139, R8, RZ ;  /* 0x000000088b051210 */ /* 0x000fe60007ffe0ff */
[----:B------:R-:W-:Y:S01]  /*8ca0*/  @P1 IMAD.IADD R4, R187, 0x1, R6 ;  /* 0x00000001bb041824 */ /* 0x000fe200078e0206 */
[----:B------:R-:W-:Y:S06]  /*8cb0*/  @P0 BRA `(.L_x_120) ;  /* 0x00000000000c0947 */ /* 0x000fec0003800000 */
[----:B--2---:R-:W-:Y:S04]  /*8cc0*/  SHF.L.U32 R0, RZ, 0x1f, RZ ;  /* 0x0000001fff007819 */ /* 0x004fe800000006ff */
[----:B------:R-:W2:Y:S02]  /*8cd0*/  SYNCS.PHASECHK.TRANS64.TRYWAIT P0, [R3+URZ+0x30], R0 ;  /* 0x00003000030075a7 */ /* 0x000ea400080011ff */
[----:B--2---:R-:W-:Y:S05]  /*8ce0*/  @!P0 BRA `(.L_x_121) ;  /* 0x000000a800248947 */ /* 0x004fea0003800000 */
.L_x_120:
[----:B------:R-:W-:Y:S05]  /*8cf0*/  BSYNC B0 ;  /* 0x0000000000007941 */ /* 0x000fea0003800000 */
.L_x_119:
[----:B------:R-:W-:Y:S02]  /*8d00*/  ISETP.NE.AND P0, PT, R199, RZ, PT ;  /* 0x000000ffc700720c */ /* 0x000fe40003f05270 */
[----:B------:R-:W-:Y:S11]  /*8d10*/  IADD3 R137, PT, PT, R137, 0x1, RZ ;  /* 0x0000000189897810 */ /* 0x000ff60007ffe0ff */
[----:B------:R4:W1:Y:S04]  /*8d20*/  @P0 LDS.128 R160, [R5+0x20] ;  /* 0x0000200005a00984 */ /* 0x0008680000000c00 */
[----:B------:R4:W1:Y:S04]  /*8d30*/  @P0 LDS.128 R140, [R5+0x1020] ;  /* 0x00102000058c0984 */ /* 0x0008680000000c00 */
[----:B------:R4:W1:Y:S04]  /*8d40*/  @P0 LDS.128 R168, [R8] ;  /* 0x0000000008a80984 */ /* 0x0008680000000c00 */
[----:B------:R4:W1:Y:S04]  /*8d50*/  @P0 LDS.128 R152, [R8+0x1000] ;  /* 0x0010000008980984 */ /* 0x0008680000000c00 */
[----:B------:R4:W1:Y:S04]  /*8d60*/  @P0 LDS.128 R164, [R6+0x10] ;  /* 0x0000100006a40984 */ /* 0x0008680000000c00 */
[----:B------:R4:W1:Y:S04]  /*8d70*/  @P0 LDS.128 R148, [R6+0x1010] ;  /* 0x0010100006940984 */ /* 0x0008680000000c00 */
[----:B------:R4:W1:Y:S04]  /*8d80*/  @P0 LDS.128 R156, [R4+0x10] ;  /* 0x00001000049c0984 */ /* 0x0008680000000c00 */
[----:B------:R4:W1:Y:S02]  /*8d90*/  @P0 LDS.128 R144, [R4+0x1010] ;  /* 0x0010100004900984 */ /* 0x0008640000000c00 */
.L_x_118:
[----:B------:R-:W-:Y:S05]  /*8da0*/  BSYNC B1 ;  /* 0x0000000000017941 */ /* 0x000fea0003800000 */
.L_x_117:
[----:B------:R-:W-:Y:S05]  /*8db0*/  VIADD R213, R213, 0x400000 ;  /* 0x00400000d5d57836 */ /* 0x000fea0000000000 */
[----:B--2---:R-:W-:Y:S04]  /*8dc0*/  SHF.R.U32.HI R0, RZ, 0x15, R213 ;  /* 0x00000015ff007819 */ /* 0x004fe800000116d5 */
[----:B------:R-:W-:Y:S04]  /*8dd0*/  LOP3.LUT R16, R0, 0x3, RZ, 0xc0, !PT ;  /* 0x0000000300107812 */ /* 0x000fe800078ec0ff */
[----:B------:R-:W-:Y:S11]  /*8de0*/  ISETP.NE.AND P0, PT, R189, R16, PT ;  /* 0x00000010bd00720c */ /* 0x000ff60003f05270 */
[----:B------:R-:W-:Y:S02]  /*8df0*/  @!UPT UIADD3 URZ, UPT, UPT, URZ, URZ, URZ ;  /* 0x000000fffffff290 */ /* 0x000fe4000fffe0ff */
[----:B------:R-:W-:Y:S05]  /*8e00*/  @P0 BRA `(.L_x_122) ;  /* 0x0000000000bc0947 */ /* 0x000fea0003800000 */
[----:B------:R-:W-:Y:S11]  /*8e10*/  LOP3.LUT P0, RZ, R0, 0x3, R177, 0x48, !PT ;  /* 0x0000000300ff7812 */ /* 0x000ff600078048b1 */
[----:B------:R-:W-:Y:S02]  /*8e20*/  @!UPT UIADD3 URZ, UPT, UPT, URZ, URZ, URZ ;  /* 0x000000fffffff290 */ /* 0x000fe4000fffe0ff */
[----:B------:R-:W-:Y:S05]  /*8e30*/  @!P0 BRA `(.L_x_123) ;  /* 0x0000000000408947 */ /* 0x000fea0003800000 */
[----:B------:R-:W2:Y:S01]  /*8e40*/  LDCU.64 UR8, c[0x4][0x70] ;  /* 0x01000e00ff0877ac */ /* 0x000ea20008000a00 */
[----:B------:R-:W-:Y:S01]  /*8e50*/  MOV R15, 0x0 ;  /* 0x00000000000f7802 */ /* 0x000fe20000000f00 */
[----:B------:R-:W-:Y:S02]  /*8e60*/  HFMA2 R12, -RZ, RZ, 0, 5.9604644775390625e-08 ;  /* 0x00000001ff0c7431 */ /* 0x000fe400000001ff */
[----:B----4-:R-:W-:Y:S02]  /*8e70*/  IMAD.MOV.U32 R8, RZ, RZ, 0x192 ;  /* 0x00000192ff087424 */ /* 0x010fe400078e00ff */
[----:B------:R-:W-:Y:S01]  /*8e80*/  IMAD.MOV.U32 R13, RZ, RZ, RZ ;  /* 0x000000ffff0d7224 */ /* 0x000fe200078e00ff */
[----:B------:R-:W4:Y:S01]  /*8e90*/  LDCU.64 UR6, c[0x4][0x78] ;  /* 0x01000f00ff0677ac */ /* 0x000f220008000a00 */
[----:B------:R-:W1:Y:S01]  /*8ea0*/  LDC.64 R14, c[0x4][R15] ;  /* 0x010000000f0e7b82 */ /* 0x000e620000000a00 */
[----:B------:R-:W5:Y:S01]  /*8eb0*/  LDCU.64 UR4, c[0x4][0x10] ;  /* 0x01000200ff0477ac */ /* 0x000f620008000a00 */
[----:B--2---:R-:W-:Y:S01]  /*8ec0*/  MOV R5, UR9 ;  /* 0x0000000900057c02 */ /* 0x004fe20008000f00 */
[----:B------:R-:W-:Y:S01]  /*8ed0*/  IMAD.U32 R4, RZ, RZ, UR8 ;  /* 0x00000008ff047e24 */ /* 0x000fe2000f8e00ff */
[----:B----4-:R-:W-:Y:S01]  /*8ee0*/  MOV R7, UR7 ;  /* 0x0000000700077c02 */ /* 0x010fe20008000f00 */
[----:B------:R-:W-:Y:S01]  /*8ef0*/  IMAD.U32 R6, RZ, RZ, UR6 ;  /* 0x00000006ff067e24 */ /* 0x000fe2000f8e00ff */
[----:B-----5:R-:W-:Y:S01]  /*8f00*/  MOV R11, UR5 ;  /* 0x00000005000b7c02 */ /* 0x020fe20008000f00 */
[----:B------:R-:W-:Y:S02]  /*8f10*/  IMAD.U32 R10, RZ, RZ, UR4 ;  /* 0x00000004ff0a7e24 */ /* 0x000fe4000f8e00ff */
[----:B------:R-:W-:Y:S07]  /*8f20*/  LEPC R20, `(.L_x_123) ;  /* 0x000000001014794e */ /* 0x000fee0000000000 */
[----:B-1-3--:R-:W-:Y:S05]  /*8f30*/  CALL.ABS.NOINC R14 ;  /* 0x000000000e007343 */ /* 0x00afea0003c00000 */
.L_x_123:
[----:B------:R-:W-:Y:S05]  /*8f40*/  WARPSYNC.ALL ;  /* 0x0000000000007948 */ /* 0x000fea0003800000 */
[C---:B------:R-:W-:Y:S01]  /*8f50*/  R2UR UR4, R213.reuse ;  /* 0x00000000d50472ca */ /* 0x040fe200000e0000 */
[----:B------:R-:W-:Y:S05]  /*8f60*/  VIADD R0, R213, 0x80 ;  /* 0x00000080d5007836 */ /* 0x000fea0000000000 */
[----:B------:R-:W-:Y:S04]  /*8f70*/  SHF.R.U32.HI R0, RZ, 0x15, R0 ;  /* 0x00000015ff007819 */ /* 0x000fe80000011600 */
[----:B------:R-:W-:Y:S03]  /*8f80*/  LOP3.LUT P0, RZ, R0, 0x3, R177, 0x48, !PT ;  /* 0x0000000300ff7812 */ /* 0x000fe600078048b1 */
[----:B------:R-:W2:Y:S10]  /*8f90*/  LDTM.x32 R24, tmem[UR4] ;  /* 0x00000004001879ee */ /* 0x000eb400082c0000 */
[----:B--2---:R-:W-:Y:S05]  /*8fa0*/  @!P0 BRA `(.L_x_124) ;  /* 0x0000000000408947 */ /* 0x004fea0003800000 */
        /* <DEDUP_REMOVED lines=16> */
.L_x_124:
[----:B------:R-:W-:Y:S05]  /*90b0*/  WARPSYNC.ALL ;  /* 0x0000000000007948 */ /* 0x000fea0003800000 */
[----:B------:R-:W-:Y:S11]  /*90c0*/  R2UR UR4, R213 ;  /* 0x00000000d50472ca */ /* 0x000ff600000e0000 */
[----:B------:R-:W-:Y:S02]  /*90d0*/  @!UPT UIADD3 URZ, UPT, UPT, URZ, URZ, URZ ;  /* 0x000000fffffff290 */ /* 0x000fe4000fffe0ff */
[----:B------:R-:W2:Y:S02]  /*90e0*/  LDTM.x32 R56, tmem[UR4+0x80] ;  /* 0x00008004003879ee */ /* 0x000ea400082c0000 */
[----:B--2---:R-:W-:Y:S01]  /*90f0*/  NOP ;  /* 0x0000000000007918 */ /* 0x004fe20000000000 */
.L_x_122:
[----:B-1----:R-:W-:Y:S01]  /*9100*/  SHF.L.U32 R18, R168, 0x10, RZ ;  /* 0x00000010a8127819 */ /* 0x002fe200000006ff */
[----:B------:R-:W-:Y:S01]  /*9110*/  FMUL R0, R130, R24 ;  /* 0x0000001882007220 */ /* 0x000fe20000400000 */
[C---:B------:R-:W-:Y:S01]  /*9120*/  SHF.L.U32 R19, R169.reuse, 0x10, RZ ;  /* 0x00000010a9137819 */ /* 0x040fe200000006ff */
[----:B------:R-:W-:Y:S05]  /*9130*/  WARPSYNC.ALL ;  /* 0x0000000000007948 */ /* 0x000fea0003800000 */
[----:B------:R-:W-:Y:S01]  /*9140*/  LOP3.LUT R20, R169, 0xffff0000, RZ, 0xc0, !PT ;  /* 0xffff0000a9147812 */ /* 0x000fe200078ec0ff */
[----:B------:R-:W1:Y:S01]  /*9150*/  S2UR UR5, SR_CgaCtaId ;  /* 0x00000000000579c3 */ /* 0x000e620000008800 */
[----:B------:R-:W-:Y:S01]  /*9160*/  ISETP.NE.AND P1, PT, R189, R16, PT ;  /* 0x00000010bd00720c */ /* 0x000fe20003f25270 */
[----:B------:R-:W-:Y:S01]  /*9170*/  FFMA R0, R133, R18, R0 ;  /* 0x0000001285007223 */ /* 0x000fe20000000000 */
[----:B------:R-:W-:Y:S01]  /*9180*/  LOP3.LUT R18, R168, 0xffff0000, RZ, 0xc0, !PT ;  /* 0xffff0000a8127812 */ /* 0x000fe200078ec0ff */
[----:B------:R-:W-:Y:S01]  /*9190*/  FMUL R3, R130, R25 ;  /* 0x0000001982037220 */ /* 0x000fe20000400000 */
[----:B------:R-:W-:Y:S01]  /*91a0*/  LOP3.LUT R16, R164, 0xffff0000, RZ, 0xc0, !PT ;  /* 0xffff0000a4107812 */ /* 0x000fe200078ec0ff */
[C---:B----4-:R-:W-:Y:S01]  /*91b0*/  FMUL R4, R130.reuse, R26 ;  /* 0x0000001a82047220 */ /* 0x050fe20000400000 */
[----:B------:R-:W-:Y:S01]  /*91c0*/  SHF.L.U32 R15, R165, 0x10, RZ ;  /* 0x00000010a50f7819 */ /* 0x000fe200000006ff */
[----:B------:R-:W-:Y:S01]  /*91d0*/  FMUL R5, R130, R27 ;  /* 0x0000001b82057220 */ /* 0x000fe20000400000 */
[----:B------:R-:W-:Y:S01]  /*91e0*/  SHF.L.U32 R17, R166, 0x10, RZ ;  /* 0x00000010a6117819 */ /* 0x000fe200000006ff */
[C---:B------:R-:W-:Y:S01]  /*91f0*/  FFMA R3, R133.reuse, R18, R3 ;  /* 0x0000001285037223 */ /* 0x040fe20000000003 */
[----:B------:R-:W-:Y:S01]  /*9200*/  SHF.L.U32 R18, R170, 0x10, RZ ;  /* 0x00000010aa127819 */ /* 0x000fe200000006ff */
[C---:B------:R-:W-:Y:S01]  /*9210*/  FFMA R4, R133.reuse, R19, R4 ;  /* 0x0000001385047223 */ /* 0x040fe20000000004 */
[----:B------:R-:W-:Y:S01]  /*9220*/  SHF.L.U32 R19, R164, 0x10, RZ ;  /* 0x00000010a4137819 */ /* 0x000fe200000006ff */
[----:B------:R-:W-:Y:S01]  /*9230*/  FFMA R5, R133, R20, R5 ;  /* 0x0000001485057223 */ /* 0x000fe20000000005 */
[----:B------:R-:W-:Y:S01]  /*9240*/  LOP3.LUT R20, R170, 0xffff0000, RZ, 0xc0, !PT ;  /* 0xffff0000aa147812 */ /* 0x000fe200078ec0ff */
[C---:B------:R-:W-:Y:S01]  /*9250*/  FMUL R6, R130.reuse, R28 ;  /* 0x0000001c82067220 */ /* 0x040fe20000400000 */
[----:B------:R-:W-:Y:S01]  /*9260*/  F2FP.BF16.F32.PACK_AB R88, R3, R0 ;  /* 0x000000000358723e */ /* 0x000fe200000010ff */
[C---:B------:R-:W-:Y:S01]  /*9270*/  FMUL R7, R130.reuse, R29 ;  /* 0x0000001d82077220 */ /* 0x040fe20000400000 */
[----:B------:R-:W-:Y:S01]  /*9280*/  F2FP.BF16.F32.PACK_AB R89, R5, R4 ;  /* 0x000000040559723e */ /* 0x000fe200000010ff */
[----:B------:R-:W-:Y:S01]  /*9290*/  FFMA R6, R133, R18, R6 ;  /* 0x0000001285067223 */ /* 0x000fe20000000006 */
[----:B------:R-:W-:Y:S01]  /*92a0*/  SHF.L.U32 R18, R171, 0x10, RZ ;  /* 0x00000010ab127819 */ /* 0x000fe200000006ff */
[----:B------:R-:W-:Y:S01]  /*92b0*/  FFMA R7, R133, R20, R7 ;  /* 0x0000001485077223 */ /* 0x000fe20000000007 */
[----:B------:R-:W-:Y:S01]  /*92c0*/  LOP3.LUT R20, R171, 0xffff0000, RZ, 0xc0, !PT ;  /* 0xffff0000ab147812 */ /* 0x000fe200078ec0ff */
[----:B------:R-:W-:Y:S01]  /*92d0*/  FMUL R8, R130, R30 ;  /* 0x0000001e82087220 */ /* 0x000fe20000400000 */
[----:B------:R-:W-:Y:S01]  /*92e0*/  ISETP.NE.AND P2, PT, R194, RZ, PT ;  /* 0x000000ffc200720c */ /* 0x000fe20003f45270 */
[C---:B------:R-:W-:Y:S01]  /*92f0*/  FMUL R9, R130.reuse, R31 ;  /* 0x0000001f82097220 */ /* 0x040fe20000400000 */
[----:B------:R-:W-:Y:S01]  /*9300*/  F2FP.BF16.F32.PACK_AB R90, R7, R6 ;  /* 0x00000006075a723e */ /* 0x000fe200000010ff */
[----:B------:R-:W-:Y:S01]  /*9310*/  UIADD3 UR4, UPT, UPT, UR44, 0xa8, URZ ;  /* 0x000000a82c047890 */ /* 0x000fe2000fffe0ff */
[----:B------:R-:W-:Y:S01]  /*9320*/  ISETP.NE.AND P0, PT, R189, RZ, PT ;  /* 0x000000ffbd00720c */ /* 0x000fe20003f05270 */
[----:B------:R-:W-:Y:S01]  /*9330*/  FFMA R8, R133, R18, R8 ;  /* 0x0000001285087223 */ /* 0x000fe20000000008 */
[----:B------:R-:W-:Y:S01]  /*9340*/  LOP3.LUT R18, R165, 0xffff0000, RZ, 0xc0, !PT ;  /* 0xffff0000a5127812 */ /* 0x000fe200078ec0ff */
[----:B------:R-:W-:Y:S01]  /*9350*/  FFMA R9, R133, R20, R9 ;  /* 0x0000001485097223 */ /* 0x000fe20000000009 */
[----:B------:R-:W-:Y:S01]  /*9360*/  LOP3.LUT R20, R167, 0xffff0000, RZ, 0xc0, !PT ;  /* 0xffff0000a7147812 */ /* 0x000fe200078ec0ff */
[----:B-1----:R-:W-:Y:S01]  /*9370*/  UPRMT UR4, UR5, 0x654, UR4 ;  /* 0x0000065405047896 */ /* 0x002fe20008000004 */
[----:B------:R-:W-:Y:S01]  /*9380*/  NOP ;  /* 0x0000000000007918 */ /* 0x000fe20000000000 */
[C---:B------:R-:W-:Y:S01]  /*9390*/  FMUL R10, R130.reuse, R32 ;  /* 0x00000020820a7220 */ /* 0x040fe20000400000 */
[----:B------:R-:W-:Y:S01]  /*93a0*/  F2FP.BF16.F32.PACK_AB R91, R9, R8 ;  /* 0x00000008095b723e */ /* 0x000fe200000010ff */
[C---:B------:R-:W-:Y:S01]  /*93b0*/  FMUL R11, R130.reuse, R33 ;  /* 0x00000021820b7220 */ /* 0x040fe20000400000 */
[C---:B------:R-:W-:Y:S01]  /*93c0*/  FMUL R12, R130.reuse, R34 ;  /* 0x00000022820c7220 */ /* 0x040fe20000400000 */
[----:B------:R-:W-:Y:S01]  /*93d0*/  FMUL R13, R130, R35 ;  /* 0x00000023820d7220 */ /* 0x000fe20000400000 */
[----:B------:R-:W-:Y:S01]  /*93e0*/  FFMA R10, R133, R19, R10 ;  /* 0x00000013850a7223 */ /* 0x000fe2000000000a */
[----:B------:R-:W-:Y:S01]  /*93f0*/  SHF.L.U32 R19, R167, 0x10, RZ ;  /* 0x00000010a7137819 */ /* 0x000fe200000006ff */
[----:B------:R-:W-:Y:S01]  /*9400*/  SYNCS.ARRIVE.TRANS64.RED.A1T0 RZ, [UR4], RZ ;  /* 0x000000ffffff79a7 */ /* 0x000fe20008100404 */
[----:B------:R1:W-:Y:S01]  /*9410*/  @!P1 STS.128 [R188+0x2000], R88 ;  /* 0x00200058bc009388 */ /* 0x0003e20000000c00 */
[C---:B------:R-:W-:Y:S01]  /*9420*/  FFMA R11, R133.reuse, R16, R11 ;  /* 0x00000010850b7223 */ /* 0x040fe2000000000b */
[C---:B------:R-:W-:Y:S01]  /*9430*/  FFMA R12, R133.reuse, R15, R12 ;  /* 0x0000000f850c7223 */ /* 0x040fe2000000000c */
[----:B------:R-:W-:Y:S01]  /*9440*/  FFMA R13, R133, R18, R13 ;  /* 0x00000012850d7223 */ /* 0x000fe2000000000d */
[----:B------:R-:W-:Y:S01]  /*9450*/  LOP3.LUT R18, R166, 0xffff0000, RZ, 0xc0, !PT ;  /* 0xffff0000a6127812 */ /* 0x000fe200078ec0ff */
[C---:B------:R-:W-:Y:S01]  /*9460*/  FMUL R14, R130.reuse, R36 ;  /* 0x00000024820e7220 */ /* 0x040fe20000400000 */
[----:B------:R-:W-:Y:S01]  /*9470*/  F2FP.BF16.F32.PACK_AB R92, R11, R10 ;  /* 0x0000000a0b5c723e */ /* 0x000fe200000010ff */
[----:B------:R-:W-:Y:S01]  /*9480*/  FMUL R15, R130, R37 ;  /* 0x00000025820f7220 */ /* 0x000fe20000400000 */
[----:B------:R-:W-:Y:S01]  /*9490*/  SHF.L.U32 R11, R160, 0x10, RZ ;  /* 0x00000010a00b7819 */ /* 0x000fe200000006ff */
[----:B------:R-:W-:Y:S01]  /*94a0*/  FFMA R14, R133, R17, R14 ;  /* 0x00000011850e7223 */ /* 0x000fe2000000000e */
[----:B------:R-:W-:Y:S01]  /*94b0*/  F2FP.BF16.F32.PACK_AB R93, R13, R12 ;  /* 0x0000000c0d5d723e */ /* 0x000fe200000010ff */
[----:B------:R-:W-:Y:S01]  /*94c0*/  FMUL R16, R130, R38 ;  /* 0x0000002682107220 */ /* 0x000fe20000400000 */
[----:B------:R-:W-:Y:S01]  /*94d0*/  LOP3.LUT R12, R160, 0xffff0000, RZ, 0xc0, !PT ;  /* 0xffff0000a00c7812 */ /* 0x000fe200078ec0ff */
[----:B------:R-:W-:Y:S01]  /*94e0*/  FMUL R17, R130, R39 ;  /* 0x0000002782117220 */ /* 0x000fe20000400000 */
[----:B------:R-:W-:Y:S01]  /*94f0*/  SHF.L.U32 R13, R161, 0x10, RZ ;  /* 0x00000010a10d7819 */ /* 0x000fe200000006ff */
[C---:B------:R-:W-:Y:S01]  /*9500*/  FFMA R15, R133.reuse, R18, R15 ;  /* 0x00000012850f7223 */ /* 0x040fe2000000000f */
[----:B------:R-:W-:Y:S01]  /*9510*/  LOP3.LUT R18, R158, 0xffff0000, RZ, 0xc0, !PT ;  /* 0xffff00009e127812 */ /* 0x000fe200078ec0ff */
[C---:B------:R-:W-:Y:S01]  /*9520*/  FFMA R16, R133.reuse, R19, R16 ;  /* 0x0000001385107223 */ /* 0x040fe20000000010 */
[C---:B------:R-:W-:Y:S01]  /*9530*/  FMUL R8, R130.reuse, R40 ;  /* 0x0000002882087220 */ /* 0x040fe20000400000 */
[----:B------:R-:W-:Y:S01]  /*9540*/  FFMA R17, R133, R20, R17 ;  /* 0x0000001485117223 */ /* 0x000fe20000000011 */
[----:B------:R-:W-:Y:S01]  /*9550*/  F2FP.BF16.F32.PACK_AB R94, R15, R14 ;  /* 0x0000000e0f5e723e */ /* 0x000fe200000010ff */
[C---:B------:R-:W-:Y:S01]  /*9560*/  FMUL R9, R130.reuse, R41 ;  /* 0x0000002982097220 */ /* 0x040fe20000400000 */
[----:B------:R-:W-:Y:S01]  /*9570*/  LOP3.LUT R14, R161, 0xffff0000, RZ, 0xc0, !PT ;  /* 0xffff0000a10e7812 */ /* 0x000fe200078ec0ff */
[----:B------:R-:W-:Y:S01]  /*9580*/  FFMA R8, R133, R11, R8 ;  /* 0x0000000b85087223 */ /* 0x000fe20000000008 */
[----:B------:R-:W-:Y:S01]  /*9590*/  F2FP.BF16.F32.PACK_AB R95, R17, R16 ;  /* 0x00000010115f723e */ /* 0x000fe200000010ff */
[----:B------:R-:W-:Y:S01]  /*95a0*/  FMUL R10, R130, R42 ;  /* 0x0000002a820a7220 */ /* 0x000fe20000400000 */
[----:B------:R-:W-:Y:S01]  /*95b0*/  SHF.L.U32 R15, R162, 0x10, RZ ;  /* 0x00000010a20f7819 */ /* 0x000fe200000006ff */
[----:B------:R-:W-:Y:S01]  /*95c0*/  FMUL R11, R130, R43 ;  /* 0x0000002b820b7220 */ /* 0x000fe20000400000 */
[----:B------:R-:W-:Y:S01]  /*95d0*/  LOP3.LUT R16, R157, 0xffff0000, RZ, 0xc0, !PT ;  /* 0xffff00009d107812 */ /* 0x000fe200078ec0ff */
[----:B------:R-:W-:Y:S01]  /*95e0*/  FFMA R9, R133, R12, R9 ;  /* 0x0000000c85097223 */ /* 0x000fe20000000009 */
[----:B------:R-:W-:Y:S01]  /*95f0*/  SHF.L.U32 R17, R159, 0x10, RZ ;  /* 0x000000109f117819 */ /* 0x000fe200000006ff */
[----:B------:R-:W-:Y:S01]  /*9600*/  FFMA R10, R133, R13, R10 ;  /* 0x0000000d850a7223 */ /* 0x000fe2000000000a */
[----:B------:R-:W-:Y:S01]  /*9610*/  LOP3.LUT R20, R159, 0xffff0000, RZ, 0xc0, !PT ;  /* 0xffff00009f147812 */ /* 0x000fe200078ec0ff */
[----:B------:R-:W-:Y:S01]  /*9620*/  FFMA R11, R133, R14, R11 ;  /* 0x0000000e850b7223 */ /* 0x000fe2000000000b */
[----:B------:R-:W-:Y:S01]  /*9630*/  LOP3.LUT R14, R162, 0xffff0000, RZ, 0xc0, !PT ;  /* 0xffff0000a20e7812 */ /* 0x000fe200078ec0ff */
[C---:B------:R-:W-:Y:S01]  /*9640*/  FMUL R12, R130.reuse, R44 ;  /* 0x0000002c820c7220 */ /* 0x040fe20000400000 */
[----:B-1----:R-:W-:Y:S01]  /*9650*/  F2FP.BF16.F32.PACK_AB R88, R9, R8 ;  /* 0x000000080958723e */ /* 0x002fe200000010ff */
[----:B------:R1:W-:Y:S01]  /*9660*/  @!P1 STS.128 [R198+0x2010], R92 ;  /* 0x0020105cc6009388 */ /* 0x0003e20000000c00 */
[----:B------:R-:W-:Y:S01]  /*9670*/  F2FP.BF16.F32.PACK_AB R89, R11, R10 ;  /* 0x0000000a0b59723e */ /* 0x000fe200000010ff */
[----:B------:R-:W-:Y:S01]  /*9680*/  FMUL R13, R130, R45 ;  /* 0x0000002d820d7220 */ /* 0x000fe20000400000 */
[----:B------:R-:W-:Y:S01]  /*9690*/  SHF.L.U32 R11, R163, 0x10, RZ ;  /* 0x00000010a30b7819 */ /* 0x000fe200000006ff */
[C---:B------:R-:W-:Y:S01]  /*96a0*/  FFMA R12, R133.reuse, R15, R12 ;  /* 0x0000000f850c7223 */ /* 0x040fe2000000000c */
[----:B------:R-:W-:Y:S01]  /*96b0*/  SHF.L.U32 R15, R156, 0x10, RZ ;  /* 0x000000109c0f7819 */ /* 0x000fe200000006ff */
[----:B------:R-:W-:Y:S01]  /*96c0*/  FFMA R13, R133, R14, R13 ;  /* 0x0000000e850d7223 */ /* 0x000fe2000000000d */
[----:B------:R-:W-:Y:S01]  /*96d0*/  LOP3.LUT R14, R163, 0xffff0000, RZ, 0xc0, !PT ;  /* 0xffff0000a30e7812 */ /* 0x000fe200078ec0ff */
[C---:B------:R-:W-:Y:S01]  /*96e0*/  FMUL R8, R130.reuse, R46 ;  /* 0x0000002e82087220 */ /* 0x040fe20000400000 */
[C---:B------:R-:W-:Y:S01]  /*96f0*/  FMUL R9, R130.reuse, R47 ;  /* 0x0000002f82097220 */ /* 0x040fe20000400000 */
[----:B------:R-:W-:Y:S01]  /*9700*/  FMUL R10, R130, R48 ;  /* 0x00000030820a7220 */ /* 0x000fe20000400000 */
[----:B------:R-:W-:Y:S01]  /*9710*/  F2FP.BF16.F32.PACK_AB R90, R13, R12 ;  /* 0x0000000c0d5a723e */ /* 0x000fe200000010ff */
[C---:B------:R-:W-:Y:S01]  /*9720*/  FFMA R8, R133.reuse, R11, R8 ;  /* 0x0000000b85087223 */ /* 0x040fe20000000008 */
[C---:B------:R-:W-:Y:S01]  /*9730*/  FFMA R9, R133.reuse, R14, R9 ;  /* 0x0000000e85097223 */ /* 0x040fe20000000009 */
[----:B------:R-:W-:Y:S01]  /*9740*/  LOP3.LUT R14, R156, 0xffff0000, RZ, 0xc0, !PT ;  /* 0xffff00009c0e7812 */ /* 0x000fe200078ec0ff */
[----:B------:R-:W-:Y:S01]  /*9750*/  FFMA R10, R133, R15, R10 ;  /* 0x0000000f850a7223 */ /* 0x000fe2000000000a */
[----:B------:R-:W-:Y:S01]  /*9760*/  SHF.L.U32 R15, R157, 0x10, RZ ;  /* 0x000000109d0f7819 */ /* 0x000fe200000006ff */
[C---:B------:R-:W-:Y:S01]  /*9770*/  FMUL R11, R130.reuse, R49 ;  /* 0x00000031820b7220 */ /* 0x040fe20000400000 */
[----:B------:R-:W-:Y:S01]  /*9780*/  F2FP.BF16.F32.PACK_AB R91, R9, R8 ;  /* 0x00000008095b723e */ /* 0x000fe200000010ff */
[C---:B------:R-:W-:Y:S01]  /*9790*/  FMUL R12, R130.reuse, R50 ;  /* 0x00000032820c7220 */ /* 0x040fe20000400000 */
[C---:B------:R-:W-:Y:S01]  /*97a0*/  FMUL R13, R130.reuse, R51 ;  /* 0x00000033820d7220 */ /* 0x040fe20000400000 */
[C---:B------:R-:W-:Y:S01]  /*97b0*/  FFMA R11, R133.reuse, R14, R11 ;  /* 0x0000000e850b7223 */ /* 0x040fe2000000000b */
[----:B------:R-:W-:Y:S01]  /*97c0*/  FMUL R8, R130, R52 ;  /* 0x0000003482087220 */ /* 0x000fe20000400000 */
[C---:B------:R-:W-:Y:S01]  /*97d0*/  FFMA R12, R133.reuse, R15, R12 ;  /* 0x0000000f850c7223 */ /* 0x040fe2000000000c */
[C---:B------:R-:W-:Y:S01]  /*97e0*/  FFMA R13, R133.reuse, R16, R13 ;  /* 0x00000010850d7223 */ /* 0x040fe2000000000d */
[----:B------:R-:W-:Y:S01]  /*97f0*/  SHF.L.U32 R16, R158, 0x10, RZ ;  /* 0x000000109e107819 */ /* 0x000fe200000006ff */
[C---:B------:R-:W-:Y:S01]  /*9800*/  FMUL R9, R130.reuse, R53 ;  /* 0x0000003582097220 */ /* 0x040fe20000400000 */
[C---:B------:R-:W-:Y:S01]  /*9810*/  FMUL R14, R130.reuse, R54 ;  /* 0x00000036820e7220 */ /* 0x040fe20000400000 */
[----:B------:R-:W-:Y:S01]  /*9820*/  FMUL R15, R130, R55 ;  /* 0x00000037820f7220 */ /* 0x000fe20000400000 */
[----:B------:R2:W-:Y:S01]  /*9830*/  @!P1 STS.128 [R196+0x2020], R88 ;  /* 0x00202058c4009388 */ /* 0x0005e20000000c00 */
[----:B------:R-:W-:Y:S01]  /*9840*/  FFMA R8, R133, R16, R8 ;  /* 0x0000001085087223 */ /* 0x000fe20000000008 */
[----:B-1----:R-:W-:Y:S01]  /*9850*/  F2FP.BF16.F32.PACK_AB R93, R13, R12 ;  /* 0x0000000c0d5d723e */ /* 0x002fe200000010ff */
[C---:B------:R-:W-:Y:S01]  /*9860*/  FFMA R9, R133.reuse, R18, R9 ;  /* 0x0000001285097223 */ /* 0x040fe20000000009 */
[C---:B------:R-:W-:Y:S01]  /*9870*/  LOP3.LUT R12, R152.reuse, 0xffff0000, RZ, 0xc0, !PT ;  /* 0xffff0000980c7812 */ /* 0x040fe200078ec0ff */
[C---:B------:R-:W-:Y:S01]  /*9880*/  FFMA R14, R133.reuse, R17, R14 ;  /* 0x00000011850e7223 */ /* 0x040fe2000000000e */
[----:B------:R-:W-:Y:S01]  /*9890*/  SHF.L.U32 R17, R152, 0x10, RZ ;  /* 0x0000001098117819 */ /* 0x000fe200000006ff */
[----:B------:R-:W-:Y:S01]  /*98a0*/  FFMA R15, R133, R20, R15 ;  /* 0x00000014850f7223 */ /* 0x000fe2000000000f */
[----:B------:R-:W-:Y:S01]  /*98b0*/  F2FP.BF16.F32.PACK_AB R94, R9, R8 ;  /* 0x00000008095e723e */ /* 0x000fe200000010ff */
        /* <DEDUP_REMOVED lines=9> */
[----:B------:R-:W-:Y:S01]  /*9950*/  SHF.L.U32 R18, R154, 0x10, RZ ;  /* 0x000000109a127819 */ /* 0x000fe200000006ff */
[----:B------:R-:W-:Y:S01]  /*9960*/  FMUL R10, R130, R59 ;  /* 0x0000003b820a7220 */ /* 0x000fe20000400000 */
[----:B------:R-:W-:Y:S01]  /*9970*/  LOP3.LUT R15, R154, 0xffff0000, RZ, 0xc0, !PT ;  /* 0xffff00009a0f7812 */ /* 0x000fe200078ec0ff */
[----:B------:R-:W-:Y:S01]  /*9980*/  FMUL R11, R130, R60 ;  /* 0x0000003c820b7220 */ /* 0x000fe20000400000 */
[----:B------:R-:W-:Y:S01]  /*9990*/  LOP3.LUT R17, R155, 0xffff0000, RZ, 0xc0, !PT ;  /* 0xffff00009b117812 */ /* 0x000fe200078ec0ff */
[C---:B------:R-:W-:Y:S01]  /*99a0*/  FFMA R9, R133.reuse, R14, R9 ;  /* 0x0000000e85097223 */ /* 0x040fe20000000009 */
[----:B------:R-:W-:Y:S01]  /*99b0*/  F2FP.BF16.F32.PACK_AB R96, R8, R16 ;  /* 0x000000100860723e */ /* 0x000fe200000010ff */
[----:B------:R-:W-:Y:S01]  /*99c0*/  FFMA R10, R133, R13, R10 ;  /* 0x0000000d850a7223 */ /* 0x000fe2000000000a */
[----:B------:R-:W-:Y:S01]  /*99d0*/  LOP3.LUT R16, R141, 0xffff0000, RZ, 0xc0, !PT ;  /* 0xffff00008d107812 */ /* 0x000fe200078ec0ff */
[C---:B------:R-:W-:Y:S01]  /*99e0*/  FMUL R12, R130.reuse, R61 ;  /* 0x0000003d820c7220 */ /* 0x040fe20000400000 */
[----:B------:R-:W-:Y:S01]  /*99f0*/  LOP3.LUT R20, R147, 0xffff0000, RZ, 0xc0, !PT ;  /* 0xffff000093147812 */ /* 0x000fe200078ec0ff */
[----:B------:R-:W-:Y:S01]  /*9a00*/  FFMA R11, R133, R18, R11 ;  /* 0x00000012850b7223 */ /* 0x000fe2000000000b */
[----:B------:R-:W-:Y:S01]  /*9a10*/  SHF.L.U32 R18, R155, 0x10, RZ ;  /* 0x000000109b127819 */ /* 0x000fe200000006ff */
[----:B------:R-:W-:Y:S01]  /*9a20*/  FMUL R13, R130, R62 ;  /* 0x0000003e820d7220 */ /* 0x000fe20000400000 */
[----:B------:R-:W-:Y:S01]  /*9a30*/  F2FP.BF16.F32.PACK_AB R97, R10, R9 ;  /* 0x000000090a61723e */ /* 0x000fe200000010ff */
[C---:B------:R-:W-:Y:S01]  /*9a40*/  FFMA R12, R133.reuse, R15, R12 ;  /* 0x0000000f850c7223 */ /* 0x040fe2000000000c */
[----:B------:R-:W-:Y:S01]  /*9a50*/  SHF.L.U32 R15, R150, 0x10, RZ ;  /* 0x00000010960f7819 */ /* 0x000fe200000006ff */
[----:B------:R-:W-:Y:S01]  /*9a60*/  FMUL R14, R130, R63 ;  /* 0x0000003f820e7220 */ /* 0x000fe20000400000 */
[----:B------:R-:W-:Y:S01]  /*9a70*/  FFMA R13, R133, R18, R13 ;  /* 0x00000012850d7223 */ /* 0x000fe2000000000d */
[----:B------:R-:W-:Y:S01]  /*9a80*/  LOP3.LUT R18, R145, 0xffff0000, RZ, 0xc0, !PT ;  /* 0xffff000091127812 */ /* 0x000fe200078ec0ff */
[----:B------:R1:W-:Y:S01]  /*9a90*/  @!P1 STS.128 [R195+0x2010], R92 ;  /* 0x0020105cc3009388 */ /* 0x0003e20000000c00 */
[----:B------:R-:W-:Y:S01]  /*9aa0*/  F2FP.BF16.F32.PACK_AB R98, R12, R11 ;  /* 0x0000000b0c62723e */ /* 0x000fe200000010ff */
[C---:B------:R-:W-:Y:S01]  /*9ab0*/  FFMA R14, R133.reuse, R17, R14 ;  /* 0x00000011850e7223 */ /* 0x040fe2000000000e */
[----:B------:R-:W-:Y:S01]  /*9ac0*/  SHF.L.U32 R11, R148, 0x10, RZ ;  /* 0x00000010940b7819 */ /* 0x000fe200000006ff */
[----:B------:R-:W-:Y:S01]  /*9ad0*/  FMUL R8, R130, R64 ;  /* 0x0000004082087220 */ /* 0x000fe20000400000 */
[----:B------:R-:W-:Y:S01]  /*9ae0*/  LOP3.LUT R12, R148, 0xffff0000, RZ, 0xc0, !PT ;  /* 0xffff0000940c7812 */ /* 0x000fe200078ec0ff */
[----:B------:R-:W-:Y:S01]  /*9af0*/  FMUL R9, R130, R65 ;  /* 0x0000004182097220 */ /* 0x000fe20000400000 */
[----:B------:R-:W-:Y:S01]  /*9b00*/  F2FP.BF16.F32.PACK_AB R99, R14, R13 ;  /* 0x0000000d0e63723e */ /* 0x000fe200000010ff */
[----:B------:R-:W-:Y:S01]  /*9b10*/  FFMA R8, R133, R11, R8 ;  /* 0x0000000b85087223 */ /* 0x000fe20000000008 */
[----:B------:R-:W-:Y:S01]  /*9b20*/  SHF.L.U32 R13, R149, 0x10, RZ ;  /* 0x00000010950d7819 */ /* 0x000fe200000006ff */
[----:B------:R-:W-:Y:S01]  /*9b30*/  FFMA R9, R133, R12, R9 ;  /* 0x0000000c85097223 */ /* 0x000fe20000000009 */
[----:B------:R-:W-:Y:S01]  /*9b40*/  LOP3.LUT R14, R149, 0xffff0000, RZ, 0xc0, !PT ;  /* 0xffff0000950e7812 */ /* 0x000fe200078ec0ff */
[C---:B------:R-:W-:Y:S01]  /*9b50*/  FMUL R10, R130.reuse, R66 ;  /* 0x00000042820a7220 */ /* 0x040fe20000400000 */
[----:B------:R-:W-:Y:S01]  /*9b60*/  SHF.L.U32 R17, R147, 0x10, RZ ;  /* 0x0000001093117819 */ /* 0x000fe200000006ff */
[C---:B------:R-:W-:Y:S01]  /*9b70*/  FMUL R11, R130.reuse, R67 ;  /* 0x00000043820b7220 */ /* 0x040fe20000400000 */
[----:B--2---:R-:W-:Y:S01]  /*9b80*/  F2FP.BF16.F32.PACK_AB R88, R9, R8 ;  /* 0x000000080958723e */ /* 0x004fe200000010ff */
[C---:B------:R-:W-:Y:S01]  /*9b90*/  FFMA R10, R133.reuse, R13, R10 ;  /* 0x0000000d850a7223 */ /* 0x040fe2000000000a */
[----:B------:R-:W-:Y:S01]  /*9ba0*/  FMUL R12, R130, R68 ;  /* 0x00000044820c7220 */ /* 0x000fe20000400000 */
[C---:B------:R-:W-:Y:S01]  /*9bb0*/  FFMA R11, R133.reuse, R14, R11 ;  /* 0x0000000e850b7223 */ /* 0x040fe2000000000b */
[----:B------:R-:W-:Y:S01]  /*9bc0*/  LOP3.LUT R14, R150, 0xffff0000, RZ, 0xc0, !PT ;  /* 0xffff0000960e7812 */ /* 0x000fe200078ec0ff */
[C---:B------:R-:W-:Y:S01]  /*9bd0*/  FMUL R13, R130.reuse, R69 ;  /* 0x00000045820d7220 */ /* 0x040fe20000400000 */
[----:B------:R2:W-:Y:S01]  /*9be0*/  @!P1 STS.128 [R188+0x3000], R96 ;  /* 0x00300060bc009388 */ /* 0x0005e20000000c00 */
[----:B------:R-:W-:Y:S01]  /*9bf0*/  FFMA R12, R133, R15, R12 ;  /* 0x0000000f850c7223 */ /* 0x000fe2000000000c */
[----:B------:R-:W-:Y:S01]  /*9c00*/  F2FP.BF16.F32.PACK_AB R89, R11, R10 ;  /* 0x0000000a0b59723e */ /* 0x000fe200000010ff */
[----:B------:R-:W-:Y:S01]  /*9c10*/  FFMA R13, R133, R14, R13 ;  /* 0x0000000e850d7223 */ /* 0x000fe2000000000d */
[C---:B------:R-:W-:Y:S01]  /*9c20*/  SHF.L.U32 R11, R151.reuse, 0x10, RZ ;  /* 0x00000010970b7819 */ /* 0x040fe200000006ff */
[C---:B------:R-:W-:Y:S01]  /*9c30*/  FMUL R8, R130.reuse, R70 ;  /* 0x0000004682087220 */ /* 0x040fe20000400000 */
[----:B------:R-:W-:Y:S01]  /*9c40*/  LOP3.LUT R14, R151, 0xffff0000, RZ, 0xc0, !PT ;  /* 0xffff0000970e7812 */ /* 0x000fe200078ec0ff */
[----:B------:R-:W-:Y:S01]  /*9c50*/  FMUL R9, R130, R71 ;  /* 0x0000004782097220 */ /* 0x000fe20000400000 */
[----:B------:R-:W-:Y:S01]  /*9c60*/  SHF.L.U32 R15, R140, 0x10, RZ ;  /* 0x000000108c0f7819 */ /* 0x000fe200000006ff */
        /* <DEDUP_REMOVED lines=10> */
[----:B------:R-:W-:Y:S01]  /*9d10*/  FMUL R13, R130, R75 ;  /* 0x0000004b820d7220 */ /* 0x000fe20000400000 */
[C---:B------:R-:W-:Y:S01]  /*9d20*/  FFMA R11, R133.reuse, R14, R11 ;  /* 0x0000000e850b7223 */ /* 0x040fe2000000000b */
[----:B------:R-:W-:Y:S01]  /*9d30*/  SHF.L.U32 R14, R142, 0x10, RZ ;  /* 0x000000108e0e7819 */ /* 0x000fe200000006ff */
[C---:B------:R-:W-:Y:S01]  /*9d40*/  FFMA R12, R133.reuse, R15, R12 ;  /* 0x0000000f850c7223 */ /* 0x040fe2000000000c */
[----:B------:R-:W-:Y:S01]  /*9d50*/  SHF.L.U32 R15, R144, 0x10, RZ ;  /* 0x00000010900f7819 */ /* 0x000fe200000006ff */
[----:B------:R-:W-:Y:S01]  /*9d60*/  FFMA R13, R133, R16, R13 ;  /* 0x00000010850d7223 */ /* 0x000fe2000000000d */
[----:B------:R-:W-:Y:S01]  /*9d70*/  LOP3.LUT R16, R142, 0xffff0000, RZ, 0xc0, !PT ;  /* 0xffff00008e107812 */ /* 0x000fe200078ec0ff */
[----:B------:R4:W-:Y:S01]  /*9d80*/  @!P1 STS.128 [R198+0x3010], R88 ;  /* 0x00301058c6009388 */ /* 0x0009e20000000c00 */
[----:B-1----:R-:W-:Y:S01]  /*9d90*/  F2FP.BF16.F32.PACK_AB R92, R11, R10 ;  /* 0x0000000a0b5c723e */ /* 0x002fe200000010ff */
[C---:B------:R-:W-:Y:S01]  /*9da0*/  FMUL R8, R130.reuse, R76 ;  /* 0x0000004c82087220 */ /* 0x040fe20000400000 */
[----:B------:R-:W-:Y:S01]  /*9db0*/  F2FP.BF16.F32.PACK_AB R93, R13, R12 ;  /* 0x0000000c0d5d723e */ /* 0x000fe200000010ff */
[C---:B------:R-:W-:Y:S01]  /*9dc0*/  FMUL R9, R130.reuse, R77 ;  /* 0x0000004d82097220 */ /* 0x040fe20000400000 */
[----:B------:R-:W-:Y:S01]  /*9dd0*/  SHF.L.U32 R13, R143, 0x10, RZ ;  /* 0x000000108f0d7819 */ /* 0x000fe200000006ff */
[----:B------:R-:W-:Y:S01]  /*9de0*/  FFMA R8, R133, R14, R8 ;  /* 0x0000000e85087223 */ /* 0x000fe20000000008 */
[----:B------:R-:W-:Y:S01]  /*9df0*/  LOP3.LUT R14, R143, 0xffff0000, RZ, 0xc0, !PT ;  /* 0xffff00008f0e7812 */ /* 0x000fe200078ec0ff */
[----:B------:R-:W1:Y:S01]  /*9e00*/  S2R R200, SR_CgaCtaId ;  /* 0x0000000000c87919 */ /* 0x000e620000008800 */
[C---:B------:R-:W-:Y:S01]  /*9e10*/  FMUL R10, R130.reuse, R78 ;  /* 0x0000004e820a7220 */ /* 0x040fe20000400000 */
[----:B------:R-:W-:Y:S01]  /*9e20*/  FFMA R9, R133, R16, R9 ;  /* 0x0000001085097223 */ /* 0x000fe20000000009 */
[----:B------:R-:W-:Y:S01]  /*9e30*/  SHF.L.U32 R16, R145, 0x10, RZ ;  /* 0x0000001091107819 */ /* 0x000fe200000006ff */
[C---:B------:R-:W-:Y:S01]  /*9e40*/  FMUL R11, R130.reuse, R79 ;  /* 0x0000004f820b7220 */ /* 0x040fe20000400000 */
[----:B------:R-:W-:Y:S01]  /*9e50*/  FFMA R10, R133, R13, R10 ;  /* 0x0000000d850a7223 */ /* 0x000fe2000000000a */
[----:B------:R-:W-:Y:S01]  /*9e60*/  FMUL R12, R130, R80 ;  /* 0x00000050820c7220 */ /* 0x000fe20000400000 */
[----:B------:R-:W-:Y:S01]  /*9e70*/  F2FP.BF16.F32.PACK_AB R94, R9, R8 ;  /* 0x00000008095e723e */ /* 0x000fe200000010ff */
[C---:B------:R-:W-:Y:S01]  /*9e80*/  FFMA R11, R133.reuse, R14, R11 ;  /* 0x0000000e850b7223 */ /* 0x040fe2000000000b */
[----:B------:R-:W-:Y:S01]  /*9e90*/  LOP3.LUT R14, R144, 0xffff0000, RZ, 0xc0, !PT ;  /* 0xffff0000900e7812 */ /* 0x000fe200078ec0ff */
[C---:B------:R-:W-:Y:S01]  /*9ea0*/  FMUL R8, R130.reuse, R81 ;  /* 0x0000005182087220 */ /* 0x040fe20000400000 */
[C---:B------:R-:W-:Y:S01]  /*9eb0*/  FMUL R9, R130.reuse, R82 ;  /* 0x0000005282097220 */ /* 0x040fe20000400000 */
[----:B------:R-:W-:Y:S01]  /*9ec0*/  FMUL R13, R130, R83 ;  /* 0x00000053820d7220 */ /* 0x000fe20000400000 */
[C---:B------:R-:W-:Y:S01]  /*9ed0*/  FFMA R12, R133.reuse, R15, R12 ;  /* 0x0000000f850c7223 */ /* 0x040fe2000000000c */
[C---:B------:R-:W-:Y:S01]  /*9ee0*/  FFMA R8, R133.reuse, R14, R8 ;  /* 0x0000000e85087223 */ /* 0x040fe20000000008 */
[----:B------:R-:W-:Y:S01]  /*9ef0*/  FFMA R9, R133, R16, R9 ;  /* 0x0000001085097223 */ /* 0x000fe20000000009 */
[----:B------:R-:W-:Y:S01]  /*9f00*/  F2FP.BF16.F32.PACK_AB R95, R11, R10 ;  /* 0x0000000a0b5f723e */ /* 0x000fe200000010ff */
[C---:B------:R-:W-:Y:S01]  /*9f10*/  FFMA R13, R133.reuse, R18, R13 ;  /* 0x00000012850d7223 */ /* 0x040fe2000000000d */
[----:B------:R-:W-:Y:S01]  /*9f20*/  SHF.L.U32 R16, R146, 0x10, RZ ;  /* 0x0000001092107819 */ /* 0x000fe200000006ff */
[----:B------:R-:W-:Y:S01]  /*9f30*/  FMUL R10, R130, R84 ;  /* 0x00000054820a7220 */ /* 0x000fe20000400000 */
[----:B------:R-:W-:Y:S01]  /*9f40*/  LOP3.LUT R18, R146, 0xffff0000, RZ, 0xc0, !PT ;  /* 0xffff000092127812 */ /* 0x000fe200078ec0ff */
[----:B------:R4:W-:Y:S01]  /*9f50*/  @!P1 STS.128 [R196+0x3020], R92 ;  /* 0x0030205cc4009388 */ /* 0x0009e20000000c00 */
[C---:B------:R-:W-:Y:S01]  /*9f60*/  FMUL R11, R130.reuse, R85 ;  /* 0x00000055820b7220 */ /* 0x040fe20000400000 */
[C---:B------:R-:W-:Y:S01]  /*9f70*/  FMUL R14, R130.reuse, R86 ;  /* 0x00000056820e7220 */ /* 0x040fe20000400000 */
[----:B------:R-:W-:Y:S01]  /*9f80*/  FMUL R15, R130, R87 ;  /* 0x00000057820f7220 */ /* 0x000fe20000400000 */
[C---:B------:R-:W-:Y:S01]  /*9f90*/  FFMA R10, R133.reuse, R16, R10 ;  /* 0x00000010850a7223 */ /* 0x040fe2000000000a */
[C---:B------:R-:W-:Y:S01]  /*9fa0*/  FFMA R11, R133.reuse, R18, R11 ;  /* 0x00000012850b7223 */ /* 0x040fe2000000000b */
[C---:B------:R-:W-:Y:S01]  /*9fb0*/  FFMA R14, R133.reuse, R17, R14 ;  /* 0x00000011850e7223 */ /* 0x040fe2000000000e */
[----:B------:R-:W-:Y:S01]  /*9fc0*/  FFMA R15, R133, R20, R15 ;  /* 0x00000014850f7223 */ /* 0x000fe2000000000f */
[----:B--2---:R-:W-:Y:S01]  /*9fd0*/  F2FP.BF16.F32.PACK_AB R96, R8, R12 ;  /* 0x0000000c0860723e */ /* 0x004fe200000010ff */
[----:B------:R-:W-:Y:S01]  /*9fe0*/  BSSY.RECONVERGENT B0, `(.L_x_125) ;  /* 0x0000021000007945 */ /* 0x000fe20003800200 */
[----:B------:R-:W-:Y:S02]  /*9ff0*/  F2FP.BF16.F32.PACK_AB R97, R13, R9 ;  /* 0x000000090d61723e */ /* 0x000fe400000010ff */
[----:B------:R-:W-:Y:S02]  /*a000*/  F2FP.BF16.F32.PACK_AB R98, R11, R10 ;  /* 0x0000000a0b62723e */ /* 0x000fe400000010ff */
[----:B------:R-:W-:Y:S02]  /*a010*/  F2FP.BF16.F32.PACK_AB R99, R15, R14 ;  /* 0x0000000e0f63723e */ /* 0x000fe400000010ff */
[----:B------:R-:W-:Y:S02]  /*a020*/  MOV R12, UR47 ;  /* 0x0000002f000c7c02 */ /* 0x000fe40008000f00 */
[----:B------:R-:W-:Y:S01]  /*a030*/  LEA R11, R137, UR44, 0x3 ;  /* 0x0000002c890b7c11 */ /* 0x000fe2000f8e18ff */
[----:B------:R4:W-:Y:S01]  /*a040*/  @!P1 STS.128 [R195+0x3010], R96 ;  /* 0x00301060c3009388 */ /* 0x0009e20000000c00 */
[----:B------:R-:W-:Y:S04]  /*a050*/  @P2 LEA R12, R12, UR44, 0x3 ;  /* 0x0000002c0c0c2c11 */ /* 0x000fe8000f8e18ff */
[----:B------:R-:W-:Y:S02]  /*a060*/  @P2 IADD3 R13, PT, PT, R12, 0x50, RZ ;  /* 0x000000500c0d2810 */ /* 0x000fe40007ffe0ff */
[----:B------:R-:W-:Y:S01]  /*a070*/  @P2 SHF.L.U32 R12, RZ, 0x1f, RZ ;  /* 0x0000001fff0c2819 */ /* 0x000fe200000006ff */
[----:B------:R-:W-:Y:S01]  /*a080*/  @!PT LDS RZ, [RZ] ;  /* 0x00000000fffff984 */ /* 0x000fe20000000800 */
[----:B------:R-:W-:Y:S01]  /*a090*/  @!PT LDS RZ, [RZ] ;  /* 0x00000000fffff984 */ /* 0x000fe20000000800 */
[----:B------:R-:W-:Y:S01]  /*a0a0*/  @!PT LDS RZ, [RZ] ;  /* 0x00000000fffff984 */ /* 0x000fe20000000800 */
[----:B------:R-:W-:Y:S01]  /*a0b0*/  @!PT LDS RZ, [RZ] ;  /* 0x00000000fffff984 */ /* 0x000fe20000000800 */
[----:B------:R2:W-:Y:S06]  /*a0c0*/  MEMBAR.ALL.CTA ;  /* 0x0000000000007992 */ /* 0x0005ec0000008000 */
[----:B--2---:R-:W2:Y:S01]  /*a0d0*/  FENCE.VIEW.ASYNC.S ;  /* 0x00000000000073c6 */ /* 0x004ea20000000000 */
[----:B-1----:R-:W-:Y:S01]  /*a0e0*/  @P2 PRMT R13, R200, 0x654, R13 ;  /* 0x00000654c80d2816 */ /* 0x002fe2000000000d */
[----:B--2---:R-:W-:Y:S06]  /*a0f0*/  BAR.SYNC.DEFER_BLOCKING 0x1, 0x80 ;  /* 0x0042000000007b1d */ /* 0x004fec0000010000 */
[----:B------:R-:W-:Y:S05]  /*a100*/  @P0 BRA `(.L_x_126) ;  /* 0x0000000000380947 */ /* 0x000fea0003800000 */
[----:B------:R-:W-:Y:S01]  /*a110*/  R2UR UR9, R212 ;  /* 0x00000000d40972ca */ /* 0x000fe200000e0000 */
[----:B------:R-:W-:Y:S02]  /*a120*/  UIADD3 UR4, UP0, UPT, UR54, 0xa80, URZ ;  /* 0x00000a8036047890 */ /* 0x000fe4000ff1e0ff */
[----:B------:R-:W-:Y:S02]  /*a130*/  UIADD3 UR10, UPT, UPT, UR50, 0x40, URZ ;  /* 0x00000040320a7890 */ /* 0x000fe4000fffe0ff */
[----:B------:R-:W-:Y:S02]  /*a140*/  UIADD3 UR8, UPT, UPT, UR44, 0x2200, URZ ;  /* 0x000022002c087890 */ /* 0x000fe4000fffe0ff */
[----:B------:R-:W-:Y:S01]  /*a150*/  UIADD3.X UR5, UPT, UPT, URZ, UR55, URZ, UP0, !UPT ;  /* 0x00000037ff057290 */ /* 0x000fe200087fe4ff */
[----:B------:R-:W-:Y:S01]  /*a160*/  UMOV UR11, UR36 ;  /* 0x00000024000b7c82 */ /* 0x000fe20008000000 */
[----:B------:R-:W-:Y:S01]  /*a170*/  UIADD3 UR12, UPT, UPT, UR44, 0x3200, URZ ;  /* 0x000032002c0c7890 */ /* 0x000fe2000fffe0ff */
[----:B------:R-:W-:Y:S03]  /*a180*/  UMOV UR15, UR36 ;  /* 0x00000024000f7c82 */ /* 0x000fe60008000000 */
[----:B------:R-:W-:Y:S01]  /*a190*/  UIADD3 UR13, UPT, UPT, UR9, 0x80, URZ ;  /* 0x00000080090d7890 */ /* 0x000fe2000fffe0ff */
[----:B------:R-:W-:Y:S02]  /*a1a0*/  UMOV UR14, UR10 ;  /* 0x0000000a000e7c82 */ /* 0x000fe40008000000 */
[----:B------:R1:W-:Y:S06]  /*a1b0*/  UTMASTG.3D [UR8], [UR4] ;  /* 0x00000008040073b5 */ /* 0x0003ec0008010000 */
[----:B------:R1:W-:Y:S01]  /*a1c0*/  UTMASTG.3D [UR12], [UR4] ;  /* 0x0000000c040073b5 */ /* 0x0003e20008010000 */
[----:B------:R0:W-:Y:S01]  /*a1d0*/  UTMACMDFLUSH ;  /* 0x00000000000079b7 */ /* 0x0001e20000000000 */
[----:B-1----:R-:W-:Y:S04]  /*a1e0*/  DEPBAR.LE SB0, 0x1 ;  /* 0x000080400000791a */ /* 0x002fe80000000000 */
.L_x_126:
[----:B------:R-:W-:Y:S05]  /*a1f0*/  BSYNC.RECONVERGENT B0 ;  /* 0x0000000000007941 */ /* 0x000fea0003800200 */
.L_x_125:
[----:B------:R-:W-:Y:S01]  /*a200*/  BAR.SYNC.DEFER_BLOCKING 0x1, 0x80 ;  /* 0x0042000000007b1d */ /* 0x000fe20000010000 */
[----:B------:R-:W-:Y:S02]  /*a210*/  UISETP.NE.AND UP0, UPT, UR43, URZ, UPT ;  /* 0x000000ff2b00728c */ /* 0x000fe4000bf05270 */
[----:B------:R-:W-:Y:S03]  /*a220*/  UIADD3 UR5, UPT, UPT, UR47, 0x1, URZ ;  /* 0x000000012f057890 */ /* 0x000fe6000fffe0ff */
[----:B------:R1:W-:Y:S01]  /*a230*/  @P2 SYNCS.ARRIVE.TRANS64.RED.A1T0 RZ, [R13+URZ], RZ ;  /* 0x000000ff0dff29a7 */ /* 0x0003e200081004ff */
[----:B------:R-:W-:Y:S01]  /*a240*/  UMOV UR4, 0x40 ;  /* 0x0000004000047882 */ /* 0x000fe20000000000 */
[----:B------:R-:W-:Y:S01]  /*a250*/  BSSY B1, `(.L_x_127) ;  /* 0x0000021000017945 */ /* 0x000fe20003800000 */
[----:B------:R-:W-:Y:S02]  /*a260*/  USEL UR4, UR4, 0x20, !UP0 ;  /* 0x0000002004047887 */ /* 0x000fe4000c000000 */
[----:B------:R-:W-:Y:S02]  /*a270*/  UISETP.NE.AND UP0, UPT, UR5, 0x4, UPT ;  /* 0x000000040500788c */ /* 0x000fe4000bf05270 */
[----:B------:R-:W-:Y:S01]  /*a280*/  UIADD3 UR49, UPT, UPT, UR52, UR4, URZ ;  /* 0x0000000434317290 */ /* 0x000fe2000fffe0ff */
[----:B------:R-:W2:Y:S01]  /*a290*/  @P2 SYNCS.PHASECHK.TRANS64.TRYWAIT P0, [R11+URZ+0x30], R12 ;  /* 0x0000300c0b0025a7 */ /* 0x000ea200080011ff */
[----:B----4-:R-:W-:Y:S01]  /*a2a0*/  VIADD R92, R131, UR4 ;  /* 0x00000004835c7c36 */ /* 0x010fe20008000000 */
[----:B------:R-:W-:Y:S04]  /*a2b0*/  USEL UR46, UR5, URZ, UP0 ;  /* 0x000000ff052e7287 */ /* 0x000fe80008000000 */
[----:B------:R-:W-:Y:S04]  /*a2c0*/  SHF.R.U32.HI R10, RZ, 0x15, R92 ;  /* 0x00000015ff0a7819 */ /* 0x000fe8000001165c */
[----:B------:R-:W-:Y:S02]  /*a2d0*/  LOP3.LUT R16, R10, 0x3, RZ, 0xc0, !PT ;  /* 0x000000030a107812 */ /* 0x000fe400078ec0ff */
[----:B--2---:R-:W-:Y:S01]  /*a2e0*/  @P2 SEL R138, RZ, 0x1, !P0 ;  /* 0x00000001ff8a2807 */ /* 0x004fe20004000000 */
[----:B-1----:R-:W-:Y:S06]  /*a2f0*/  @!P2 BRA `(.L_x_128) ;  /* 0x000000000058a947 */ /* 0x002fec0003800000 */
        /* <DEDUP_REMOVED lines=8> */
[----:B------:R-:W-:Y:S04]  /*a380*/  SHF.L.U32 R8, RZ, 0x1f, RZ ;  /* 0x0000001fff087819 */ /* 0x000fe800000006ff */
[----:B------:R-:W1:Y:S02]  /*a390*/  SYNCS.PHASECHK.TRANS64.TRYWAIT P0, [R11+URZ+0x30], R8 ;  /* 0x000030080b0075a7 */ /* 0x000e6400080011ff */
[----:B-1----:R-:W-:Y:S05]  /*a3a0*/  @!P0 BRA `(.L_x_131) ;  /* 0x0000009000888947 */ /* 0x002fea0003800000 */
.L_x_130:
[----:B------:R-:W-:Y:S05]  /*a3b0*/  BSYNC B0 ;  /* 0x0000000000007941 */ /* 0x000fea0003800000 */
.L_x_129:
[----:B------:R-:W-:Y:S02]  /*a3c0*/  ISETP.NE.AND P0, PT, R199, RZ, PT ;  /* 0x000000ffc700720c */ /* 0x000fe40003f05270 */
[----:B------:R-:W-:Y:S11]  /*a3d0*/  IADD3 R137, PT, PT, R137, 0x1, RZ ;  /* 0x0000000189897810 */ /* 0x000ff60007ffe0ff */
[----:B------:R2:W4:Y:S04]  /*a3e0*/  @P0 LDS.128 R160, [R3+0x20] ;  /* 0x0000200003a00984 */ /* 0x0005280000000c00 */
[----:B------:R2:W1:Y:S04]  /*a3f0*/  @P0 LDS.128 R140, [R3+0x1020] ;  /* 0x00102000038c0984 */ /* 0x0004680000000c00 */
[----:B------:R2:W1:Y:S04]  /*a400*/  @P0 LDS.128 R168, [R6] ;  /* 0x0000000006a80984 */ /* 0x0004680000000c00 */
[----:B------:R2:W1:Y:S04]  /*a410*/  @P0 LDS.128 R152, [R6+0x1000] ;  /* 0x0010000006980984 */ /* 0x0004680000000c00 */
[----:B------:R2:W1:Y:S04]  /*a420*/  @P0 LDS.128 R164, [R4+0x10] ;  /* 0x0000100004a40984 */ /* 0x0004680000000c00 */
[----:B------:R2:W1:Y:S04]  /*a430*/  @P0 LDS.128 R148, [R4+0x1010] ;  /* 0x0010100004940984 */ /* 0x0004680000000c00 */
[----:B------:R2:W1:Y:S04]  /*a440*/  @P0 LDS.128 R156, [R0+0x10] ;  /* 0x00001000009c0984 */ /* 0x0004680000000c00 */
[----:B------:R2:W1:Y:S02]  /*a450*/  @P0 LDS.128 R144, [R0+0x1010] ;  /* 0x0010100000900984 */ /* 0x0004640000000c00 */
.L_x_128:
[----:B------:R-:W-:Y:S05]  /*a460*/  BSYNC B1 ;  /* 0x0000000000017941 */ /* 0x000fea0003800000 */
.L_x_127:
[----:B------:R-:W-:Y:S11]  /*a470*/  ISETP.NE.AND P0, PT, R189, R16, PT ;  /* 0x00000010bd00720c */ /* 0x000ff60003f05270 */
[----:B------:R-:W-:Y:S02]  /*a480*/  @!UPT UIADD3 URZ, UPT, UPT, URZ, URZ, URZ ;  /* 0x000000fffffff290 */ /* 0x000fe4000fffe0ff */
[----:B------:R-:W-:Y:S05]  /*a490*/  @P0 BRA `(.L_x_132) ;  /* 0x0000000000bc0947 */ /* 0x000fea0003800000 */
[----:B------:R-:W-:Y:S11]  /*a4a0*/  LOP3.LUT P0, RZ, R10, 0x3, R177, 0x48, !PT ;  /* 0x000000030aff7812 */ /* 0x000ff600078048b1 */
[----:B------:R-:W-:Y:S02]  /*a4b0*/  @!UPT UIADD3 URZ, UPT, UPT, URZ, URZ, URZ ;  /* 0x000000fffffff290 */ /* 0x000fe4000fffe0ff */
[----:B------:R-:W-:Y:S05]  /*a4c0*/  @!P0 BRA `(.L_x_133) ;  /* 0x0000000000408947 */ /* 0x000fea0003800000 */
[----:B------:R-:W5:Y:S01]  /*a4d0*/  LDCU.64 UR8, c[0x4][0x70] ;  /* 0x01000e00ff0877ac */ /* 0x000f620008000a00 */
[----:B------:R-:W-:Y:S01]  /*a4e0*/  MOV R15, 0x0 ;  /* 0x00000000000f7802 */ /* 0x000fe20000000f00 */
[----:B------:R-:W-:Y:S02]  /*a4f0*/  HFMA2 R12, -RZ, RZ, 0, 5.9604644775390625e-08 ;  /* 0x00000001ff0c7431 */ /* 0x000fe400000001ff */
[----:B-1----:R-:W-:Y:S02]  /*a500*/  IMAD.MOV.U32 R8, RZ, RZ, 0x192 ;  /* 0x00000192ff087424 */ /* 0x002fe400078e00ff */
[----:B------:R-:W-:Y:S01]  /*a510*/  IMAD.MOV.U32 R13, RZ, RZ, RZ ;  /* 0x000000ffff0d7224 */ /* 0x000fe200078e00ff */
[----:B------:R-:W1:Y:S01]  /*a520*/  LDCU.64 UR6, c[0x4][0x78] ;  /* 0x01000f00ff0677ac */ /* 0x000e620008000a00 */
[----:B------:R-:W3:Y:S01]  /*a530*/  LDC.64 R14, c[0x4][R15] ;  /* 0x010000000f0e7b82 */ /* 0x000ee20000000a00 */
[----:B------:R-:W4:Y:S01]  /*a540*/  LDCU.64 UR4, c[0x4][0x10] ;  /* 0x01000200ff0477ac */ /* 0x000f220008000a00 */
[----:B-----5:R-:W-:Y:S01]  /*a550*/  MOV R5, UR9 ;  /* 0x0000000900057c02 */ /* 0x020fe20008000f00 */
[----:B--2---:R-:W-:Y:S01]  /*a560*/  IMAD.U32 R4, RZ, RZ, UR8 ;  /* 0x00000008ff047e24 */ /* 0x004fe2000f8e00ff */
[----:B-1----:R-:W-:Y:S01]  /*a570*/  MOV R7, UR7 ;  /* 0x0000000700077c02 */ /* 0x002fe20008000f00 */
[----:B------:R-:W-:Y:S01]  /*a580*/  IMAD.U32 R6, RZ, RZ, UR6 ;  /* 0x00000006ff067e24 */ /* 0x000fe2000f8e00ff */
[----:B----4-:R-:W-:Y:S01]  /*a590*/  MOV R11, UR5 ;  /* 0x00000005000b7c02 */ /* 0x010fe20008000f00 */
[----:B------:R-:W-:Y:S02]  /*a5a0*/  IMAD.U32 R10, RZ, RZ, UR4 ;  /* 0x00000004ff0a7e24 */ /* 0x000fe4000f8e00ff */
[----:B------:R-:W-:Y:S07]  /*a5b0*/  LEPC R20, `(.L_x_133) ;  /* 0x000000001014794e */ /* 0x000fee0000000000 */
[----:B---3--:R-:W-:Y:S05]  /*a5c0*/  CALL.ABS.NOINC R14 ;  /* 0x000000000e007343 */ /* 0x008fea0003c00000 */
.L_x_133:
[----:B------:R-:W-:Y:S05]  /*a5d0*/  WARPSYNC.ALL ;  /* 0x0000000000007948 */ /* 0x000fea0003800000 */
[C---:B------:R-:W-:Y:S01]  /*a5e0*/  R2UR UR4, R92.reuse ;  /* 0x000000005c0472ca */ /* 0x040fe200000e0000 */
[----:B--2---:R-:W-:Y:S05]  /*a5f0*/  VIADD R0, R92, 0x80 ;  /* 0x000000805c007836 */ /* 0x004fea0000000000 */
[----:B------:R-:W-:Y:S04]  /*a600*/  SHF.R.U32.HI R0, RZ, 0x15, R0 ;  /* 0x00000015ff007819 */ /* 0x000fe80000011600 */
[----:B------:R-:W-:Y:S03]  /*a610*/  LOP3.LUT P0, RZ, R0, 0x3, R177, 0x48, !PT ;  /* 0x0000000300ff7812 */ /* 0x000fe600078048b1 */
[----:B------:R-:W2:Y:S10]  /*a620*/  LDTM.x32 R24, tmem[UR4] ;  /* 0x00000004001879ee */ /* 0x000eb400082c0000 */
[----:B--2---:R-:W-:Y:S05]  /*a630*/  @!P0 BRA `(.L_x_134) ;  /* 0x0000000000408947 */ /* 0x004fea0003800000 */
[----:B------:R-:W2:Y:S01]  /*a640*/  LDCU.64 UR8, c[0x4][0x70] ;  /* 0x01000e00ff0877ac */ /* 0x000ea20008000a00 */
[----:B------:R-:W-:Y:S01]  /*a650*/  MOV R15, 0x0 ;  /* 0x00000000000f7802 */ /* 0x000fe20000000f00 */
[----:B------:R-:W-:Y:S02]  /*a660*/  HFMA2 R12, -RZ, RZ, 0, 5.9604644775390625e-08 ;  /* 0x00000001ff0c7431 */ /* 0x000fe400000001ff */
[----:B-1----:R-:W-:Y:S02]  /*a670*/  IMAD.MOV.U32 R8, RZ, RZ, 0x192 ;  /* 0x00000192ff087424 */ /* 0x002fe400078e00ff */
[----:B------:R-:W-:Y:S01]  /*a680*/  IMAD.MOV.U32 R13, RZ, RZ, RZ ;  /* 0x000000ffff0d7224 */ /* 0x000fe200078e00ff */
[----:B------:R-:W1:Y:S01]  /*a690*/  LDCU.64 UR6, c[0x4][0x78] ;  /* 0x01000f00ff0677ac */ /* 0x000e620008000a00 */
[----:B------:R-:W3:Y:S01]  /*a6a0*/  LDC.64 R14, c[0x4][R15] ;  /* 0x010000000f0e7b82 */ /* 0x000ee20000000a00 */
[----:B------:R-:W5:Y:S01]  /*a6b0*/  LDCU.64 UR4, c[0x4][0x10] ;  /* 0x01000200ff0477ac */ /* 0x000f620008000a00 */
[----:B--2---:R-:W-:Y:S01]  /*a6c0*/  MOV R5, UR9 ;  /* 0x0000000900057c02 */ /* 0x004fe20008000f00 */
[----:B------:R-:W-:Y:S01]  /*a6d0*/  IMAD.U32 R4, RZ, RZ, UR8 ;  /* 0x00000008ff047e24 */ /* 0x000fe2000f8e00ff */
[----:B-1----:R-:W-:Y:S01]  /*a6e0*/  MOV R7, UR7 ;  /* 0x0000000700077c02 */ /* 0x002fe20008000f00 */
[----:B------:R-:W-:Y:S01]  /*a6f0*/  IMAD.U32 R6, RZ, RZ, UR6 ;  /* 0x00000006ff067e24 */ /* 0x000fe2000f8e00ff */
[----:B-----5:R-:W-:Y:S01]  /*a700*/  MOV R11, UR5 ;  /* 0x00000005000b7c02 */ /* 0x020fe20008000f00 */
[----:B------:R-:W-:Y:S02]  /*a710*/  IMAD.U32 R10, RZ, RZ, UR4 ;  /* 0x00000004ff0a7e24 */ /* 0x000fe4000f8e00ff */
[----:B------:R-:W-:Y:S07]  /*a720*/  LEPC R20, `(.L_x_134) ;  /* 0x000000001014794e */ /* 0x000fee0000000000 */
[----:B---34-:R-:W-:Y:S05]  /*a730*/  CALL.ABS.NOINC R14 ;  /* 0x000000000e007343 */ /* 0x018fea0003c00000 */
.L_x_134:
[----:B------:R-:W-:Y:S05]  /*a740*/  WARPSYNC.ALL ;  /* 0x0000000000007948 */ /* 0x000fea0003800000 */
[----:B------:R-:W-:Y:S11]  /*a750*/  R2UR UR4, R92 ;  /* 0x000000005c0472ca */ /* 0x000ff600000e0000 */
[----:B------:R-:W-:Y:S02]  /*a760*/  @!UPT UIADD3 URZ, UPT, UPT, URZ, URZ, URZ ;  /* 0x000000fffffff290 */ /* 0x000fe4000fffe0ff */
[----:B------:R-:W2:Y:S02]  /*a770*/  LDTM.x32 R56, tmem[UR4+0x80] ;  /* 0x00008004003879ee */ /* 0x000ea400082c0000 */
[----:B--2---:R-:W-:Y:S01]  /*a780*/  NOP ;  /* 0x0000000000007918 */ /* 0x004fe20000000000 */
.L_x_132:
[----:B-12---:R-:W-:Y:S01]  /*a790*/  SHF.L.U32 R4, R168, 0x10, RZ ;  /* 0x00000010a8047819 */ /* 0x006fe200000006ff */
[----:B------:R-:W-:Y:S01]  /*a7a0*/  FMUL R0, R130, R24 ;  /* 0x0000001882007220 */ /* 0x000fe20000400000 */
[----:B------:R-:W-:Y:S01]  /*a7b0*/  LOP3.LUT R6, R168, 0xffff0000, RZ, 0xc0, !PT ;  /* 0xffff0000a8067812 */ /* 0x000fe200078ec0ff */
[C---:B------:R-:W-:Y:S01]  /*a7c0*/  FMUL R3, R130.reuse, R25 ;  /* 0x0000001982037220 */ /* 0x040fe20000400000 */
[----:B------:R-:W-:Y:S01]  /*a7d0*/  SHF.L.U32 R7, R169, 0x10, RZ ;  /* 0x00000010a9077819 */ /* 0x000fe200000006ff */
[----:B------:R-:W-:Y:S01]  /*a7e0*/  FFMA R0, R133, R4, R0 ;  /* 0x0000000485007223 */ /* 0x000fe20000000000 */
[----:B------:R-:W-:Y:S01]  /*a7f0*/  LOP3.LUT R8, R169, 0xffff0000, RZ, 0xc0, !PT ;  /* 0xffff0000a9087812 */ /* 0x000fe200078ec0ff */
[----:B------:R-:W-:Y:S01]  /*a800*/  FMUL R4, R130, R26 ;  /* 0x0000001a82047220 */ /* 0x000fe20000400000 */
[C---:B------:R-:W-:Y:S01]  /*a810*/  SHF.L.U32 R9, R170.reuse, 0x10, RZ ;  /* 0x00000010aa097819 */ /* 0x040fe200000006ff */
[----:B------:R-:W-:Y:S01]  /*a820*/  FFMA R3, R133, R6, R3 ;  /* 0x0000000685037223 */ /* 0x000fe20000000003 */
[----:B------:R-:W-:Y:S01]  /*a830*/  LOP3.LUT R10, R170, 0xffff0000, RZ, 0xc0, !PT ;  /* 0xffff0000aa0a7812 */ /* 0x000fe200078ec0ff */
[C---:B------:R-:W-:Y:S01]  /*a840*/  FMUL R5, R130.reuse, R27 ;  /* 0x0000001b82057220 */ /* 0x040fe20000400000 */
[C---:B------:R-:W-:Y:S01]  /*a850*/  SHF.L.U32 R11, R171.reuse, 0x10, RZ ;  /* 0x00000010ab0b7819 */ /* 0x040fe200000006ff */
[C---:B------:R-:W-:Y:S01]  /*a860*/  FMUL R6, R130.reuse, R28 ;  /* 0x0000001c82067220 */ /* 0x040fe20000400000 */
[----:B------:R-:W-:Y:S01]  /*a870*/  LOP3.LUT R12, R171, 0xffff0000, RZ, 0xc0, !PT ;  /* 0xffff0000ab0c7812 */ /* 0x000fe200078ec0ff */
[----:B------:R-:W-:Y:S01]  /*a880*/  FFMA R4, R133, R7, R4 ;  /* 0x0000000785047223 */ /* 0x000fe20000000004 */
[----:B------:R-:W-:Y:S01]  /*a890*/  ISETP.NE.AND P1, PT, R189, R16, PT ;  /* 0x00000010bd00720c */ /* 0x000fe20003f25270 */
[----:B------:R-:W-:Y:S01]  /*a8a0*/  FFMA R5, R133, R8, R5 ;  /* 0x0000000885057223 */ /* 0x000fe20000000005 */
[----:B------:R-:W-:Y:S01]  /*a8b0*/  F2FP.BF16.F32.PACK_AB R16, R3, R0 ;  /* 0x000000000310723e */ /* 0x000fe200000010ff */
[C---:B------:R-:W-:Y:S01]  /*a8c0*/  FMUL R7, R130.reuse, R29 ;  /* 0x0000001d82077220 */ /* 0x040fe20000400000 */
[----:B------:R-:W-:Y:S01]  /*a8d0*/  LOP3.LUT R14, R159, 0xffff0000, RZ, 0xc0, !PT ;  /* 0xffff00009f0e7812 */ /* 0x000fe200078ec0ff */
[----:B------:R-:W-:Y:S01]  /*a8e0*/  FFMA R6, R133, R9, R6 ;  /* 0x0000000985067223 */ /* 0x000fe20000000006 */
[----:B------:R-:W-:Y:S01]  /*a8f0*/  F2FP.BF16.F32.PACK_AB R17, R5, R4 ;  /* 0x000000040511723e */ /* 0x000fe200000010ff */
[----:B------:R-:W-:Y:S01]  /*a900*/  FMUL R8, R130, R30 ;  /* 0x0000001e82087220 */ /* 0x000fe20000400000 */
[----:B------:R-:W-:Y:S01]  /*a910*/  ISETP.NE.AND P2, PT, R194, RZ, PT ;  /* 0x000000ffc200720c */ /* 0x000fe20003f45270 */
[----:B------:R-:W-:Y:S01]  /*a920*/  FMUL R9, R130, R31 ;  /* 0x0000001f82097220 */ /* 0x000fe20000400000 */
[----:B------:R-:W-:Y:S01]  /*a930*/  ISETP.NE.AND P0, PT, R189, RZ, PT ;  /* 0x000000ffbd00720c */ /* 0x000fe20003f05270 */
[C---:B------:R-:W-:Y:S01]  /*a940*/  FFMA R7, R133.reuse, R10, R7 ;  /* 0x0000000a85077223 */ /* 0x040fe20000000007 */
[C---:B------:R-:W-:Y:S01]  /*a950*/  FFMA R8, R133.reuse, R11, R8 ;  /* 0x0000000b85087223 */ /* 0x040fe20000000008 */
[----:B------:R-:W-:Y:S01]  /*a960*/  SHF.L.U32 R11, R164, 0x10, RZ ;  /* 0x00000010a40b7819 */ /* 0x000fe200000006ff */
[----:B------:R-:W-:Y:S01]  /*a970*/  FFMA R9, R133, R12, R9 ;  /* 0x0000000c85097223 */ /* 0x000fe20000000009 */
[----:B------:R-:W-:Y:S01]  /*a980*/  SHF.L.U32 R12, R166, 0x10, RZ ;  /* 0x00000010a60c7819 */ /* 0x000fe200000006ff */
[C---:B------:R-:W-:Y:S01]  /*a990*/  FMUL R10, R130.reuse, R32 ;  /* 0x00000020820a7220 */ /* 0x040fe20000400000 */
[----:B------:R-:W-:Y:S01]  /*a9a0*/  F2FP.BF16.F32.PACK_AB R18, R7, R6 ;  /* 0x000000060712723e */ /* 0x000fe200000010ff */
[----:B------:R-:W-:Y:S01]  /*a9b0*/  FMUL R0, R130, R33 ;  /* 0x0000002182007220 */ /* 0x000fe20000400000 */
[----:B------:R-:W-:Y:S01]  /*a9c0*/  F2FP.BF16.F32.PACK_AB R19, R9, R8 ;  /* 0x000000080913723e */ /* 0x000fe200000010ff */
[----:B------:R-:W-:Y:S01]  /*a9d0*/  FFMA R10, R133, R11, R10 ;  /* 0x0000000b850a7223 */ /* 0x000fe2000000000a */
[----:B------:R-:W-:Y:S01]  /*a9e0*/  LOP3.LUT R6, R164, 0xffff0000, RZ, 0xc0, !PT ;  /* 0xffff0000a4067812 */ /* 0x000fe200078ec0ff */
[C---:B------:R-:W-:Y:S01]  /*a9f0*/  FMUL R3, R130.reuse, R34 ;  /* 0x0000002282037220 */ /* 0x040fe20000400000 */
[C---:B------:R-:W-:Y:S01]  /*aa00*/  SHF.L.U32 R8, R165.reuse, 0x10, RZ ;  /* 0x00000010a5087819 */ /* 0x040fe200000006ff */
[----:B------:R1:W-:Y:S01]  /*aa10*/  @!P1 STS.128 [R188+0x4000], R16 ;  /* 0x00400010bc009388 */ /* 0x0003e20000000c00 */
[----:B------:R-:W-:Y:S01]  /*aa20*/  LOP3.LUT R7, R165, 0xffff0000, RZ, 0xc0, !PT ;  /* 0xffff0000a5077812 */ /* 0x000fe200078ec0ff */
[----:B------:R-:W-:Y:S01]  /*aa30*/  FMUL R4, R130, R35 ;  /* 0x0000002382047220 */ /* 0x000fe20000400000 */
[----:B------:R-:W-:Y:S01]  /*aa40*/  LOP3.LUT R9, R166, 0xffff0000, RZ, 0xc0, !PT ;  /* 0xffff0000a6097812 */ /* 0x000fe200078ec0ff */
[C---:B------:R-:W-:Y:S01]  /*aa50*/  FMUL R5, R130.reuse, R36 ;  /* 0x0000002482057220 */ /* 0x040fe20000400000 */
[----:B------:R-:W-:Y:S01]  /*aa60*/  LOP3.LUT R11, R167, 0xffff0000, RZ, 0xc0, !PT ;  /* 0xffff0000a70b7812 */ /* 0x000fe200078ec0ff */
[C---:B------:R-:W-:Y:S01]  /*aa70*/  FFMA R0, R133.reuse, R6, R0 ;  /* 0x0000000685007223 */ /* 0x040fe20000000000 */
[C---:B------:R-:W-:Y:S01]  /*aa80*/  FFMA R3, R133.reuse, R8, R3 ;  /* 0x0000000885037223 */ /* 0x040fe20000000003 */
[C---:B------:R-:W-:Y:S01]  /*aa90*/  FFMA R4, R133.reuse, R7, R4 ;  /* 0x0000000785047223 */ /* 0x040fe20000000004 */
[----:B------:R-:W-:Y:S01]  /*aaa0*/  FFMA R5, R133, R12, R5 ;  /* 0x0000000c85057223 */ /* 0x000fe20000000005 */
[----:B------:R-:W-:Y:S01]  /*aab0*/  SHF.L.U32 R12, R167, 0x10, RZ ;  /* 0x00000010a70c7819 */ /* 0x000fe200000006ff */
[----:B------:R-:W-:Y:S01]  /*aac0*/  FMUL R6, R130, R37 ;  /* 0x0000002582067220 */ /* 0x000fe20000400000 */
[----:B------:R-:W-:Y:S01]  /*aad0*/  F2FP.BF16.F32.PACK_AB R20, R0, R10 ;  /* 0x0000000a0014723e */ /* 0x000fe200000010ff */
[----:B------:R-:W-:Y:S01]  /*aae0*/  FMUL R7, R130, R38 ;  /* 0x0000002682077220 */ /* 0x000fe20000400000 */
[----:B------:R-:W-:Y:S01]  /*aaf0*/  F2FP.BF16.F32.PACK_AB R21, R4, R3 ;  /* 0x000000030415723e */ /* 0x000fe200000010ff */
[----:B------:R-:W-:Y:S01]  /*ab00*/  FMUL R8, R130, R39 ;  /* 0x0000002782087220 */ /* 0x000fe20000400000 */
[----:B----4-:R-:W-:Y:S01]  /*ab10*/  SHF.L.U32 R3, R160, 0x10, RZ ;  /* 0x00000010a0037819 */ /* 0x010fe200000006ff */
[C---:B------:R-:W-:Y:S01]  /*ab20*/  FFMA R6, R133.reuse, R9, R6 ;  /* 0x0000000985067223 */ /* 0x040fe20000000006 */
[----:B------:R-:W-:Y:S01]  /*ab30*/  SHF.L.U32 R9, R162, 0x10, RZ ;  /* 0x00000010a2097819 */ /* 0x000fe200000006ff */
[----:B------:R-:W-:Y:S01]  /*ab40*/  FFMA R7, R133, R12, R7 ;  /* 0x0000000c85077223 */ /* 0x000fe20000000007 */
[----:B------:R-:W-:Y:S01]  /*ab50*/  LOP3.LUT R10, R157, 0xffff0000, RZ, 0xc0, !PT ;  /* 0xffff00009d0a7812 */ /* 0x000fe200078ec0ff */
[C---:B------:R-:W-:Y:S01]  /*ab60*/  FFMA R8, R133.reuse, R11, R8 ;  /* 0x0000000b85087223 */ /* 0x040fe20000000008 */
[----:B------:R-:W-:Y:S01]  /*ab70*/  F2FP.BF16.F32.PACK_AB R22, R6, R5 ;  /* 0x000000050616723e */ /* 0x000fe200000010ff */
[----:B------:R-:W-:Y:S01]  /*ab80*/  FMUL R0, R130, R40 ;  /* 0x0000002882007220 */ /* 0x000fe20000400000 */
[----:B------:R-:W-:Y:S01]  /*ab90*/  LOP3.LUT R6, R160, 0xffff0000, RZ, 0xc0, !PT ;  /* 0xffff0000a0067812 */ /* 0x000fe200078ec0ff */
[----:B------:R-:W-:Y:S01]  /*aba0*/  FMUL R4, R130, R42 ;  /* 0x0000002a82047220 */ /* 0x000fe20000400000 */
[----:B------:R-:W-:Y:S01]  /*abb0*/  F2FP.BF16.F32.PACK_AB R23, R8, R7 ;  /* 0x000000070817723e */ /* 0x000fe200000010ff */
[----:B------:R-:W-:Y:S01]  /*abc0*/  FFMA R0, R133, R3, R0 ;  /* 0x0000000385007223 */ /* 0x000fe20000000000 */
[C---:B------:R-:W-:Y:S01]  /*abd0*/  SHF.L.U32 R7, R161.reuse, 0x10, RZ ;  /* 0x00000010a1077819 */ /* 0x040fe200000006ff */
[C---:B------:R-:W-:Y:S01]  /*abe0*/  FMUL R3, R130.reuse, R41 ;  /* 0x0000002982037220 */ /* 0x040fe20000400000 */
[----:B------:R-:W-:Y:S01]  /*abf0*/  LOP3.LUT R8, R161, 0xffff0000, RZ, 0xc0, !PT ;  /* 0xffff0000a1087812 */ /* 0x000fe200078ec0ff */
[----:B------:R-:W-:Y:S01]  /*ac00*/  FMUL R5, R130, R43 ;  /* 0x0000002b82057220 */ /* 0x000fe20000400000 */
[----:B------:R-:W-:Y:S01]  /*ac10*/  LOP3.LUT R12, R158, 0xffff0000, RZ, 0xc0, !PT ;  /* 0xffff00009e0c7812 */ /* 0x000fe200078ec0ff */
[----:B------:R-:W-:Y:S01]  /*ac20*/  FFMA R3, R133, R6, R3 ;  /* 0x0000000685037223 */ /* 0x000fe20000000003 */
[----:B------:R-:W-:Y:S01]  /*ac30*/  SHF.L.U32 R11, R159, 0x10, RZ ;  /* 0x000000109f0b7819 */ /* 0x000fe200000006ff */
[C---:B------:R-:W-:Y:S01]  /*ac40*/  FFMA R4, R133.reuse, R7, R4 ;  /* 0x0000000785047223 */ /* 0x040fe20000000004 */
        /* <DEDUP_REMOVED lines=60> */
[----:B------:R-:W-:Y:S01]  /*b010*/  FFMA R5, R133, R12, R5 ;  /* 0x0000000c85057223 */ /* 0x000fe20000000005 */
[----:B------:R-:W-:Y:S01]  /*b020*/  SHF.L.U32 R12, R155, 0x10, RZ ;  /* 0x000000109b0c7819 */ /* 0x000fe200000006ff */
[----:B------:R-:W-:Y:S01]  /*b030*/  FMUL R6, R130, R61 ;  /* 0x0000003d82067220 */ /* 0x000fe20000400000 */
[----:B------:R-:W-:Y:S01]  /*b040*/  F2FP.BF16.F32.PACK_AB R89, R4, R3 ;  /* 0x000000030459723e */ /* 0x000fe200000010ff */
[----:B------:R-:W-:Y:S01]  /*b050*/  FMUL R7, R130, R62 ;  /* 0x0000003e82077220 */ /* 0x000fe20000400000 */
[----:B------:R-:W-:Y:S01]  /*b060*/  SHF.L.U32 R3, R148, 0x10, RZ ;  /* 0x0000001094037819 */ /* 0x000fe200000006ff */
[----:B------:R-:W-:Y:S01]  /*b070*/  FMUL R8, R130, R63 ;  /* 0x0000003f82087220 */ /* 0x000fe20000400000 */
[----:B------:R-:W-:Y:S01]  /*b080*/  LOP3.LUT R14, R147, 0xffff0000, RZ, 0xc0, !PT ;  /* 0xffff0000930e7812 */ /* 0x000fe200078ec0ff */
        /* <DEDUP_REMOVED lines=8> */
[----:B------:R1:W-:Y:S01]  /*b110*/  @!P1 STS.128 [R195+0x4010], R20 ;  /* 0x00401014c3009388 */ /* 0x0003e20000000c00 */
[----:B------:R-:W-:Y:S01]  /*b120*/  F2FP.BF16.F32.PACK_AB R91, R8, R7 ;  /* 0x00000007085b723e */ /* 0x000fe200000010ff */
[----:B------:R-:W-:Y:S01]  /*b130*/  FFMA R0, R133, R3, R0 ;  /* 0x0000000385007223 */ /* 0x000fe20000000000 */
[C---:B------:R-:W-:Y:S01]  /*b140*/  SHF.L.U32 R7, R149.reuse, 0x10, RZ ;  /* 0x0000001095077819 */ /* 0x040fe200000006ff */
[C---:B------:R-:W-:Y:S01]  /*b150*/  FMUL R3, R130.reuse, R65 ;  /* 0x0000004182037220 */ /* 0x040fe20000400000 */
[----:B------:R-:W-:Y:S01]  /*b160*/  LOP3.LUT R8, R149, 0xffff0000, RZ, 0xc0, !PT ;  /* 0xffff000095087812 */ /* 0x000fe200078ec0ff */
[C---:B------:R-:W-:Y:S01]  /*b170*/  FMUL R4, R130.reuse, R66 ;  /* 0x0000004282047220 */ /* 0x040fe20000400000 */
[----:B------:R-:W-:Y:S01]  /*b180*/  SHF.L.U32 R11, R147, 0x10, RZ ;  /* 0x00000010930b7819 */ /* 0x000fe200000006ff */
[C---:B------:R-:W-:Y:S01]  /*b190*/  FMUL R5, R130.reuse, R67 ;  /* 0x0000004382057220 */ /* 0x040fe20000400000 */
[C---:B------:R-:W-:Y:S01]  /*b1a0*/  FFMA R3, R133.reuse, R6, R3 ;  /* 0x0000000685037223 */ /* 0x040fe20000000003 */
[C---:B------:R-:W-:Y:S01]  /*b1b0*/  FFMA R4, R133.reuse, R7, R4 ;  /* 0x0000000785047223 */ /* 0x040fe20000000004 */
[----:B------:R-:W-:Y:S01]  /*b1c0*/  FMUL R6, R130, R68 ;  /* 0x0000004482067220 */ /* 0x000fe20000400000 */
[----:B------:R-:W-:Y:S01]  /*b1d0*/  FFMA R5, R133, R8, R5 ;  /* 0x0000000885057223 */ /* 0x000fe20000000005 */
[----:B------:R-:W-:Y:S01]  /*b1e0*/  LOP3.LUT R8, R150, 0xffff0000, RZ, 0xc0, !PT ;  /* 0xffff000096087812 */ /* 0x000fe200078ec0ff */
[C---:B------:R-:W-:Y:S01]  /*b1f0*/  FMUL R7, R130.reuse, R69 ;  /* 0x0000004582077220 */ /* 0x040fe20000400000 */
[----:B--2---:R-:W-:Y:S01]  /*b200*/  F2FP.BF16.F32.PACK_AB R16, R3, R0 ;  /* 0x000000000310723e */ /* 0x004fe200000010ff */
[----:B------:R2:W-:Y:S01]  /*b210*/  @!P1 STS.128 [R188+0x5000], R88 ;  /* 0x00500058bc009388 */ /* 0x0005e20000000c00 */
[----:B------:R-:W-:Y:S01]  /*b220*/  F2FP.BF16.F32.PACK_AB R17, R5, R4 ;  /* 0x000000040511723e */ /* 0x000fe200000010ff */
[----:B------:R-:W-:Y:S01]  /*b230*/  FFMA R6, R133, R9, R6 ;  /* 0x0000000985067223 */ /* 0x000fe20000000006 */
[----:B------:R-:W-:Y:S01]  /*b240*/  SHF.L.U32 R5, R151, 0x10, RZ ;  /* 0x0000001097057819 */ /* 0x000fe200000006ff */
[----:B------:R-:W-:Y:S01]  /*b250*/  FFMA R7, R133, R8, R7 ;  /* 0x0000000885077223 */ /* 0x000fe20000000007 */
[----:B------:R-:W-:Y:S01]  /*b260*/  LOP3.LUT R8, R151, 0xffff0000, RZ, 0xc0, !PT ;  /* 0xffff000097087812 */ /* 0x000fe200078ec0ff */
[----:B------:R-:W-:Y:S01]  /*b270*/  FMUL R0, R130, R70 ;  /* 0x0000004682007220 */ /* 0x000fe20000400000 */
[----:B------:R-:W-:Y:S01]  /*b280*/  SHF.L.U32 R9, R140, 0x10, RZ ;  /* 0x000000108c097819 */ /* 0x000fe200000006ff */
[C---:B------:R-:W-:Y:S01]  /*b290*/  FMUL R3, R130.reuse, R71 ;  /* 0x0000004782037220 */ /* 0x040fe20000400000 */
[----:B------:R-:W-:Y:S01]  /*b2a0*/  F2FP.BF16.F32.PACK_AB R18, R7, R6 ;  /* 0x000000060712723e */ /* 0x000fe200000010ff */
[----:B------:R-:W-:Y:S01]  /*b2b0*/  FMUL R4, R130, R72 ;  /* 0x0000004882047220 */ /* 0x000fe20000400000 */
        /* <DEDUP_REMOVED lines=15> */
[C---:B------:R-:W-:Y:S01]  /*b3b0*/  FMUL R0, R130.reuse, R76 ;  /* 0x0000004c82007220 */ /* 0x040fe20000400000 */
[----:B-1----:R-:W-:Y:S01]  /*b3c0*/  F2FP.BF16.F32.PACK_AB R20, R5, R4 ;  /* 0x000000040514723e */ /* 0x002fe200000010ff */
[C---:B------:R-:W-:Y:S01]  /*b3d0*/  FMUL R3, R130.reuse, R77 ;  /* 0x0000004d82037220 */ /* 0x040fe20000400000 */
[----:B------:R-:W-:Y:S01]  /*b3e0*/  F2FP.BF16.F32.PACK_AB R21, R7, R6 ;  /* 0x000000060715723e */ /* 0x000fe200000010ff */
[----:B------:R2:W-:Y:S01]  /*b3f0*/  @!P1 STS.128 [R198+0x5010], R16 ;  /* 0x00501010c6009388 */ /* 0x0005e20000000c00 */
[----:B------:R-:W-:Y:S01]  /*b400*/  SHF.L.U32 R7, R143, 0x10, RZ ;  /* 0x000000108f077819 */ /* 0x000fe200000006ff */
[----:B------:R-:W-:Y:S01]  /*b410*/  FFMA R0, R133, R8, R0 ;  /* 0x0000000885007223 */ /* 0x000fe20000000000 */
[----:B------:R-:W-:Y:S01]  /*b420*/  LOP3.LUT R8, R143, 0xffff0000, RZ, 0xc0, !PT ;  /* 0xffff00008f087812 */ /* 0x000fe200078ec0ff */
        /* <DEDUP_REMOVED lines=28> */
[----:B------:R-:W-:Y:S02]  /*b5f0*/  F2FP.BF16.F32.PACK_AB R12, R0, R6 ;  /* 0x00000006000c723e */ /* 0x000fe400000010ff */
[----:B------:R-:W-:Y:S02]  /*b600*/  F2FP.BF16.F32.PACK_AB R13, R7, R3 ;  /* 0x00000003070d723e */ /* 0x000fe400000010ff */
[----:B------:R-:W-:Y:S02]  /*b610*/  F2FP.BF16.F32.PACK_AB R14, R5, R4 ;  /* 0x00000004050e723e */ /* 0x000fe400000010ff */
[----:B------:R-:W-:Y:S02]  /*b620*/  F2FP.BF16.F32.PACK_AB R15, R9, R8 ;  /* 0x00000008090f723e */ /* 0x000fe400000010ff */
[----:B------:R-:W-:Y:S02]  /*b630*/  MOV R0, UR46 ;  /* 0x0000002e00007c02 */ /* 0x000fe40008000f00 */
[----:B------:R-:W-:Y:S01]  /*b640*/  @P2 SHF.L.U32 R5, RZ, 0x1f, RZ ;  /* 0x0000001fff052819 */ /* 0x000fe200000006ff */
[----:B------:R2:W-:Y:S01]  /*b650*/  @!P1 STS.128 [R195+0x5010], R12 ;  /* 0x0050100cc3009388 */ /* 0x0005e20000000c00 */
[----:B------:R-:W-:Y:S04]  /*b660*/  @P2 LEA R0, R0, UR44, 0x3 ;  /* 0x0000002c00002c11 */ /* 0x000fe8000f8e18ff */
[----:B------:R-:W-:Y:S02]  /*b670*/  @P2 IADD3 R3, PT, PT, R0, 0x50, RZ ;  /* 0x0000005000032810 */ /* 0x000fe40007ffe0ff */
[----:B------:R-:W-:Y:S01]  /*b680*/  LEA R0, R137, UR44, 0x3 ;  /* 0x0000002c89007c11 */ /* 0x000fe2000f8e18ff */
[----:B------:R-:W-:Y:S01]  /*b690*/  @!PT LDS RZ, [RZ] ;  /* 0x00000000fffff984 */ /* 0x000fe20000000800 */
[----:B------:R-:W-:Y:S01]  /*b6a0*/  @!PT LDS RZ, [RZ] ;  /* 0x00000000fffff984 */ /* 0x000fe20000000800 */
[----:B------:R-:W-:Y:S01]  /*b6b0*/  @!PT LDS RZ, [RZ] ;  /* 0x00000000fffff984 */ /* 0x000fe20000000800 */
[----:B------:R-:W-:Y:S01]  /*b6c0*/  @!PT LDS RZ, [RZ] ;  /* 0x00000000fffff984 */ /* 0x000fe20000000800 */
[----:B------:R1:W-:Y:S06]  /*b6d0*/  MEMBAR.ALL.CTA ;  /* 0x0000000000007992 */ /* 0x0003ec0000008000 */
[----:B-1----:R-:W1:Y:S02]  /*b6e0*/  FENCE.VIEW.ASYNC.S ;  /* 0x00000000000073c6 */ /* 0x002e640000000000 */
[----:B------:R-:W-:Y:S05]  /*b6f0*/  WARPSYNC.ALL ;  /* 0x0000000000007948 */ /* 0x000fea0003800000 */
[----:B------:R-:W-:Y:S01]  /*b700*/  BSSY.RECONVERGENT B0, `(.L_x_135) ;  /* 0x0000010000007945 */ /* 0x000fe20003800200 */
[----:B------:R-:W-:Y:S01]  /*b710*/  @P2 PRMT R3, R200, 0x654, R3 ;  /* 0x00000654c8032816 */ /* 0x000fe20000000003 */
[----:B-1----:R-:W-:Y:S06]  /*b720*/  BAR.SYNC.DEFER_BLOCKING 0x1, 0x80 ;  /* 0x0042000000007b1d */ /* 0x002fec0000010000 */
[----:B------:R-:W-:Y:S05]  /*b730*/  @P0 BRA `(.L_x_136) ;  /* 0x0000000000300947 */ /* 0x000fea0003800000 */
[----:B------:R-:W-:Y:S02]  /*b740*/  UIADD3 UR4, UP0, UPT, UR54, 0xa80, URZ ;  /* 0x00000a8036047890 */ /* 0x000fe4000ff1e0ff */
[----:B------:R-:W-:Y:S02]  /*b750*/  UIADD3 UR48, UPT, UPT, UR44, 0x4200, URZ ;  /* 0x000042002c307890 */ /* 0x000fe4000fffe0ff */
[----:B------:R-:W-:Y:S01]  /*b760*/  UIADD3.X UR5, UPT, UPT, URZ, UR55, URZ, UP0, !UPT ;  /* 0x00000037ff057290 */ /* 0x000fe200087fe4ff */
[----:B------:R-:W-:Y:S01]  /*b770*/  UMOV UR51, UR36 ;  /* 0x0000002400337c82 */ /* 0x000fe20008000000 */
[----:B------:R-:W-:Y:S02]  /*b780*/  UIADD3 UR9, UPT, UPT, UR49, 0x80, URZ ;  /* 0x0000008031097890 */ /* 0x000fe4000fffe0ff */
[----:B------:R-:W-:Y:S01]  /*b790*/  UIADD3 UR8, UPT, UPT, UR44, 0x5200, URZ ;  /* 0x000052002c087890 */ /* 0x000fe2000fffe0ff */
[----:B------:R-:W-:Y:S01]  /*b7a0*/  UMOV UR10, UR50 ;  /* 0x00000032000a7c82 */ /* 0x000fe20008000000 */
[----:B------:R-:W-:Y:S03]  /*b7b0*/  UMOV UR11, UR36 ;  /* 0x00000024000b7c82 */ /* 0x000fe60008000000 */
[----:B------:R1:W-:Y:S04]  /*b7c0*/  UTMASTG.3D [UR48], [UR4] ;  /* 0x00000030040073b5 */ /* 0x0003e80008010000 */
[----:B------:R1:W-:Y:S01]  /*b7d0*/  UTMASTG.3D [UR8], [UR4] ;  /* 0x00000008040073b5 */ /* 0x0003e20008010000 */
[----:B------:R0:W-:Y:S01]  /*b7e0*/  UTMACMDFLUSH ;  /* 0x00000000000079b7 */ /* 0x0001e20000000000 */
[----:B-1----:R-:W-:Y:S04]  /*b7f0*/  DEPBAR.LE SB0, 0x1 ;  /* 0x000080400000791a */ /* 0x002fe80000000000 */
.L_x_136:
[----:B------:R-:W-:Y:S05]  /*b800*/  BSYNC.RECONVERGENT B0 ;  /* 0x0000000000007941 */ /* 0x000fea0003800200 */
.L_x_135:
[----:B------:R-:W-:Y:S01]  /*b810*/  BAR.SYNC.DEFER_BLOCKING 0x1, 0x80 ;  /* 0x0042000000007b1d */ /* 0x000fe20000010000 */
[----:B------:R-:W-:Y:S01]  /*b820*/  UIADD3 UR4, UPT, UPT, UR46, 0x1, URZ ;  /* 0x000000012e047890 */ /* 0x000fe2000fffe0ff */
[----:B--2---:R-:W-:Y:S03]  /*b830*/  HFMA2 R16, -RZ, RZ, 0, 0 ;  /* 0x00000000ff107431 */ /* 0x004fe600000001ff */
[----:B------:R-:W-:Y:S04]  /*b840*/  UISETP.NE.AND UP0, UPT, UR4, 0x4, UPT ;  /* 0x000000040400788c */ /* 0x000fe8000bf05270 */
[----:B------:R-:W-:Y:S01]  /*b850*/  USEL UR47, UR4, URZ, UP0 ;  /* 0x000000ff042f7287 */ /* 0x000fe20008000000 */
[----:B------:R1:W-:Y:S01]  /*b860*/  @P2 SYNCS.ARRIVE.TRANS64.RED.A1T0 RZ, [R3+URZ], RZ ;  /* 0x000000ff03ff29a7 */ /* 0x0003e200081004ff */
[----:B------:R-:W-:Y:S01]  /*b870*/  BSSY B1, `(.L_x_137) ;  /* 0x000001e000017945 */ /* 0x000fe20003800000 */
[----:B------:R-:W2:Y:S02]  /*b880*/  @P2 SYNCS.PHASECHK.TRANS64.TRYWAIT P0, [R0+URZ+0x30], R5 ;  /* 0x00003005000025a7 */ /* 0x000ea400080011ff */
        /* <DEDUP_REMOVED lines=13> */
.L_x_140:
[----:B------:R-:W-:Y:S05]  /*b960*/  BSYNC B0 ;  /* 0x0000000000007941 */ /* 0x000fea0003800000 */
.L_x_139:
[----:B------:R-:W-:Y:S01]  /*b970*/  ISETP.NE.AND P0, PT, R199, RZ, PT ;  /* 0x000000ffc700720c */ /* 0x000fe20003f05270 */
[----:B------:R-:W-:Y:S11]  /*b980*/  VIADD R137, R137, 0x1 ;  /* 0x0000000189897836 */ /* 0x000ff60000000000 */
[----:B------:R-:W-:Y:S01]  /*b990*/  @!UPT UIADD3 URZ, UPT, UPT, URZ, URZ, URZ ;  /* 0x000000fffffff290 */ /* 0x000fe2000fffe0ff */
[----:B------:R2:W4:Y:S04]  /*b9a0*/  @P0 LDS.128 R160, [R4+0x20] ;  /* 0x0000200004a00984 */ /* 0x0005280000000c00 */
[----:B------:R2:W1:Y:S04]  /*b9b0*/  @P0 LDS.128 R140, [R4+0x1020] ;  /* 0x00102000048c0984 */ /* 0x0004680000000c00 */
[----:B------:R2:W1:Y:S04]  /*b9c0*/  @P0 LDS.128 R168, [R8] ;  /* 0x0000000008a80984 */ /* 0x0004680000000c00 */
[----:B------:R2:W1:Y:S04]  /*b9d0*/  @P0 LDS.128 R152, [R8+0x1000] ;  /* 0x0010000008980984 */ /* 0x0004680000000c00 */
[----:B------:R2:W1:Y:S04]  /*b9e0*/  @P0 LDS.128 R164, [R6+0x10] ;  /* 0x0000100006a40984 */ /* 0x0004680000000c00 */
[----:B------:R2:W1:Y:S04]  /*b9f0*/  @P0 LDS.128 R148, [R6+0x1010] ;  /* 0x0010100006940984 */ /* 0x0004680000000c00 */
[----:B------:R2:W1:Y:S04]  /*ba00*/  @P0 LDS.128 R156, [R3+0x10] ;  /* 0x00001000039c0984 */ /* 0x0004680000000c00 */
[----:B------:R2:W1:Y:S01]  /*ba10*/  @P0 LDS.128 R144, [R3+0x1010] ;  /* 0x0010100003900984 */ /* 0x0004620000000c00 */
[C---:B------:R-:W-:Y:S04]  /*ba20*/  ISETP.NE.AND P0, PT, R137.reuse, 0x4, PT ;  /* 0x000000048900780c */ /* 0x040fe80003f05270 */
[----:B------:R-:W-:Y:S02]  /*ba30*/  SEL R137, R137, RZ, P0 ;  /* 0x000000ff89897207 */ /* 0x000fe40000000000 */
[----:B------:R-:W-:Y:S02]  /*ba40*/  SEL R16, RZ, 0x1, P0 ;  /* 0x00000001ff107807 */ /* 0x000fe40000000000 */
.L_x_138:
[----:B------:R-:W-:Y:S05]  /*ba50*/  BSYNC B1 ;  /* 0x0000000000017941 */ /* 0x000fea0003800000 */
.L_x_137:
[----:B------:R-:W-:Y:S05]  /*ba60*/  VIADD R92, R92, 0x400000 ;  /* 0x004000005c5c7836 */ /* 0x000fea0000000000 */
[----:B-1----:R-:W-:Y:S04]  /*ba70*/  SHF.R.U32.HI R0, RZ, 0x15, R92 ;  /* 0x00000015ff007819 */ /* 0x002fe8000001165c */
[----:B------:R-:W-:Y:S04]  /*ba80*/  LOP3.LUT R18, R0, 0x3, RZ, 0xc0, !PT ;  /* 0x0000000300127812 */ /* 0x000fe800078ec0ff */
[----:B------:R-:W-:Y:S11]  /*ba90*/  ISETP.NE.AND P0, PT, R189, R18, PT ;  /* 0x00000012bd00720c */ /* 0x000ff60003f05270 */
[----:B------:R-:W-:Y:S02]  /*baa0*/  @!UPT UIADD3 URZ, UPT, UPT, URZ, URZ, URZ ;  /* 0x000000fffffff290 */ /* 0x000fe4000fffe0ff */
[----:B------:R-:W-:Y:S05]  /*bab0*/  @P0 BRA `(.L_x_142) ;  /* 0x0000000000bc0947 */ /* 0x000fea0003800000 */
[----:B------:R-:W-:Y:S11]  /*bac0*/  LOP3.LUT P0, RZ, R0, 0x3, R177, 0x48, !PT ;  /* 0x0000000300ff7812 */ /* 0x000ff600078048b1 */
[----:B------:R-:W-:Y:S02]  /*bad0*/  @!UPT UIADD3 URZ, UPT, UPT, URZ, URZ, URZ ;  /* 0x000000fffffff290 */ /* 0x000fe4000fffe0ff */
[----:B------:R-:W-:Y:S05]  /*bae0*/  @!P0 BRA `(.L_x_143) ;  /* 0x0000000000408947 */ /* 0x000fea0003800000 */
[----:B------:R-:W1:Y:S01]  /*baf0*/  LDCU.64 UR8, c[0x4][0x70] ;  /* 0x01000e00ff0877ac */ /* 0x000e620008000a00 */
[----:B------:R-:W-:Y:S01]  /*bb00*/  MOV R15, 0x0 ;  /* 0x00000000000f7802 */ /* 0x000fe20000000f00 */
[----:B------:R-:W-:Y:S02]  /*bb10*/  HFMA2 R12, -RZ, RZ, 0, 5.9604644775390625e-08 ;  /* 0x00000001ff0c7431 */ /* 0x000fe400000001ff */
[----:B--2---:R-:W-:Y:S02]  /*bb20*/  IMAD.MOV.U32 R8, RZ, RZ, 0x192 ;  /* 0x00000192ff087424 */ /* 0x004fe400078e00ff */
[----:B------:R-:W-:Y:S01]  /*bb30*/  IMAD.MOV.U32 R13, RZ, RZ, RZ ;  /* 0x000000ffff0d7224 */ /* 0x000fe200078e00ff */
[----:B------:R-:W2:Y:S01]  /*bb40*/  LDCU.64 UR6, c[0x4][0x78] ;  /* 0x01000f00ff0677ac */ /* 0x000ea20008000a00 */
[----:B------:R-:W3:Y:S01]  /*bb50*/  LDC.64 R14, c[0x4][R15] ;  /* 0x010000000f0e7b82 */ /* 0x000ee20000000a00 */
[----:B------:R-:W5:Y:S01]  /*bb60*/  LDCU.64 UR4, c[0x4][0x10] ;  /* 0x01000200ff0477ac */ /* 0x000f620008000a00 */
[----:B-1----:R-:W-:Y:S01]  /*bb70*/  MOV R5, UR9 ;  /* 0x0000000900057c02 */ /* 0x002fe20008000f00 */
[----:B------:R-:W-:Y:S01]  /*bb80*/  IMAD.U32 R4, RZ, RZ, UR8 ;  /* 0x00000008ff047e24 */ /* 0x000fe2000f8e00ff */
[----:B--2---:R-:W-:Y:S01]  /*bb90*/  MOV R7, UR7 ;  /* 0x0000000700077c02 */ /* 0x004fe20008000f00 */
[----:B------:R-:W-:Y:S01]  /*bba0*/  IMAD.U32 R6, RZ, RZ, UR6 ;  /* 0x00000006ff067e24 */ /* 0x000fe2000f8e00ff */
[----:B-----5:R-:W-:Y:S01]  /*bbb0*/  MOV R11, UR5 ;  /* 0x00000005000b7c02 */ /* 0x020fe20008000f00 */
[----:B------:R-:W-:Y:S02]  /*bbc0*/  IMAD.U32 R10, RZ, RZ, UR4 ;  /* 0x00000004ff0a7e24 */ /* 0x000fe4000f8e00ff */
[----:B------:R-:W-:Y:S07]  /*bbd0*/  LEPC R20, `(.L_x_143) ;  /* 0x000000001014794e */ /* 0x000fee0000000000 */
[----:B---34-:R-:W-:Y:S05]  /*bbe0*/  CALL.ABS.NOINC R14 ;  /* 0x000000000e007343 */ /* 0x018fea0003c00000 */
.L_x_143:
[----:B------:R-:W-:Y:S05]  /*bbf0*/  WARPSYNC.ALL ;  /* 0x0000000000007948 */ /* 0x000fea0003800000 */
[C---:B------:R-:W-:Y:S01]  /*bc00*/  R2UR UR4, R92.reuse ;  /* 0x000000005c0472ca */ /* 0x040fe200000e0000 */
[----:B------:R-:W-:Y:S05]  /*bc10*/  VIADD R0, R92, 0x80 ;  /* 0x000000805c007836 */ /* 0x000fea0000000000 */
[----:B------:R-:W-:Y:S04]  /*bc20*/  SHF.R.U32.HI R0, RZ, 0x15, R0 ;  /* 0x00000015ff007819 */ /* 0x000fe80000011600 */
[----:B------:R-:W-:Y:S03]  /*bc30*/  LOP3.LUT P0, RZ, R0, 0x3, R177, 0x48, !PT ;  /* 0x0000000300ff7812 */ /* 0x000fe600078048b1 */
[----:B------:R-:W1:Y:S10]  /*bc40*/  LDTM.x32 R24, tmem[UR4] ;  /* 0x00000004001879ee */ /* 0x000e7400082c0000 */
[----:B-1----:R-:W-:Y:S05]  /*bc50*/  @!P0 BRA `(.L_x_144) ;  /* 0x0000000000408947 */ /* 0x002fea0003800000 */
        /* <DEDUP_REMOVED lines=16> */
.L_x_144:
[----:B------:R-:W-:Y:S05]  /*bd60*/  WARPSYNC.ALL ;  /* 0x0000000000007948 */ /* 0x000fea0003800000 */
[----:B------:R-:W-:Y:S11]  /*bd70*/  R2UR UR4, R92 ;  /* 0x000000005c0472ca */ /* 0x000ff600000e0000 */
[----:B------:R-:W-:Y:S02]  /*bd80*/  @!UPT UIADD3 URZ, UPT, UPT, URZ, URZ, URZ ;  /* 0x000000fffffff290 */ /* 0x000fe4000fffe0ff */
[----:B------:R-:W1:Y:S02]  /*bd90*/  LDTM.x32 R56, tmem[UR4+0x80] ;  /* 0x00008004003879ee */ /* 0x000e6400082c0000 */
[----:B-1----:R-:W-:Y:S01]  /*bda0*/  NOP ;  /* 0x0000000000007918 */ /* 0x002fe20000000000 */
.L_x_142:
[----:B--2---:R-:W-:Y:S01]  /*bdb0*/  SHF.L.U32 R4, R168, 0x10, RZ ;  /* 0x00000010a8047819 */ /* 0x004fe200000006ff */
        /* <DEDUP_REMOVED lines=234> */
[----:B------:R-:W-:Y:S01]  /*cc60*/  LEA R8, R137, UR44, 0x3 ;  /* 0x0000002c89087c11 */ /* 0x000fe2000f8e18ff */
[----:B------:R2:W-:Y:S01]  /*cc70*/  @!P1 STS.128 [R195+0x7010], R12 ;  /* 0x0070100cc3009388 */ /* 0x0005e20000000c00 */
[----:B------:R-:W-:Y:S02]  /*cc80*/  @P2 LEA R0, R0, UR44, 0x3 ;  /* 0x0000002c00002c11 */ /* 0x000fe4000f8e18ff */
[----:B------:R-:W-:Y:S02]  /*cc90*/  @P2 SHF.L.U32 R5, R16, 0x1f, RZ ;  /* 0x0000001f10052819 */ /* 0x000fe400000006ff */
[----:B------:R-:W-:Y:S01]  /*cca0*/  @P2 IADD3 R3, PT, PT, R0, 0x50, RZ ;  /* 0x0000005000032810 */ /* 0x000fe20007ffe0ff */
        /* <DEDUP_REMOVED lines=13> */
[----:B------:R-:W-:Y:S02]  /*cd80*/  UIADD3 UR8, UPT, UPT, UR44, 0x6200, URZ ;  /* 0x000062002c087890 */ /* 0x000fe4000fffe0ff */
[----:B------:R-:W-:Y:S01]  /*cd90*/  UIADD3.X UR5, UPT, UPT, URZ, UR55, URZ, UP0, !UPT ;  /* 0x00000037ff057290 */ /* 0x000fe200087fe4ff */
[----:B------:R-:W-:Y:S01]  /*cda0*/  UMOV UR9, UR49 ;  /* 0x0000003100097c82 */ /* 0x000fe20008000000 */
[----:B------:R-:W-:Y:S01]  /*cdb0*/  UMOV UR11, UR36 ;  /* 0x00000024000b7c82 */ /* 0x000fe20008000000 */
[----:B------:R-:W-:Y:S02]  /*cdc0*/  UIADD3 UR13, UPT, UPT, UR49, 0x80, URZ ;  /* 0x00000080310d7890 */ /* 0x000fe4000fffe0ff */
[----:B------:R-:W-:Y:S01]  /*cdd0*/  UIADD3 UR12, UPT, UPT, UR44, 0x7200, URZ ;  /* 0x000072002c0c7890 */ /* 0x000fe2000fffe0ff */
[----:B------:R-:W-:Y:S03]  /*cde0*/  UMOV UR15, UR36 ;  /* 0x00000024000f7c82 */ /* 0x000fe60008000000 */
[----:B------:R1:W-:Y:S01]  /*cdf0*/  UTMASTG.3D [UR8], [UR4] ;  /* 0x00000008040073b5 */ /* 0x0003e20008010000 */
[----:B------:R-:W-:Y:S04]  /*ce00*/  UMOV UR14, UR10 ;  /* 0x0000000a000e7c82 */ /* 0x000fe80008000000 */
[----:B------:R1:W-:Y:S01]  /*ce10*/  UTMASTG.3D [UR12], [UR4] ;  /* 0x0000000c040073b5 */ /* 0x0003e20008010000 */
[----:B------:R0:W-:Y:S01]  /*ce20*/  UTMACMDFLUSH ;  /* 0x00000000000079b7 */ /* 0x0001e20000000000 */
[----:B-1----:R-:W-:Y:S04]  /*ce30*/  DEPBAR.LE SB0, 0x1 ;  /* 0x000080400000791a */ /* 0x002fe80000000000 */
.L_x_146:
[----:B------:R-:W-:Y:S05]  /*ce40*/  BSYNC.RECONVERGENT B0 ;  /* 0x0000000000007941 */ /* 0x000fea0003800200 */
.L_x_145:
        /* <DEDUP_REMOVED lines=9> */
[----:B------:R-:W4:Y:S01]  /*cee0*/  @P2 SYNCS.PHASECHK.TRANS64.TRYWAIT P0, [R8+URZ+0x30], R5 ;  /* 0x00003005080025a7 */ /* 0x000f2200080011ff */
[----:B------:R-:W-:Y:S01]  /*cef0*/  VIADD R17, R131, UR4 ;  /* 0x0000000483117c36 */ /* 0x000fe20008000000 */
[----:B------:R-:W-:Y:S04]  /*cf00*/  USEL UR46, UR5, URZ, UP0 ;  /* 0x000000ff052e7287 */ /* 0x000fe80008000000 */
[----:B------:R-:W-:Y:S04]  /*cf10*/  SHF.R.U32.HI R10, RZ, 0x15, R17 ;  /* 0x00000015ff0a7819 */ /* 0x000fe80000011611 */
[----:B------:R-:W-:Y:S02]  /*cf20*/  LOP3.LUT R18, R10, 0x3, RZ, 0xc0, !PT ;  /* 0x000000030a127812 */ /* 0x000fe400078ec0ff */
[----:B----4-:R-:W-:Y:S01]  /*cf30*/  @P2 SEL R138, RZ, 0x1, !P0 ;  /* 0x00000001ff8a2807 */ /* 0x010fe20004000000 */
        /* <DEDUP_REMOVED lines=9> */
[----:B------:R-:W-:Y:S04]  /*cfd0*/  SHF.L.U32 R5, R16, 0x1f, RZ ;  /* 0x0000001f10057819 */ /* 0x000fe800000006ff */
[----:B------:R-:W1:Y:S02]  /*cfe0*/  SYNCS.PHASECHK.TRANS64.TRYWAIT P0, [R8+URZ+0x30], R5 ;  /* 0x00003005080075a7 */ /* 0x000e6400080011ff */
[----:B-1----:R-:W-:Y:S05]  /*cff0*/  @!P0 BRA `(.L_x_151) ;  /* 0x00000064009c8947 */ /* 0x002fea0003800000 */
.L_x_150:
[----:B------:R-:W-:Y:S05]  /*d000*/  BSYNC B0 ;  /* 0x0000000000007941 */ /* 0x000fea0003800000 */
.L_x_149:
[----:B------:R-:W-:Y:S01]  /*d010*/  ISETP.NE.AND P0, PT, R199, RZ, PT ;  /* 0x000000ffc700720c */ /* 0x000fe20003f05270 */
[----:B------:R-:W-:Y:S11]  /*d020*/  VIADD R137, R137, 0x1 ;  /* 0x0000000189897836 */ /* 0x000ff60000000000 */
[----:B------:R-:W-:Y:S01]  /*d030*/  @!UPT UIADD3 URZ, UPT, UPT, URZ, URZ, URZ ;  /* 0x000000fffffff290 */ /* 0x000fe2000fffe0ff */
[----:B------:R4:W2:Y:S04]  /*d040*/  @P0 LDS.128 R160, [R3+0x20] ;  /* 0x0000200003a00984 */ /* 0x0008a80000000c00 */
[----:B------:R4:W2:Y:S04]  /*d050*/  @P0 LDS.128 R140, [R3+0x1020] ;  /* 0x00102000038c0984 */ /* 0x0008a80000000c00 */
[----:B------:R4:W2:Y:S04]  /*d060*/  @P0 LDS.128 R168, [R6] ;  /* 0x0000000006a80984 */ /* 0x0008a80000000c00 */
[----:B------:R4:W2:Y:S04]  /*d070*/  @P0 LDS.128 R152, [R6+0x1000] ;  /* 0x0010000006980984 */ /* 0x0008a80000000c00 */
[----:B------:R4:W2:Y:S04]  /*d080*/  @P0 LDS.128 R164, [R4+0x10] ;  /* 0x0000100004a40984 */ /* 0x0008a80000000c00 */
[----:B------:R4:W2:Y:S04]  /*d090*/  @P0 LDS.128 R148, [R4+0x1010] ;  /* 0x0010100004940984 */ /* 0x0008a80000000c00 */
[----:B------:R4:W2:Y:S04]  /*d0a0*/  @P0 LDS.128 R156, [R0+0x10] ;  /* 0x00001000009c0984 */ /* 0x0008a80000000c00 */
[----:B------:R4:W2:Y:S01]  /*d0b0*/  @P0 LDS.128 R144, [R0+0x1010] ;  /* 0x0010100000900984 */ /* 0x0008a20000000c00 */
[C---:B------:R-:W-:Y:S04]  /*d0c0*/  ISETP.NE.AND P0, PT, R137.reuse, 0x4, PT ;  /* 0x000000048900780c */ /* 0x040fe80003f05270 */
[----:B-1----:R-:W-:Y:S02]  /*d0d0*/  SEL R5, RZ, 0x1, P0 ;  /* 0x00000001ff057807 */ /* 0x002fe40000000000 */
[----:B------:R-:W-:Y:S02]  /*d0e0*/  SEL R137, R137, RZ, P0 ;  /* 0x000000ff89897207 */ /* 0x000fe40000000000 */
[----:B------:R-:W-:Y:S02]  /*d0f0*/  LOP3.LUT R16, R16, R5, RZ, 0x3c, !PT ;  /* 0x0000000510107212 */ /* 0x000fe400078e3cff */
.L_x_148:
[----:B------:R-:W-:Y:S05]  /*d100*/  BSYNC B1 ;  /* 0x0000000000017941 */ /* 0x000fea0003800000 */
.L_x_147:
[----:B------:R-:W-:Y:S11]  /*d110*/  ISETP.NE.AND P0, PT, R189, R18, PT ;  /* 0x00000012bd00720c */ /* 0x000ff60003f05270 */
[----:B------:R-:W-:Y:S02]  /*d120*/  @!UPT UIADD3 URZ, UPT, UPT, URZ, URZ, URZ ;  /* 0x000000fffffff290 */ /* 0x000fe4000fffe0ff */
[----:B------:R-:W-:Y:S05]  /*d130*/  @P0 BRA `(.L_x_152) ;  /* 0x0000000000bc0947 */ /* 0x000fea0003800000 */
[----:B------:R-:W-:Y:S11]  /*d140*/  LOP3.LUT P0, RZ, R10, 0x3, R177, 0x48, !PT ;  /* 0x000000030aff7812 */ /* 0x000ff600078048b1 */
[----:B------:R-:W-:Y:S02]  /*d150*/  @!UPT UIADD3 URZ, UPT, UPT, URZ, URZ, URZ ;  /* 0x000000fffffff290 */ /* 0x000fe4000fffe0ff */
[----:B------:R-:W-:Y:S05]  /*d160*/  @!P0 BRA `(.L_x_153) ;  /* 0x0000000000408947 */ /* 0x000fea0003800000 */
[----:B------:R-:W1:Y:S01]  /*d170*/  LDCU.64 UR8, c[0x4][0x70] ;  /* 0x01000e00ff0877ac */ /* 0x000e620008000a00 */
[----:B--2---:R-:W-:Y:S01]  /*d180*/  MOV R15, 0x0 ;  /* 0x00000000000f7802 */ /* 0x004fe20000000f00 */
[----:B------:R-:W-:Y:S02]  /*d190*/  HFMA2 R12, -RZ, RZ, 0, 5.9604644775390625e-08 ;  /* 0x00000001ff0c7431 */ /* 0x000fe400000001ff */
[----:B------:R-:W-:Y:S02]  /*d1a0*/  IMAD.MOV.U32 R8, RZ, RZ, 0x192 ;  /* 0x00000192ff087424 */ /* 0x000fe400078e00ff */
[----:B------:R-:W-:Y:S01]  /*d1b0*/  IMAD.MOV.U32 R13, RZ, RZ, RZ ;  /* 0x000000ffff0d7224 */ /* 0x000fe200078e00ff */
[----:B------:R-:W2:Y:S01]  /*d1c0*/  LDCU.64 UR6, c[0x4][0x78] ;  /* 0x01000f00ff0677ac */ /* 0x000ea20008000a00 */
[----:B------:R-:W3:Y:S01]  /*d1d0*/  LDC.64 R14, c[0x4][R15] ;  /* 0x010000000f0e7b82 */ /* 0x000ee20000000a00 */
[----:B------:R-:W5:Y:S01]  /*d1e0*/  LDCU.64 UR4, c[0x4][0x10] ;  /* 0x01000200ff0477ac */ /* 0x000f620008000a00 */
[----:B-1----:R-:W-:Y:S01]  /*d1f0*/  MOV R5, UR9 ;  /* 0x0000000900057c02 */ /* 0x002fe20008000f00 */
[----:B----4-:R-:W-:Y:S01]  /*d200*/  IMAD.U32 R4, RZ, RZ, UR8 ;  /* 0x00000008ff047e24 */ /* 0x010fe2000f8e00ff */
[----:B--2---:R-:W-:Y:S01]  /*d210*/  MOV R7, UR7 ;  /* 0x0000000700077c02 */ /* 0x004fe20008000f00 */
[----:B------:R-:W-:Y:S01]  /*d220*/  IMAD.U32 R6, RZ, RZ, UR6 ;  /* 0x00000006ff067e24 */ /* 0x000fe2000f8e00ff */
[----:B-----5:R-:W-:Y:S01]  /*d230*/  MOV R11, UR5 ;  /* 0x00000005000b7c02 */ /* 0x020fe20008000f00 */
[----:B------:R-:W-:Y:S02]  /*d240*/  IMAD.U32 R10, RZ, RZ, UR4 ;  /* 0x00000004ff0a7e24 */ /* 0x000fe4000f8e00ff */
[----:B------:R-:W-:Y:S07]  /*d250*/  LEPC R20, `(.L_x_153) ;  /* 0x000000001014794e */ /* 0x000fee0000000000 */
[----:B---3--:R-:W-:Y:S05]  /*d260*/  CALL.ABS.NOINC R14 ;  /* 0x000000000e007343 */ /* 0x008fea0003c00000 */
.L_x_153:
[----:B------:R-:W-:Y:S05]  /*d270*/  WARPSYNC.ALL ;  /* 0x0000000000007948 */ /* 0x000fea0003800000 */
[C---:B------:R-:W-:Y:S01]  /*d280*/  R2UR UR4, R17.reuse ;  /* 0x00000000110472ca */ /* 0x040fe200000e0000 */
[----:B----4-:R-:W-:Y:S05]  /*d290*/  VIADD R0, R17, 0x80 ;  /* 0x0000008011007836 */ /* 0x010fea0000000000 */
[----:B------:R-:W-:Y:S04]  /*d2a0*/  SHF.R.U32.HI R0, RZ, 0x15, R0 ;  /* 0x00000015ff007819 */ /* 0x000fe80000011600 */
[----:B------:R-:W-:Y:S03]  /*d2b0*/  LOP3.LUT P0, RZ, R0, 0x3, R177, 0x48, !PT ;  /* 0x0000000300ff7812 */ /* 0x000fe600078048b1 */
[----:B------:R-:W1:Y:S10]  /*d2c0*/  LDTM.x32 R24, tmem[UR4] ;  /* 0x00000004001879ee */ /* 0x000e7400082c0000 */
[----:B-1----:R-:W-:Y:S05]  /*d2d0*/  @!P0 BRA `(.L_x_154) ;  /* 0x0000000000408947 */ /* 0x002fea0003800000 */
[----:B------:R-:W1:Y:S01]  /*d2e0*/  LDCU.64 UR8, c[0x4][0x70] ;  /* 0x01000e00ff0877ac */ /* 0x000e620008000a00 */
[----:B--2---:R-:W-:Y:S01]  /*d2f0*/  MOV R15, 0x0 ;  /* 0x00000000000f7802 */ /* 0x004fe20000000f00 */
[----:B------:R-:W-:Y:S02]  /*d300*/  HFMA2 R12, -RZ, RZ, 0, 5.9604644775390625e-08 ;  /* 0x00000001ff0c7431 */ /* 0x000fe400000001ff */
[----:B------:R-:W-:Y:S02]  /*d310*/  IMAD.MOV.U32 R8, RZ, RZ, 0x192 ;  /* 0x00000192ff087424 */ /* 0x000fe400078e00ff */
[----:B------:R-:W-:Y:S01]  /*d320*/  IMAD.MOV.U32 R13, RZ, RZ, RZ ;  /* 0x000000ffff0d7224 */ /* 0x000fe200078e00ff */
[----:B------:R-:W2:Y:S01]  /*d330*/  LDCU.64 UR6, c[0x4][0x78] ;  /* 0x01000f00ff0677ac */ /* 0x000ea20008000a00 */
[----:B------:R-:W4:Y:S01]  /*d340*/  LDC.64 R14, c[0x4][R15] ;  /* 0x010000000f0e7b82 */ /* 0x000f220000000a00 */
        /* <DEDUP_REMOVED lines=9> */
.L_x_154:
[----:B------:R-:W-:Y:S05]  /*d3e0*/  WARPSYNC.ALL ;  /* 0x0000000000007948 */ /* 0x000fea0003800000 */
[----:B------:R-:W-:Y:S11]  /*d3f0*/  R2UR UR4, R17 ;  /* 0x00000000110472ca */ /* 0x000ff600000e0000 */
[----:B------:R-:W-:Y:S02]  /*d400*/  @!UPT UIADD3 URZ, UPT, UPT, URZ, URZ, URZ ;  /* 0x000000fffffff290 */ /* 0x000fe4000fffe0ff */
[----:B------:R-:W1:Y:S02]  /*d410*/  LDTM.x32 R56, tmem[UR4+0x80] ;  /* 0x00008004003879ee */ /* 0x000e6400082c0000 */
[----:B-1----:R-:W-:Y:S01]  /*d420*/  NOP ;  /* 0x0000000000007918 */ /* 0x002fe20000000000 */
.L_x_152:
[----:B--2-4-:R-:W-:Y:S01]  /*d430*/  SHF.L.U32 R4, R168, 0x10, RZ ;  /* 0x00000010a8047819 */ /* 0x014fe200000006ff */
        /* <DEDUP_REMOVED lines=39> */
[----:B------:R1:W-:Y:S01]  /*d6b0*/  @!P1 STS.128 [R188], R20 ;  /* 0x00000014bc009388 */ /* 0x0003e20000000c00 */
        /* <DEDUP_REMOVED lines=15> */
[----:B------:R-:W-:Y:S01]  /*d7b0*/  SHF.L.U32 R3, R160, 0x10, RZ ;  /* 0x00000010a0037819 */ /* 0x000fe200000006ff */
        /* <DEDUP_REMOVED lines=194> */
[----:B------:R-:W-:Y:S01]  /*e3e0*/  UIADD3 UR4, UPT, UPT, UR44, 0x200, URZ ;  /* 0x000002002c047890 */ /* 0x000fe2000fffe0ff */
[----:B------:R-:W-:Y:S01]  /*e3f0*/  UMOV UR51, UR36 ;  /* 0x0000002400337c82 */ /* 0x000fe20008000000 */
[----:B------:R-:W-:Y:S02]  /*e400*/  UIADD3 UR9, UPT, UPT, UR49, 0x80, URZ ;  /* 0x0000008031097890 */ /* 0x000fe4000fffe0ff */
[----:B------:R-:W-:Y:S02]  /*e410*/  UIADD3 UR8, UPT, UPT, UR44, 0x1200, URZ ;  /* 0x000012002c087890 */ /* 0x000fe4000fffe0ff */
[----:B------:R-:W-:Y:S01]  /*e420*/  MOV R181, UR4 ;  /* 0x0000000400b57c02 */ /* 0x000fe20008000f00 */
[----:B------:R-:W-:Y:S01]  /*e430*/  UIADD3 UR4, UP0, UPT, UR54, 0xa80, URZ ;  /* 0x00000a8036047890 */ /* 0x000fe2000ff1e0ff */
[----:B------:R-:W-:Y:S02]  /*e440*/  UMOV UR10, UR50 ;  /* 0x00000032000a7c82 */ /* 0x000fe40008000000 */
[----:B------:R-:W-:Y:S01]  /*e450*/  R2UR UR48, R181 ;  /* 0x00000000b53072ca */ /* 0x000fe200000e0000 */
[----:B------:R-:W-:Y:S01]  /*e460*/  UIADD3.X UR5, UPT, UPT, URZ, UR55, URZ, UP0, !UPT ;  /* 0x00000037ff057290 */ /* 0x000fe200087fe4ff */
[----:B------:R-:W-:Y:S11]  /*e470*/  UMOV UR11, UR36 ;  /* 0x00000024000b7c82 */ /* 0x000ff60008000000 */
[----:B------:R1:W-:Y:S01]  /*e480*/  UTMASTG.3D [UR48], [UR4] ;  /* 0x00000030040073b5 */ /* 0x0003e20008010000 */
[----:B------:R1:W-:Y:S01]  /*e490*/  UTMASTG.3D [UR8], [UR4] ;  /* 0x00000008040073b5 */ /* 0x0003e20008010000 */
[----:B------:R0:W-:Y:S01]  /*e4a0*/  UTMACMDFLUSH ;  /* 0x00000000000079b7 */ /* 0x0001e20000000000 */
[----:B-1----:R-:W-:Y:S04]  /*e4b0*/  DEPBAR.LE SB0, 0x1 ;  /* 0x000080400000791a */ /* 0x002fe80000000000 */
.L_x_156:
[----:B------:R-:W-:Y:S05]  /*e4c0*/  BSYNC.RECONVERGENT B0 ;  /* 0x0000000000007941 */ /* 0x000fea0003800200 */
.L_x_155:
[----:B------:R-:W-:Y:S01]  /*e4d0*/  BAR.SYNC.DEFER_BLOCKING 0x1, 0x80 ;  /* 0x0042000000007b1d */ /* 0x000fe20000010000 */
[----:B------:R-:W-:Y:S04]  /*e4e0*/  UIADD3 UR4, UPT, UPT, UR46, 0x1, URZ ;  /* 0x000000012e047890 */ /* 0x000fe8000fffe0ff */
[----:B------:R-:W-:Y:S04]  /*e4f0*/  UISETP.NE.AND UP0, UPT, UR4, 0x4, UPT ;  /* 0x000000040400788c */ /* 0x000fe8000bf05270 */
[----:B------:R-:W-:Y:S01]  /*e500*/  USEL UR47, UR4, URZ, UP0 ;  /* 0x000000ff042f7287 */ /* 0x000fe20008000000 */
[----:B------:R1:W-:Y:S01]  /*e510*/  @P2 SYNCS.ARRIVE.TRANS64.RED.A1T0 RZ, [R3+URZ], RZ ;  /* 0x000000ff03ff29a7 */ /* 0x0003e200081004ff */
[----:B------:R-:W-:Y:S01]  /*e520*/  BSSY B1, `(.L_x_157) ;  /* 0x000001f000017945 */ /* 0x000fe20003800000 */
[----:B------:R-:W4:Y:S02]  /*e530*/  @P2 SYNCS.PHASECHK.TRANS64.TRYWAIT P0, [R8+URZ+0x30], R5 ;  /* 0x00003005080025a7 */ /* 0x000f2400080011ff */
        /* <DEDUP_REMOVED lines=13> */
.L_x_160:
[----:B------:R-:W-:Y:S05]  /*e610*/  BSYNC B0 ;  /* 0x0000000000007941 */ /* 0x000fea0003800000 */
.L_x_159:
        /* <DEDUP_REMOVED lines=15> */
.L_x_158:
[----:B------:R-:W-:Y:S05]  /*e710*/  BSYNC B1 ;  /* 0x0000000000017941 */ /* 0x000fea0003800000 */
.L_x_157:
[----:B------:R-:W-:Y:S05]  /*e720*/  VIADD R17, R17, 0x400000 ;  /* 0x0040000011117836 */ /* 0x000fea0000000000 */
[----:B----4-:R-:W-:Y:S04]  /*e730*/  SHF.R.U32.HI R0, RZ, 0x15, R17 ;  /* 0x00000015ff007819 */ /* 0x010fe80000011611 */
        /* <DEDUP_REMOVED lines=23> */
.L_x_163:
        /* <DEDUP_REMOVED lines=23> */
.L_x_164:
[----:B------:R-:W-:Y:S05]  /*ea20*/  WARPSYNC.ALL ;  /* 0x0000000000007948 */ /* 0x000fea0003800000 */
[----:B------:R-:W-:Y:S11]  /*ea30*/  R2UR UR4, R17 ;  /* 0x00000000110472ca */ /* 0x000ff600000e0000 */
[----:B------:R-:W-:Y:S02]  /*ea40*/  @!UPT UIADD3 URZ, UPT, UPT, URZ, URZ, URZ ;  /* 0x000000fffffff290 */ /* 0x000fe4000fffe0ff */
[----:B------:R-:W1:Y:S02]  /*ea50*/  LDTM.x32 R56, tmem[UR4+0x80] ;  /* 0x00008004003879ee */ /* 0x000e6400082c0000 */
[----:B-1----:R-:W-:Y:S01]  /*ea60*/  NOP ;  /* 0x0000000000007918 */ /* 0x002fe20000000000 */
.L_x_162:
        /* <DEDUP_REMOVED lines=235> */
[----:B------:R-:W-:Y:S01]  /*f920*/  @P2 SHF.L.U32 R5, R16, 0x1f, RZ ;  /* 0x0000001f10052819 */ /* 0x000fe200000006ff */
        /* <DEDUP_REMOVED lines=29> */
.L_x_166:
[----:B------:R-:W-:Y:S05]  /*fb00*/  BSYNC.RECONVERGENT B0 ;  /* 0x0000000000007941 */ /* 0x000fea0003800200 */
.L_x_165:
[----:B------:R-:W-:Y:S01]  /*fb10*/  BAR.SYNC.DEFER_BLOCKING 0x1, 0x80 ;  /* 0x0042000000007b1d */ /* 0x000fe20000010000 */
[----:B------:R-:W-:Y:S02]  /*fb20*/  UISETP.NE.AND UP0, UPT, UR43, URZ, UPT ;  /* 0x000000ff2b00728c */ /* 0x000fe4000bf05270 */
[----:B------:R-:W-:Y:S02]  /*fb30*/  UIADD3 UR5, UPT, UPT, UR47, 0x1, URZ ;  /* 0x000000012f057890 */ /* 0x000fe4000fffe0ff */
[----:B------:R-:W-:Y:S02]  /*fb40*/  USEL UR4, URZ, 0x60, !UP0 ;  /* 0x00000060ff047887 */ /* 0x000fe4000c000000 */
[----:B------:R-:W-:Y:S02]  /*fb50*/  UISETP.NE.AND UP0, UPT, UR5, 0x4, UPT ;  /* 0x000000040500788c */ /* 0x000fe4000bf05270 */
[----:B------:R-:W-:Y:S02]  /*fb60*/  UIADD3 UR49, UPT, UPT, UR52, UR4, URZ ;  /* 0x0000000434317290 */ /* 0x000fe4000fffe0ff */
[----:B------:R-:W-:Y:S01]  /*fb70*/  VIADD R131, R131, UR4 ;  /* 0x0000000483837c36 */ /* 0x000fe20008000000 */
[----:B------:R-:W-:Y:S04]  /*fb80*/  USEL UR46, UR5, URZ, UP0 ;  /* 0x000000ff052e7287 */ /* 0x000fe80008000000 */
[----:B------:R-:W-:Y:S04]  /*fb90*/  SHF.R.U32.HI R10, RZ, 0x15, R131 ;  /* 0x00000015ff0a7819 */ /* 0x000fe80000011683 */
[----:B------:R-:W-:Y:S01]  /*fba0*/  LOP3.LUT R18, R10, 0x3, RZ, 0xc0, !PT ;  /* 0x000000030a127812 */ /* 0x000fe200078ec0ff */
        /* <DEDUP_REMOVED lines=16> */
.L_x_170:
[----:B------:R-:W-:Y:S05]  /*fcb0*/  BSYNC B0 ;  /* 0x0000000000007941 */ /* 0x000fea0003800000 */
.L_x_169:
        /* <DEDUP_REMOVED lines=15> */
.L_x_168:
[----:B------:R-:W-:Y:S05]  /*fdb0*/  BSYNC B1 ;  /* 0x0000000000017941 */ /* 0x000fea0003800000 */
.L_x_167:
        /* <DEDUP_REMOVED lines=9> */
[----:B----4-:R-:W-:Y:S02]  /*fe50*/  IMAD.MOV.U32 R8, RZ, RZ, 0x192 ;  /* 0x00000192ff087424 */ /* 0x010fe400078e00ff */
        /* <DEDUP_REMOVED lines=12> */
.L_x_173:
        /* <DEDUP_REMOVED lines=23> */
.L_x_174:
[----:B------:R-:W-:Y:S05]  /*10090*/  WARPSYNC.ALL ;  /* 0x0000000000007948 */ /* 0x000fea0003800000 */
[----:B------:R-:W-:Y:S11]  /*100a0*/  R2UR UR4, R131 ;  /* 0x00000000830472ca */ /* 0x000ff600000e0000 */
[----:B------:R-:W-:Y:S02]  /*100b0*/  @!UPT UIADD3 URZ, UPT, UPT, URZ, URZ, URZ ;  /* 0x000000fffffff290 */ /* 0x000fe4000fffe0ff */
[----:B------:R-:W1:Y:S02]  /*100c0*/  LDTM.x32 R56, tmem[UR4+0x80] ;  /* 0x00008004003879ee */ /* 0x000e6400082c0000 */
[----:B-1----:R-:W-:Y:S01]  /*100d0*/  NOP ;  /* 0x0000000000007918 */ /* 0x002fe20000000000 */
.L_x_172:
        /* <DEDUP_REMOVED lines=263> */
.L_x_176:
[----:B------:R-:W-:Y:S05]  /*11150*/  BSYNC.RECONVERGENT B0 ;  /* 0x0000000000007941 */ /* 0x000fea0003800200 */
.L_x_175:
        /* <DEDUP_REMOVED lines=14> */
[----:B------:R-:W-:Y:S01]  /*11240*/  @P1 IADD3 R6, PT, PT, R197, R4, RZ ;  /* 0x00000004c5061210 */ /* 0x000fe20007ffe0ff */
[----:B------:R-:W-:Y:S06]  /*11250*/  @P0 BRA `(.L_x_180) ;  /* 0x00000000000c0947 */ /* 0x000fec0003800000 */
[----:B------:R-:W-:Y:S04]  /*11260*/  SHF.L.U32 R3, R16, 0x1f, RZ ;  /* 0x0000001f10037819 */ /* 0x000fe800000006ff */
[----:B------:R-:W1:Y:S02]  /*11270*/  SYNCS.PHASECHK.TRANS64.TRYWAIT P0, [R0+URZ+0x30], R3 ;  /* 0x00003003000075a7 */ /* 0x000e6400080011ff */
[----:B-1----:R-:W-:Y:S05]  /*11280*/  @!P0 BRA `(.L_x_181) ;  /* 0x0000002400348947 */ /* 0x002fea0003800000 */
.L_x_180:
[----:B------:R-:W-:Y:S05]  /*11290*/  BSYNC B0 ;  /* 0x0000000000007941 */ /* 0x000fea0003800000 */
.L_x_179:
[----:B------:R-:W-:Y:S11]  /*112a0*/  ISETP.NE.AND P0, PT, R199, RZ, PT ;  /* 0x000000ffc700720c */ /* 0x000ff60003f05270 */
[----:B------:R-:W-:Y:S02]  /*112b0*/  @!UPT UIADD3 URZ, UPT, UPT, URZ, URZ, URZ ;  /* 0x000000fffffff290 */ /* 0x000fe4000fffe0ff */
[----:B------:R4:W2:Y:S01]  /*112c0*/  @P0 LDS.128 R168, [R4] ;  /* 0x0000000004a80984 */ /* 0x0008a20000000c00 */
[----:B-1----:R-:W-:Y:S03]  /*112d0*/  @P0 IADD3 R0, PT, PT, R187, R6, RZ ;  /* 0x00000006bb000210 */ /* 0x002fe60007ffe0ff */
[----:B------:R4:W1:Y:S04]  /*112e0*/  @P0 LDS.128 R152, [R4+0x1000] ;  /* 0x0010000004980984 */ /* 0x0008680000000c00 */
[----:B------:R4:W1:Y:S04]  /*112f0*/  @P0 LDS.128 R160, [R139+0x20] ;  /* 0x000020008ba00984 */ /* 0x0008680000000c00 */
[----:B------:R4:W1:Y:S04]  /*11300*/  @P0 LDS.128 R140, [R139+0x1020] ;  /* 0x001020008b8c0984 */ /* 0x0008680000000c00 */
[----:B------:R4:W1:Y:S04]  /*11310*/  @P0 LDS.128 R164, [R6+0x10] ;  /* 0x0000100006a40984 */ /* 0x0008680000000c00 */
[----:B------:R4:W1:Y:S04]  /*11320*/  @P0 LDS.128 R148, [R6+0x1010] ;  /* 0x0010100006940984 */ /* 0x0008680000000c00 */
[----:B------:R4:W1:Y:S04]  /*11330*/  @P0 LDS.128 R156, [R0+0x10] ;  /* 0x00001000009c0984 */ /* 0x0008680000000c00 */
[----:B------:R4:W1:Y:S02]  /*11340*/  @P0 LDS.128 R144, [R0+0x1010] ;  /* 0x0010100000900984 */ /* 0x0008640000000c00 */
.L_x_178:
[----:B------:R-:W-:Y:S05]  /*11350*/  BSYNC B1 ;  /* 0x0000000000017941 */ /* 0x000fea0003800000 */
.L_x_177:
        /* <DEDUP_REMOVED lines=9> */
[----:B------:R-:W4:Y:S01]  /*113f0*/  LDCU.64 UR8, c[0x4][0x70] ;  /* 0x01000e00ff0877ac */ /* 0x000f220008000a00 */
[----:B--2---:R-:W-:Y:S01]  /*11400*/  MOV R15, 0x0 ;  /* 0x00000000000f7802 */ /* 0x004fe20000000f00 */
[----:B------:R-:W-:Y:S02]  /*11410*/  HFMA2 R12, -RZ, RZ, 0, 5.9604644775390625e-08 ;  /* 0x00000001ff0c7431 */ /* 0x000fe400000001ff */
[----:B------:R-:W-:Y:S02]  /*11420*/  IMAD.MOV.U32 R8, RZ, RZ, 0x192 ;  /* 0x00000192ff087424 */ /* 0x000fe400078e00ff */
[----:B------:R-:W-:Y:S01]  /*11430*/  IMAD.MOV.U32 R13, RZ, RZ, RZ ;  /* 0x000000ffff0d7224 */ /* 0x000fe200078e00ff */
[----:B------:R-:W2:Y:S01]  /*11440*/  LDCU.64 UR6, c[0x4][0x78] ;  /* 0x01000f00ff0677ac */ /* 0x000ea20008000a00 */
[----:B------:R-:W1:Y:S01]  /*11450*/  LDC.64 R14, c[0x4][R15] ;  /* 0x010000000f0e7b82 */ /* 0x000e620000000a00 */
[----:B------:R-:W5:Y:S01]  /*11460*/  LDCU.64 UR4, c[0x4][0x10] ;  /* 0x01000200ff0477ac */ /* 0x000f620008000a00 */
[----:B----4-:R-:W-:Y:S01]  /*11470*/  MOV R5, UR9 ;  /* 0x0000000900057c02 */ /* 0x010fe20008000f00 */
[----:B------:R-:W-:Y:S01]  /*11480*/  IMAD.U32 R4, RZ, RZ, UR8 ;  /* 0x00000008ff047e24 */ /* 0x000fe2000f8e00ff */
[----:B--2---:R-:W-:Y:S01]  /*11490*/  MOV R7, UR7 ;  /* 0x0000000700077c02 */ /* 0x004fe20008000f00 */
[----:B------:R-:W-:Y:S01]  /*114a0*/  IMAD.U32 R6, RZ, RZ, UR6 ;  /* 0x00000006ff067e24 */ /* 0x000fe2000f8e00ff */
[----:B-----5:R-:W-:Y:S01]  /*114b0*/  MOV R11, UR5 ;  /* 0x00000005000b7c02 */ /* 0x020fe20008000f00 */
[----:B------:R-:W-:Y:S02]  /*114c0*/  IMAD.U32 R10, RZ, RZ, UR4 ;  /* 0x00000004ff0a7e24 */ /* 0x000fe4000f8e00ff */
[----:B------:R-:W-:Y:S07]  /*114d0*/  LEPC R20, `(.L_x_183) ;  /* 0x000000001014794e */ /* 0x000fee0000000000 */
[----:B-1-3--:R-:W-:Y:S05]  /*114e0*/  CALL.ABS.NOINC R14 ;  /* 0x000000000e007343 */ /* 0x00afea0003c00000 */
.L_x_183:
        /* <DEDUP_REMOVED lines=23> */
.L_x_184:
[----:B------:R-:W-:Y:S05]  /*11660*/  WARPSYNC.ALL ;  /* 0x0000000000007948 */ /* 0x000fea0003800000 */
[----:B------:R-:W-:Y:S11]  /*11670*/  R2UR UR4, R131 ;  /* 0x00000000830472ca */ /* 0x000ff600000e0000 */
[----:B------:R-:W-:Y:S02]  /*11680*/  @!UPT UIADD3 URZ, UPT, UPT, URZ, URZ, URZ ;  /* 0x000000fffffff290 */ /* 0x000fe4000fffe0ff */
[----:B------:R-:W4:Y:S02]  /*11690*/  LDTM.x32 R56, tmem[UR4+0x80] ;  /* 0x00008004003879ee */ /* 0x000f2400082c0000 */
[----:B----4-:R-:W-:Y:S01]  /*116a0*/  NOP ;  /* 0x0000000000007918 */ /* 0x010fe20000000000 */
.L_x_182:
[----:B--2---:R-:W-:Y:S01]  /*116b0*/  SHF.L.U32 R6, R168, 0x10, RZ ;  /* 0x00000010a8067819 */ /* 0x004fe200000006ff */
[----:B------:R-:W-:Y:S01]  /*116c0*/  FMUL R0, R130, R24 ;  /* 0x0000001882007220 */ /* 0x000fe20000400000 */
[----:B------:R-:W-:Y:S01]  /*116d0*/  LOP3.LUT R8, R168, 0xffff0000, RZ, 0xc0, !PT ;  /* 0xffff0000a8087812 */ /* 0x000fe200078ec0ff */
[----:B------:R-:W-:Y:S01]  /*116e0*/  FMUL R3, R130, R25 ;  /* 0x0000001982037220 */ /* 0x000fe20000400000 */
[----:B------:R-:W-:Y:S01]  /*116f0*/  SHF.L.U32 R7, R169, 0x10, RZ ;  /* 0x00000010a9077819 */ /* 0x000fe200000006ff */
[----:B------:R-:W-:Y:S01]  /*11700*/  FFMA R0, R133, R6, R0 ;  /* 0x0000000685007223 */ /* 0x000fe20000000000 */
[----:B------:R-:W-:Y:S01]  /*11710*/  LOP3.LUT R88, R169, 0xffff0000, RZ, 0xc0, !PT ;  /* 0xffff0000a9587812 */ /* 0x000fe200078ec0ff */
[----:B------:R-:W-:Y:S01]  /*11720*/  FFMA R3, R133, R8, R3 ;  /* 0x0000000885037223 */ /* 0x000fe20000000003 */
[----:B------:R-:W-:Y:S01]  /*11730*/  SHF.L.U32 R89, R170, 0x10, RZ ;  /* 0x00000010aa597819 */ /* 0x000fe200000006ff */
[----:B------:R-:W-:Y:S01]  /*11740*/  FMUL R4, R130, R26 ;  /* 0x0000001a82047220 */ /* 0x000fe20000400000 */
[----:B------:R-:W-:Y:S01]  /*11750*/  LOP3.LUT R90, R170, 0xffff0000, RZ, 0xc0, !PT ;  /* 0xffff0000aa5a7812 */ /* 0x000fe200078ec0ff */
[C---:B------:R-:W-:Y:S01]  /*11760*/  FMUL R5, R130.reuse, R27 ;  /* 0x0000001b82057220 */ /* 0x040fe20000400000 */
[----:B------:R-:W-:Y:S01]  /*11770*/  SHF.L.U32 R91, R171, 0x10, RZ ;  /* 0x00000010ab5b7819 */ /* 0x000fe200000006ff */
[----:B------:R-:W-:Y:S01]  /*11780*/  FFMA R4, R133, R7, R4 ;  /* 0x0000000785047223 */ /* 0x000fe20000000004 */
[----:B------:R-:W-:Y:S01]  /*11790*/  LOP3.LUT R92, R171, 0xffff0000, RZ, 0xc0, !PT ;  /* 0xffff0000ab5c7812 */ /* 0x000fe200078ec0ff */
[----:B------:R-:W-:Y:S01]  /*117a0*/  FFMA R5, R133, R88, R5 ;  /* 0x0000005885057223 */ /* 0x000fe20000000005 */
[----:B------:R-:W-:Y:S01]  /*117b0*/  ISETP.NE.AND P1, PT, R189, R16, PT ;  /* 0x00000010bd00720c */ /* 0x000fe20003f25270 */
[----:B------:R-:W-:Y:S01]  /*117c0*/  FMUL R6, R130, R28 ;  /* 0x0000001c82067220 */ /* 0x000fe20000400000 */
[----:B-1----:R-:W-:Y:S01]  /*117d0*/  SHF.L.U32 R93, R164, 0x10, RZ ;  /* 0x00000010a45d7819 */ /* 0x002fe200000006ff */
[----:B------:R-:W-:Y:S01]  /*117e0*/  FMUL R7, R130, R29 ;  /* 0x0000001d82077220 */ /* 0x000fe20000400000 */
[----:B------:R-:W-:Y:S01]  /*117f0*/  LOP3.LUT R94, R164, 0xffff0000, RZ, 0xc0, !PT ;  /* 0xffff0000a45e7812 */ /* 0x000fe200078ec0ff */
        /* <DEDUP_REMOVED lines=27> */
[----:B------:R-:W-:Y:S01]  /*119b0*/  F2FP.BF16.F32.PACK_AB R77, R5, R4 ;  /* 0x00000004054d723e */ /* 0x000fe200000010ff */
[C---:B------:R-:W-:Y:S01]  /*119c0*/  FMUL R4, R130.reuse, R34 ;  /* 0x0000002282047220 */ /* 0x040fe20000400000 */
[----:B------:R-:W-:Y:S01]  /*119d0*/  F2FP.BF16.F32.PACK_AB R32, R3, R0 ;  /* 0x000000000320723e */ /* 0x000fe200000010ff */
[C---:B------:R-:W-:Y:S01]  /*119e0*/  FMUL R5, R130.reuse, R35 ;  /* 0x0000002382057220 */ /* 0x040fe20000400000 */
[C---:B------:R-:W-:Y:S01]  /*119f0*/  SHF.L.U32 R107, R163.reuse, 0x10, RZ ;  /* 0x00000010a36b7819 */ /* 0x040fe200000006ff */
[C---:B------:R-:W-:Y:S01]  /*11a00*/  FMUL R18, R130.reuse, R64 ;  /* 0x0000004082127220 */ /* 0x040fe20000400000 */
[----:B------:R-:W-:Y:S01]  /*11a10*/  LOP3.LUT R108, R163, 0xffff0000, RZ, 0xc0, !PT ;  /* 0xffff0000a36c7812 */ /* 0x000fe200078ec0ff */
[C---:B------:R-:W-:Y:S01]  /*11a20*/  FMUL R64, R130.reuse, R78 ;  /* 0x0000004e82407220 */ /* 0x040fe20000400000 */
[----:B------:R-:W-:Y:S01]  /*11a30*/  F2FP.BF16.F32.PACK_AB R78, R7, R6 ;  /* 0x00000006074e723e */ /* 0x000fe200000010ff */
[----:B------:R-:W-:Y:S01]  /*11a40*/  FMUL R19, R130, R65 ;  /* 0x0000004182137220 */ /* 0x000fe20000400000 */
[----:B------:R-:W-:Y:S01]  /*11a50*/  SHF.L.U32 R109, R156, 0x10, RZ ;  /* 0x000000109c6d7819 */ /* 0x000fe200000006ff */
[C---:B------:R-:W-:Y:S01]  /*11a60*/  FMUL R65, R130.reuse, R79 ;  /* 0x0000004f82417220 */ /* 0x040fe20000400000 */
[----:B------:R-:W-:Y:S01]  /*11a70*/  F2FP.BF16.F32.PACK_AB R79, R9, R8 ;  /* 0x00000008094f723e */ /* 0x000fe200000010ff */
        /* <DEDUP_REMOVED lines=10> */
[----:B------:R-:W-:Y:S01]  /*11b20*/  FMUL R9, R130, R39 ;  /* 0x0000002782097220 */ /* 0x000fe20000400000 */
[----:B------:R-:W-:Y:S01]  /*11b30*/  SHF.L.U32 R115, R159, 0x10, RZ ;  /* 0x000000109f737819 */ /* 0x000fe200000006ff */
[----:B------:R-:W-:Y:S01]  /*11b40*/  FFMA R6, R133, R97, R6 ;  /* 0x0000006185067223 */ /* 0x000fe20000000006 */
[----:B------:R-:W-:Y:S01]  /*11b50*/  F2FP.BF16.F32.PACK_AB R33, R5, R4 ;  /* 0x000000040521723e */ /* 0x000fe200000010ff */
[----:B------:R-:W-:Y:S01]  /*11b60*/  FFMA R7, R133, R98, R7 ;  /* 0x0000006285077223 */ /* 0x000fe20000000007 */
[----:B------:R-:W-:Y:S01]  /*11b70*/  LOP3.LUT R116, R159, 0xffff0000, RZ, 0xc0, !PT ;  /* 0xffff00009f747812 */ /* 0x000fe200078ec0ff */
[C---:B------:R-:W-:Y:S01]  /*11b80*/  FFMA R8, R133.reuse, R99, R8 ;  /* 0x0000006385087223 */ /* 0x040fe20000000008 */
[C---:B------:R-:W-:Y:S01]  /*11b90*/  SHF.L.U32 R117, R152.reuse, 0x10, RZ ;  /* 0x0000001098757819 */ /* 0x040fe200000006ff */
[----:B------:R-:W-:Y:S01]  /*11ba0*/  FFMA R9, R133, R100, R9 ;  /* 0x0000006485097223 */ /* 0x000fe20000000009 */
[----:B------:R-:W-:Y:S01]  /*11bb0*/  F2FP.BF16.F32.PACK_AB R34, R7, R6 ;  /* 0x000000060722723e */ /* 0x000fe200000010ff */
[----:B------:R-:W-:Y:S01]  /*11bc0*/  @!P1 STS.128 [R188+0x6000], R76 ;  /* 0x0060004cbc009388 */ /* 0x000fe20000000c00 */
[----:B------:R-:W-:Y:S01]  /*11bd0*/  LOP3.LUT R118, R152, 0xffff0000, RZ, 0xc0, !PT ;  /* 0xffff000098767812 */ /* 0x000fe200078ec0ff */
[C---:B------:R-:W-:Y:S01]  /*11be0*/  FMUL R0, R130.reuse, R40 ;  /* 0x0000002882007220 */ /* 0x040fe20000400000 */
[----:B------:R-:W-:Y:S01]  /*11bf0*/  F2FP.BF16.F32.PACK_AB R35, R9, R8 ;  /* 0x000000080923723e */ /* 0x000fe200000010ff */
[C---:B------:R-:W-:Y:S01]  /*11c00*/  FMUL R3, R130.reuse, R41 ;  /* 0x0000002982037220 */ /* 0x040fe20000400000 */
[C---:B------:R-:W-:Y:S01]  /*11c10*/  SHF.L.U32 R119, R153.reuse, 0x10, RZ ;  /* 0x0000001099777819 */ /* 0x040fe200000006ff */
[----:B------:R-:W-:Y:S01]  /*11c20*/  FMUL R4, R130, R42 ;  /* 0x0000002a82047220 */ /* 0x000fe20000400000 */
[----:B------:R-:W-:Y:S01]  /*11c30*/  LOP3.LUT R120, R153, 0xffff0000, RZ, 0xc0, !PT ;  /* 0xffff000099787812 */ /* 0x000fe200078ec0ff */
[----:B------:R1:W-:Y:S01]  /*11c40*/  @!P1 STS.128 [R198+0x6010], R32 ;  /* 0x00601020c6009388 */ /* 0x0003e20000000c00 */
[----:B------:R-:W-:Y:S01]  /*11c50*/  SHF.L.U32 R121, R154, 0x10, RZ ;  /* 0x000000109a797819 */ /* 0x000fe200000006ff */
[----:B------:R-:W-:Y:S01]  /*11c60*/  FMUL R5, R130, R43 ;  /* 0x0000002b82057220 */ /* 0x000fe20000400000 */
[----:B------:R-:W-:Y:S01]  /*11c70*/  LOP3.LUT R122, R154, 0xffff0000, RZ, 0xc0, !PT ;  /* 0xffff00009a7a7812 */ /* 0x000fe200078ec0ff */
[----:B------:R-:W-:Y:S01]  /*11c80*/  FFMA R0, R133, R101, R0 ;  /* 0x0000006585007223 */ /* 0x000fe20000000000 */
[C---:B------:R-:W-:Y:S01]  /*11c90*/  SHF.L.U32 R123, R155.reuse, 0x10, RZ ;  /* 0x000000109b7b7819 */ /* 0x040fe200000006ff */
[----:B------:R-:W-:Y:S01]  /*11ca0*/  FMUL R6, R130, R44 ;  /* 0x0000002c82067220 */ /* 0x000fe20000400000 */
[----:B------:R-:W-:Y:S01]  /*11cb0*/  LOP3.LUT R124, R155, 0xffff0000, RZ, 0xc0, !PT ;  /* 0xffff00009b7c7812 */ /* 0x000fe200078ec0ff */
[C---:B------:R-:W-:Y:S01]  /*11cc0*/  FFMA R3, R133.reuse, R102, R3 ;  /* 0x0000006685037223 */ /* 0x040fe20000000003 */
[----:B------:R-:W-:Y:S01]  /*11cd0*/  SHF.L.U32 R125, R148, 0x10, RZ ;  /* 0x00000010947d7819 */ /* 0x000fe200000006ff */
[----:B------:R-:W-:Y:S01]  /*11ce0*/  FMUL R7, R130, R45 ;  /* 0x0000002d82077220 */ /* 0x000fe20000400000 */
[----:B------:R-:W-:Y:S01]  /*11cf0*/  LOP3.LUT R126, R148, 0xffff0000, RZ, 0xc0, !PT ;  /* 0xffff0000947e7812 */ /* 0x000fe200078ec0ff */
[----:B------:R-:W-:Y:S01]  /*11d00*/  FFMA R4, R133, R103, R4 ;  /* 0x0000006785047223 */ /* 0x000fe20000000004 */
[----:B------:R-:W-:Y:S01]  /*11d10*/  F2FP.BF16.F32.PACK_AB R36, R3, R0 ;  /* 0x000000000324723e */ /* 0x000fe200000010ff */
[C---:B------:R-:W-:Y:S01]  /*11d20*/  FMUL R8, R130.reuse, R46 ;  /* 0x0000002e82087220 */ /* 0x040fe20000400000 */
[----:B------:R-:W-:Y:S01]  /*11d30*/  SHF.L.U32 R127, R149, 0x10, RZ ;  /* 0x00000010957f7819 */ /* 0x000fe200000006ff */
[----:B------:R-:W-:Y:S01]  /*11d40*/  FFMA R5, R133, R104, R5 ;  /* 0x0000006885057223 */ /* 0x000fe20000000005 */
[----:B------:R-:W-:Y:S01]  /*11d50*/  LOP3.LUT R128, R149, 0xffff0000, RZ, 0xc0, !PT ;  /* 0xffff000095807812 */ /* 0x000fe200078ec0ff */
[----:B------:R-:W-:Y:S01]  /*11d60*/  FMUL R9, R130, R47 ;  /* 0x0000002f82097220 */ /* 0x000fe20000400000 */
[C---:B------:R-:W-:Y:S01]  /*11d70*/  SHF.L.U32 R129, R150.reuse, 0x10, RZ ;  /* 0x0000001096817819 */ /* 0x040fe200000006ff */
[----:B------:R-:W-:Y:S01]  /*11d80*/  FFMA R6, R133, R105, R6 ;  /* 0x0000006985067223 */ /* 0x000fe20000000006 */
[----:B------:R-:W-:Y:S01]  /*11d90*/  F2FP.BF16.F32.PACK_AB R37, R5, R4 ;  /* 0x000000040525723e */ /* 0x000fe200000010ff */
[C---:B------:R-:W-:Y:S01]  /*11da0*/  FFMA R7, R133.reuse, R106, R7 ;  /* 0x0000006a85077223 */ /* 0x040fe20000000007 */
[----:B------:R-:W-:Y:S01]  /*11db0*/  LOP3.LUT R132, R150, 0xffff0000, RZ, 0xc0, !PT ;  /* 0xffff000096847812 */ /* 0x000fe200078ec0ff */
[----:B------:R-:W-:Y:S01]  /*11dc0*/  FFMA R8, R133, R107, R8 ;  /* 0x0000006b85087223 */ /* 0x000fe20000000008 */
[----:B------:R-:W-:Y:S01]  /*11dd0*/  SHF.L.U32 R131, R151, 0x10, RZ ;  /* 0x0000001097837819 */ /* 0x000fe200000006ff */
[----:B------:R-:W-:Y:S01]  /*11de0*/  FFMA R9, R133, R108, R9 ;  /* 0x0000006c85097223 */ /* 0x000fe20000000009 */
[----:B------:R-:W-:Y:S01]  /*11df0*/  F2FP.BF16.F32.PACK_AB R38, R7, R6 ;  /* 0x000000060726723e */ /* 0x000fe200000010ff */
[C---:B------:R-:W-:Y:S01]  /*11e00*/  FMUL R0, R130.reuse, R48 ;  /* 0x0000003082007220 */ /* 0x040fe20000400000 */
[----:B------:R-:W-:Y:S01]  /*11e10*/  LOP3.LUT R134, R151, 0xffff0000, RZ, 0xc0, !PT ;  /* 0xffff000097867812 */ /* 0x000fe200078ec0ff */
[C---:B------:R-:W-:Y:S01]  /*11e20*/  FMUL R3, R130.reuse, R49 ;  /* 0x0000003182037220 */ /* 0x040fe20000400000 */
[----:B------:R-:W-:Y:S01]  /*11e30*/  F2FP.BF16.F32.PACK_AB R39, R9, R8 ;  /* 0x000000080927723e */ /* 0x000fe200000010ff */
[----:B------:R-:W-:Y:S01]  /*11e40*/  FMUL R4, R130, R50 ;  /* 0x0000003282047220 */ /* 0x000fe20000400000 */
[----:B------:R-:W-:Y:S01]  /*11e50*/  SHF.L.U32 R135, R140, 0x10, RZ ;  /* 0x000000108c877819 */ /* 0x000fe200000006ff */
[----:B------:R-:W-:Y:S01]  /*11e60*/  FMUL R5, R130, R51 ;  /* 0x0000003382057220 */ /* 0x000fe20000400000 */
[----:B------:R-:W-:Y:S01]  /*11e70*/  LOP3.LUT R136, R140, 0xffff0000, RZ, 0xc0, !PT ;  /* 0xffff00008c887812 */ /* 0x000fe200078ec0ff */
[----:B------:R-:W-:Y:S01]  /*11e80*/  FFMA R0, R133, R109, R0 ;  /* 0x0000006d85007223 */ /* 0x000fe20000000000 */
[C---:B------:R-:W-:Y:S01]  /*11e90*/  SHF.L.U32 R137, R141.reuse, 0x10, RZ ;  /* 0x000000108d897819 */ /* 0x040fe200000006ff */
[----:B------:R-:W-:Y:S01]  /*11ea0*/  FMUL R6, R130, R52 ;  /* 0x0000003482067220 */ /* 0x000fe20000400000 */
[----:B------:R-:W-:Y:S01]  /*11eb0*/  LOP3.LUT R138, R141, 0xffff0000, RZ, 0xc0, !PT ;  /* 0xffff00008d8a7812 */ /* 0x000fe200078ec0ff */
[----:B------:R2:W-:Y:S01]  /*11ec0*/  @!P1 STS.128 [R196+0x6020], R36 ;  /* 0x00602024c4009388 */ /* 0x0005e20000000c00 */
[C---:B------:R-:W-:Y:S01]  /*11ed0*/  FFMA R3, R133.reuse, R110, R3 ;  /* 0x0000006e85037223 */ /* 0x040fe20000000003 */
[C---:B------:R-:W-:Y:S01]  /*11ee0*/  SHF.L.U32 R139, R142.reuse, 0x10, RZ ;  /* 0x000000108e8b7819 */ /* 0x040fe200000006ff */
[C---:B------:R-:W-:Y:S01]  /*11ef0*/  FFMA R4, R133.reuse, R111, R4 ;  /* 0x0000006f85047223 */ /* 0x040fe20000000004 */
[C---:B------:R-:W-:Y:S01]  /*11f00*/  FFMA R5, R133.reuse, R112, R5 ;  /* 0x0000007085057223 */ /* 0x040fe20000000005 */
[----:B------:R-:W-:Y:S01]  /*11f10*/  LOP3.LUT R140, R142, 0xffff0000, RZ, 0xc0, !PT ;  /* 0xffff00008e8c7812 */ /* 0x000fe200078ec0ff */
[----:B------:R-:W-:Y:S01]  /*11f20*/  FFMA R6, R133, R113, R6 ;  /* 0x0000007185067223 */ /* 0x000fe20000000006 */
[----:B-1----:R-:W-:Y:S01]  /*11f30*/  F2FP.BF16.F32.PACK_AB R32, R3, R0 ;  /* 0x000000000320723e */ /* 0x002fe200000010ff */
[C---:B------:R-:W-:Y:S01]  /*11f40*/  FMUL R7, R130.reuse, R53 ;  /* 0x0000003582077220 */ /* 0x040fe20000400000 */
[----:B------:R-:W-:Y:S01]  /*11f50*/  F2FP.BF16.F32.PACK_AB R33, R5, R4 ;  /* 0x000000040521723e */ /* 0x000fe200000010ff */
[C---:B------:R-:W-:Y:S01]  /*11f60*/  FMUL R8, R130.reuse, R54 ;  /* 0x0000003682087220 */ /* 0x040fe20000400000 */
[C---:B------:R-:W-:Y:S01]  /*11f70*/  FMUL R9, R130.reuse, R55 ;  /* 0x0000003782097220 */ /* 0x040fe20000400000 */
[----:B------:R-:W-:Y:S01]  /*11f80*/  FFMA R7, R133, R114, R7 ;  /* 0x0000007285077223 */ /* 0x000fe20000000007 */
[C---:B------:R-:W-:Y:S01]  /*11f90*/  FMUL R10, R130.reuse, R56 ;  /* 0x00000038820a7220 */ /* 0x040fe20000400000 */
[----:B------:R-:W-:Y:S01]  /*11fa0*/  SHF.L.U32 R141, R143, 0x10, RZ ;  /* 0x000000108f8d7819 */ /* 0x000fe200000006ff */
[C---:B------:R-:W-:Y:S01]  /*11fb0*/  FFMA R8, R133.reuse, R115, R8 ;  /* 0x0000007385087223 */ /* 0x040fe20000000008 */
[----:B------:R-:W-:Y:S01]  /*11fc0*/  FFMA R9, R133, R116, R9 ;  /* 0x0000007485097223 */ /* 0x000fe20000000009 */
[----:B------:R-:W-:Y:S01]  /*11fd0*/  F2FP.BF16.F32.PACK_AB R34, R7, R6 ;  /* 0x000000060722723e */ /* 0x000fe200000010ff */
[----:B------:R-:W-:Y:S01]  /*11fe0*/  FFMA R10, R133, R117, R10 ;  /* 0x00000075850a7223 */ /* 0x000fe2000000000a */
[C---:B------:R-:W-:Y:S01]  /*11ff0*/  FMUL R11, R130.reuse, R57 ;  /* 0x00000039820b7220 */ /* 0x040fe20000400000 */
[----:B------:R-:W-:Y:S01]  /*12000*/  LOP3.LUT R142, R143, 0xffff0000, RZ, 0xc0, !PT ;  /* 0xffff00008f8e7812 */ /* 0x000fe200078ec0ff */
[C---:B------:R-:W-:Y:S01]  /*12010*/  FMUL R12, R130.reuse, R58 ;  /* 0x0000003a820c7220 */ /* 0x040fe20000400000 */
[----:B------:R-:W-:Y:S01]  /*12020*/  F2FP.BF16.F32.PACK_AB R35, R9, R8 ;  /* 0x000000080923723e */ /* 0x000fe200000010ff */
[----:B------:R-:W-:Y:S01]  /*12030*/  FFMA R11, R133, R118, R11 ;  /* 0x00000076850b7223 */ /* 0x000fe2000000000b */
[C---:B------:R-:W-:Y:S01]  /*12040*/  FMUL R13, R130.reuse, R59 ;  /* 0x0000003b820d7220 */ /* 0x040fe20000400000 */
[C---:B------:R-:W-:Y:S01]  /*12050*/  FMUL R14, R130.reuse, R60 ;  /* 0x0000003c820e7220 */ /* 0x040fe20000400000 */
[----:B------:R-:W-:Y:S01]  /*12060*/  FMUL R15, R130, R61 ;  /* 0x0000003d820f7220 */ /* 0x000fe20000400000 */
[----:B------:R2:W-:Y:S01]  /*12070*/  @!P1 STS.128 [R195+0x6010], R32 ;  /* 0x00601020c3009388 */ /* 0x0005e20000000c00 */
[----:B------:R-:W-:Y:S01]  /*12080*/  F2FP.BF16.F32.PACK_AB R4, R11, R10 ;  /* 0x0000000a0b04723e */ /* 0x000fe200000010ff */
[C---:B------:R-:W-:Y:S01]  /*12090*/  FFMA R12, R133.reuse, R119, R12 ;  /* 0x00000077850c7223 */ /* 0x040fe2000000000c */
[C---:B------:R-:W-:Y:S01]  /*120a0*/  SHF.L.U32 R25, R144.reuse, 0x10, RZ ;  /* 0x0000001090197819 */ /* 0x040fe200000006ff */
[C---:B------:R-:W-:Y:S01]  /*120b0*/  FFMA R13, R133.reuse, R120, R13 ;  /* 0x00000078850d7223 */ /* 0x040fe2000000000d */
[C---:B------:R-:W-:Y:S01]  /*120c0*/  FFMA R14, R133.reuse, R121, R14 ;  /* 0x00000079850e7223 */ /* 0x040fe2000000000e */
[----:B------:R-:W-:Y:S01]  /*120d0*/  LOP3.LUT R24, R144, 0xffff0000, RZ, 0xc0, !PT ;  /* 0xffff000090187812 */ /* 0x000fe200078ec0ff */
[C---:B------:R-:W-:Y:S01]  /*120e0*/  FFMA R15, R133.reuse, R122, R15 ;  /* 0x0000007a850f7223 */ /* 0x040fe2000000000f */
[C---:B------:R-:W-:Y:S01]  /*120f0*/  FFMA R16, R133.reuse, R123, R16 ;  /* 0x0000007b85107223 */ /* 0x040fe20000000010 */
[C---:B------:R-:W-:Y:S01]  /*12100*/  FMUL R20, R130.reuse, R66 ;  /* 0x0000004282147220 */ /* 0x040fe20000400000 */
        /* <DEDUP_REMOVED lines=8> */
[----:B------:R-:W-:Y:S01]  /*12190*/  FFMA R21, R133, R128, R21 ;  /* 0x0000008085157223 */ /* 0x000fe20000000015 */
[C---:B------:R-:W-:Y:S01]  /*121a0*/  FMUL R57, R130.reuse, R71 ;  /* 0x0000004782397220 */ /* 0x040fe20000400000 */
[----:B------:R-:W-:Y:S01]  /*121b0*/  F2FP.BF16.F32.PACK_AB R5, R13, R12 ;  /* 0x0000000c0d05723e */ /* 0x000fe200000010ff */
[----:B------:R-:W-:Y:S01]  /*121c0*/  FFMA R22, R133, R129, R22 ;  /* 0x0000008185167223 */ /* 0x000fe20000000016 */
[----:B------:R-:W-:Y:S01]  /*121d0*/  F2FP.BF16.F32.PACK_AB R6, R15, R14 ;  /* 0x0000000e0f06723e */ /* 0x000fe200000010ff */
[C---:B------:R-:W-:Y:S01]  /*121e0*/  FMUL R58, R130.reuse, R72 ;  /* 0x00000048823a7220 */ /* 0x040fe20000400000 */
[----:B------:R-:W-:Y:S01]  /*121f0*/  F2FP.BF16.F32.PACK_AB R7, R17, R16 ;  /* 0x000000101107723e */ /* 0x000fe200000010ff */
[C---:B------:R-:W-:Y:S01]  /*12200*/  FFMA R23, R133.reuse, R132, R23 ;  /* 0x0000008485177223 */ /* 0x040fe20000000017 */
[C---:B------:R-:W-:Y:S01]  /*12210*/  FMUL R59, R130.reuse, R73 ;  /* 0x00000049823b7220 */ /* 0x040fe20000400000 */
[----:B------:R-:W-:Y:S01]  /*12220*/  FFMA R56, R133, R131, R56 ;  /* 0x0000008385387223 */ /* 0x000fe20000000038 */
[C---:B------:R-:W-:Y:S01]  /*12230*/  FMUL R60, R130.reuse, R74 ;  /* 0x0000004a823c7220 */ /* 0x040fe20000400000 */
[----:B------:R2:W-:Y:S01]  /*12240*/  @!P1 STS.128 [R188+0x7000], R4 ;  /* 0x00700004bc009388 */ /* 0x0005e20000000c00 */
[----:B------:R-:W-:Y:S01]  /*12250*/  F2FP.BF16.F32.PACK_AB R8, R19, R18 ;  /* 0x000000121308723e */ /* 0x000fe200000010ff */
[C---:B------:R-:W-:Y:S01]  /*12260*/  FFMA R57, R133.reuse, R134, R57 ;  /* 0x0000008685397223 */ /* 0x040fe20000000039 */
[C---:B------:R-:W-:Y:S01]  /*12270*/  FMUL R61, R130.reuse, R75 ;  /* 0x0000004b823d7220 */ /* 0x040fe20000400000 */
[C---:B------:R-:W-:Y:S01]  /*12280*/  FFMA R58, R133.reuse, R135, R58 ;  /* 0x00000087853a7223 */ /* 0x040fe2000000003a */
[C---:B------:R-:W-:Y:S01]  /*12290*/  FFMA R59, R133.reuse, R136, R59 ;  /* 0x00000088853b7223 */ /* 0x040fe2000000003b */
[C---:B------:R-:W-:Y:S01]  /*122a0*/  FFMA R60, R133.reuse, R137, R60 ;  /* 0x00000089853c7223 */ /* 0x040fe2000000003c */
[----:B------:R-:W-:Y:S01]  /*122b0*/  FFMA R61, R133, R138, R61 ;  /* 0x0000008a853d7223 */ /* 0x000fe2000000003d */
[----:B------:R-:W-:Y:S01]  /*122c0*/  F2FP.BF16.F32.PACK_AB R9, R21, R20 ;  /* 0x000000141509723e */ /* 0x000fe200000010ff */
[----:B------:R-:W-:Y:S01]  /*122d0*/  FFMA R62, R133, R139, R62 ;  /* 0x0000008b853e7223 */ /* 0x000fe2000000003e */
[----:B------:R-:W-:Y:S01]  /*122e0*/  F2FP.BF16.F32.PACK_AB R10, R23, R22 ;  /* 0x00000016170a723e */ /* 0x000fe200000010ff */
[C---:B------:R-:W-:Y:S01]  /*122f0*/  FMUL R66, R130.reuse, R80 ;  /* 0x0000005082427220 */ /* 0x040fe20000400000 */
[----:B------:R-:W-:Y:S01]  /*12300*/  F2FP.BF16.F32.PACK_AB R11, R57, R56 ;  /* 0x00000038390b723e */ /* 0x000fe200000010ff */
[----:B------:R-:W-:Y:S01]  /*12310*/  FFMA R63, R133, R140, R63 ;  /* 0x0000008c853f7223 */ /* 0x000fe2000000003f */
[C---:B------:R-:W-:Y:S01]  /*12320*/  FMUL R67, R130.reuse, R81 ;  /* 0x0000005182437220 */ /* 0x040fe20000400000 */
[----:B------:R-:W-:Y:S01]  /*12330*/  SHF.L.U32 R27, R145, 0x10, RZ ;  /* 0x00000010911b7819 */ /* 0x000fe200000006ff */
[----:B------:R-:W-:Y:S01]  /*12340*/  FFMA R64, R133, R141, R64 ;  /* 0x0000008d85407223 */ /* 0x000fe20000000040 */
[----:B------:R2:W-:Y:S01]  /*12350*/  @!P1 STS.128 [R198+0x7010], R8 ;  /* 0x00701008c6009388 */ /* 0x0005e20000000c00 */
[C---:B------:R-:W-:Y:S01]  /*12360*/  FMUL R68, R130.reuse, R82 ;  /* 0x0000005282447220 */ /* 0x040fe20000400000 */
[----:B------:R-:W-:Y:S01]  /*12370*/  LOP3.LUT R26, R145, 0xffff0000, RZ, 0xc0, !PT ;  /* 0xffff0000911a7812 */ /* 0x000fe200078ec0ff */
[C---:B------:R-:W-:Y:S01]  /*12380*/  FFMA R65, R133.reuse, R142, R65 ;  /* 0x0000008e85417223 */ /* 0x040fe20000000041 */
[----:B------:R-:W-:Y:S01]  /*12390*/  FMUL R69, R130, R83 ;  /* 0x0000005382457220 */ /* 0x000fe20000400000 */
[----:B------:R-:W-:Y:S01]  /*123a0*/  SHF.L.U32 R29, R146, 0x10, RZ ;  /* 0x00000010921d7819 */ /* 0x000fe200000006ff */
[C---:B------:R-:W-:Y:S01]  /*123b0*/  FFMA R66, R133.reuse, R25, R66 ;  /* 0x0000001985427223 */ /* 0x040fe20000000042 */
[----:B------:R-:W-:Y:S01]  /*123c0*/  FMUL R70, R130, R84 ;  /* 0x0000005482467220 */ /* 0x000fe20000400000 */
[----:B------:R-:W-:Y:S01]  /*123d0*/  LOP3.LUT R28, R146, 0xffff0000, RZ, 0xc0, !PT ;  /* 0xffff0000921c7812 */ /* 0x000fe200078ec0ff */
[----:B------:R-:W-:Y:S01]  /*123e0*/  FFMA R67, R133, R24, R67 ;  /* 0x0000001885437223 */ /* 0x000fe20000000043 */
[C---:B------:R-:W-:Y:S01]  /*123f0*/  FMUL R71, R130.reuse, R85 ;  /* 0x0000005582477220 */ /* 0x040fe20000400000 */
[----:B------:R-:W-:Y:S01]  /*12400*/  SHF.L.U32 R31, R147, 0x10, RZ ;  /* 0x00000010931f7819 */ /* 0x000fe200000006ff */
[----:B------:R-:W-:Y:S01]  /*12410*/  FFMA R68, R133, R27, R68 ;  /* 0x0000001b85447223 */ /* 0x000fe20000000044 */
[C---:B------:R-:W-:Y:S01]  /*12420*/  FMUL R72, R130.reuse, R86 ;  /* 0x0000005682487220 */ /* 0x040fe20000400000 */
[----:B------:R-:W-:Y:S01]  /*12430*/  LOP3.LUT R30, R147, 0xffff0000, RZ, 0xc0, !PT ;  /* 0xffff0000931e7812 */ /* 0x000fe200078ec0ff */
[----:B------:R-:W-:Y:S01]  /*12440*/  FFMA R69, R133, R26, R69 ;  /* 0x0000001a85457223 */ /* 0x000fe20000000045 */
        /* <DEDUP_REMOVED lines=13> */
[----:B------:R-:W-:Y:S02]  /*12520*/  F2FP.BF16.F32.PACK_AB R19, R73, R72 ;  /* 0x000000484913723e */ /* 0x000fe400000010ff */
[----:B------:R-:W-:Y:S03]  /*12530*/  ISETP.NE.AND P0, PT, R189, RZ, PT ;  /* 0x000000ffbd00720c */ /* 0x000fe60003f05270 */
[----:B------:R2:W-:Y:S01]  /*12540*/  @!P1 STS.128 [R195+0x7010], R16 ;  /* 0x00701010c3009388 */ /* 0x0005e20000000c00 */
[----:B------:R-:W-:Y:S01]  /*12550*/  @!PT LDS RZ, [RZ] ;  /* 0x00000000fffff984 */ /* 0x000fe20000000800 */
[----:B------:R-:W-:Y:S01]  /*12560*/  @!PT LDS RZ, [RZ] ;  /* 0x00000000fffff984 */ /* 0x000fe20000000800 */
[----:B------:R-:W-:Y:S01]  /*12570*/  @!PT LDS RZ, [RZ] ;  /* 0x00000000fffff984 */ /* 0x000fe20000000800 */
[----:B------:R-:W-:Y:S01]  /*12580*/  @!PT LDS RZ, [RZ] ;  /* 0x00000000fffff984 */ /* 0x000fe20000000800 */
[----:B------:R1:W-:Y:S07]  /*12590*/  MEMBAR.ALL.CTA ;  /* 0x0000000000007992 */ /* 0x0003ee0000008000 */
[----:B-1----:R-:W1:Y:S01]  /*125a0*/  FENCE.VIEW.ASYNC.S ;  /* 0x00000000000073c6 */ /* 0x002e620000000000 */
[----:B------:R-:W-:Y:S05]  /*125b0*/  WARPSYNC.ALL ;  /* 0x0000000000007948 */ /* 0x000fea0003800000 */
[----:B------:R-:W-:Y:S01]  /*125c0*/  BSSY.RECONVERGENT B0, `(.L_x_185) ;  /* 0x0000011000007945 */ /* 0x000fe20003800200 */
        /* <DEDUP_REMOVED lines=16> */
.L_x_186:
[----:B------:R-:W-:Y:S05]  /*126d0*/  BSYNC.RECONVERGENT B0 ;  /* 0x0000000000007941 */ /* 0x000fea0003800200 */
.L_x_185:
[----:B------:R-:W-:Y:S01]  /*126e0*/  BAR.SYNC.DEFER_BLOCKING 0x1, 0x80 ;  /* 0x0042000000007b1d */ /* 0x000fe20000010000 */
[----:B------:R-:W-:Y:S09]  /*126f0*/  UISETP.NE.AND UP0, UPT, UR53, -0x8, UPT ;  /* 0xfffffff83500788c */ /* 0x000ff2000bf05270 */
[----:B------:R-:W-:Y:S05]  /*12700*/  BRA.U !UP0, `(.L_x_187) ;  /* 0x0000000108247547 */ /* 0x000fea000b800000 */
[----:B------:R-:W-:Y:S01]  /*12710*/  ISETP.NE.AND P0, PT, R194, RZ, PT ;  /* 0x000000ffc200720c */ /* 0x000fe20003f05270 */
[----:B------:R-:W-:Y:S01]  /*12720*/  IMAD.U32 R0, RZ, RZ, UR47 ;  /* 0x0000002fff007e24 */ /* 0x000fe2000f8e00ff */
[----:B------:R-:W-:Y:S04]  /*12730*/  UIADD3 UR4, UPT, UPT, UR47, 0x1, URZ ;  /* 0x000000012f047890 */ /* 0x000fe8000fffe0ff */
[----:B------:R-:W-:Y:S04]  /*12740*/  UISETP.NE.AND UP0, UPT, UR4, 0x4, UPT ;  /* 0x000000040400788c */ /* 0x000fe8000bf05270 */
[----:B------:R-:W-:Y:S03]  /*12750*/  USEL UR47, UR4, URZ, UP0 ;  /* 0x000000ff042f7287 */ /* 0x000fe60008000000 */
[----:B------:R-:W-:Y:S05]  /*12760*/  @P0 LEA R0, R0, UR44, 0x3 ;  /* 0x0000002c00000c11 */ /* 0x000fea000f8e18ff */
[----:B------:R-:W-:Y:S05]  /*12770*/  @P0 VIADD R3, R0, 0x50 ;  /* 0x0000005000030836 */ /* 0x000fea0000000000 */
[----:B------:R-:W-:Y:S04]  /*12780*/  @P0 PRMT R3, R200, 0x654, R3 ;  /* 0x00000654c8030816 */ /* 0x000fe80000000003 */
[----:B------:R1:W-:Y:S03]  /*12790*/  @P0 SYNCS.ARRIVE.TRANS64.RED.A1T0 RZ, [R3+URZ], RZ ;  /* 0x000000ff03ff09a7 */ /* 0x0003e600081004ff */
.L_x_187:
[----:B------:R-:W-:Y:S01]  /*127a0*/  R2UR UR6, R193 ;  /* 0x00000000c10672ca */ /* 0x000fe200000e0000 */
[----:B------:R-:W-:Y:S01]  /*127b0*/  UIADD3 UR53, UPT, UPT, UR53, 0x8, URZ ;  /* 0x0000000835357890 */ /* 0x000fe2000fffe0ff */
[----:B------:R-:W-:Y:S01]  /*127c0*/  R2UR UR5, R178 ;  /* 0x00000000b20572ca */ /* 0x000fe200000e0000 */
[----:B------:R-:W-:Y:S01]  /*127d0*/  ULOP3.LUT UR43, UR43, 0x1, URZ, 0x3c, !UPT ;  /* 0x000000012b2b7892 */ /* 0x000fe2000f8e3cff */
[----:B------:R-:W-:Y:S02]  /*127e0*/  R2UR UR4, R179 ;  /* 0x00000000b30472ca */ /* 0x000fe400000e0000 */
[----:B------:R-:W-:Y:S02]  /*127f0*/  R2UR UR36, R192 ;  /* 0x00000000c02472ca */ /* 0x000fe400000e0000 */
[C---:B------:R-:W-:Y:S04]  /*12800*/  ISETP.NE.AND P0, PT, R183.reuse, 0x2, PT ;  /* 0x00000002b700780c */ /* 0x040fe80003f05270 */
[----:B-1----:R-:W-:Y:S01]  /*12810*/  SEL R3, RZ, 0x1, P0 ;  /* 0x00000001ff037807 */ /* 0x002fe20000000000 */
[----:B------:R-:W-:Y:S01]  /*12820*/  UISETP.NE.AND UP0, UPT, UR6, URZ, UPT ;  /* 0x000000ff0600728c */ /* 0x000fe2000bf05270 */
[----:B------:R-:W-:Y:S01]  /*12830*/  SEL R183, R183, RZ, P0 ;  /* 0x000000ffb7b77207 */ /* 0x000fe20000000000 */
[----:B------:R-:W-:Y:S01]  /*12840*/  UIADD3 UR24, UPT, UPT, UR37, UR5, URZ ;  /* 0x0000000525187290 */ /* 0x000fe2000fffe0ff */
[----:B------:R-:W-:Y:S01]  /*12850*/  LOP3.LUT R186, R186, R3, RZ, 0x3c, !PT ;  /* 0x00000003baba7212 */ /* 0x000fe200078e3cff */
[----:B------:R-:W-:Y:S05]  /*12860*/  UIADD3 UR27, UPT, UPT, UR38, UR4, URZ ;  /* 0x00000004261b7290 */ /* 0x000fea000fffe0ff */
[----:B------:R-:W-:Y:S07]  /*12870*/  BRA.U UP0, `(.L_x_188) ;  /* 0xffffff3d00007547 */ /* 0x000fee000b83ffff */
[----:B------:R-:W-:Y:S01]  /*12880*/  R2UR UR4, R180 ;  /* 0x00000000b40472ca */ /* 0x000fe200000e0000 */
[----:B------:R-:W-:-:S12]  /*12890*/  SYNCS.ARRIVE.TRANS64.A1T0 RZ, [UR44+0xd0], RZ ;  /* 0x0000d0ffffff79a7 */ /* 0x000fd8000810002c */
[----:B------:R-:W-:-:S09]  /*128a0*/  UISETP.NE.AND UP0, UPT, UR4, URZ, UPT ;  /* 0x000000ff0400728c */ /* 0x000fd2000bf05270 */
[----:B------:R-:W-:Y:S05]  /*128b0*/  BRA.U !UP0, `(.L_x_189) ;  /* 0x0000000108487547 */ /* 0x000fea000b800000 */
[----:B------:R-:W1:Y:S02]  /*128c0*/  LDCU.64 UR4, c[0x0][0xc90] ;  /* 0x00019200ff0477ac */ /* 0x000e640008000a00 */
[----:B-1----:R-:W-:-:S04]  /*128d0*/  UISETP.NE.U32.AND UP0, UPT, UR4, URZ, UPT ;  /* 0x000000ff0400728c */ /* 0x002fc8000bf05070 */
[----:B------:R-:W-:-:S09]  /*128e0*/  UISETP.NE.AND.EX UP0, UPT, UR5, URZ, UPT, UP0 ;  /* 0x000000ff0500728c */ /* 0x000fd2000bf05300 */
[----:B------:R-:W-:Y:S05]  /*128f0*/  BRA.U UP0, `(.L_x_190) ;  /* 0x00000001000c7547 */ /* 0x000fea000b800000 */
[----:B------:R-:W-:-:S13]  /*12900*/  FSETP.NEU.AND P0, PT, R133, RZ, PT ;  /* 0x000000ff8500720b */ /* 0x000fda0003f0d000 */
[----:B------:R-:W-:Y:S05]  /*12910*/  @!P0 EXIT ;  /* 0x000000000000894d */ /* 0x000fea0003800000 */
[----:B------:R-:W-:Y:S05]  /*12920*/  BRA `(.L_x_189) ;  /* 0x00000000002c7947 */ /* 0x000fea0003800000 */
.L_x_190:
[----:B------:R-:W-:Y:S01]  /*12930*/  ISETP.NE.AND P0, PT, R182, RZ, PT ;  /* 0x000000ffb600720c */ /* 0x000fe20003f05270 */
[----:B------:R-:W-:-:S12]  /*12940*/  BSSY.RECONVERGENT B0, `(.L_x_189) ;  /* 0x0000009000007945 */ /* 0x000fd80003800200 */
[----:B------:R-:W-:Y:S05]  /*12950*/  @P0 BRA `(.L_x_191) ;  /* 0x0000000000140947 */ /* 0x000fea0003800000 */
[----:B------:R-:W1:Y:S02]  /*12960*/  LDCU.64 UR4, c[0x0][0xc88] ;  /* 0x00019100ff0477ac */ /* 0x000e640008000a00 */
[----:B-1----:R-:W-:-:S04]  /*12970*/  ISETP.NE.U32.AND P0, PT, RZ, UR4, PT ;  /* 0x00000004ff007c0c */ /* 0x002fc8000bf05070 */
[----:B------:R-:W-:-:S13]  /*12980*/  ISETP.NE.AND.EX P0, PT, RZ, UR5, PT, P0 ;  /* 0x00000005ff007c0c */ /* 0x000fda000bf05300 */
[----:B------:R-:W-:Y:S05]  /*12990*/  @!P0 EXIT ;  /* 0x000000000000894d */ /* 0x000fea0003800000 */
[----:B------:R-:W-:Y:S05]  /*129a0*/  BRA `(.L_x_192) ;  /* 0x0000000000087947 */ /* 0x000fea0003800000 */
.L_x_191:
[----:B------:R-:W-:-:S13]  /*129b0*/  FSETP.NEU.AND P0, PT, R133, RZ, PT ;  /* 0x000000ff8500720b */ /* 0x000fda0003f0d000 */
[----:B------:R-:W-:Y:S05]  /*129c0*/  @!P0 EXIT ;  /* 0x000000000000894d */ /* 0x000fea0003800000 */
.L_x_192:
[----:B------:R-:W-:Y:S05]  /*129d0*/  BSYNC.RECONVERGENT B0 ;  /* 0x0000000000007941 */ /* 0x000fea0003800200 */
.L_x_189:
[----:B------:R-:W1:Y:S01]  /*129e0*/  S2UR UR5, SR_CgaCtaId ;  /* 0x00000000000579c3 */ /* 0x000e620000008800 */
[----:B------:R-:W-:Y:S01]  /*129f0*/  ULEA UR4, UR47, UR44, 0x3 ;  /* 0x0000002c2f047291 */ /* 0x000fe2000f8e18ff */
[----:B------:R-:W-:-:S04]  /*12a00*/  DEPBAR.LE SB0, 0x0 ;  /* 0x000080000000791a */ /* 0x000fc80000000000 */
[----:B------:R-:W-:-:S04]  /*12a10*/  UIADD3 UR4, UPT, UPT, UR4, 0x50, URZ ;  /* 0x0000005004047890 */ /* 0x000fc8000fffe0ff */
[----:B-1----:R-:W-:-:S09]  /*12a20*/  UPRMT UR4, UR5, 0x654, UR4 ;  /* 0x0000065405047896 */ /* 0x002fd20008000004 */
[----:B------:R-:W-:Y:S01]  /*12a30*/  SYNCS.ARRIVE.TRANS64.RED.A1T0 RZ, [UR4], RZ ;  /* 0x000000ffffff79a7 */ /* 0x000fe20008100404 */
[----:B------:R-:W-:Y:S05]  /*12a40*/  EXIT ;  /* 0x000000000000794d */ /* 0x000fea0003800000 */
.L_x_24:
[----:B-1----:R1:W3:Y:S02]  /*12a50*/  SYNCS.PHASECHK.TRANS64.TRYWAIT P0, [R0+URZ+0xc0], R3 ;  /* 0x0000c003000075a7 */ /* 0x0022e400080011ff */
[----:B---3--:R-:W-:Y:S05]  /*12a60*/  @!P0 NANOSLEEP.SYNCS 0x989680 ;  /* 0x009896800000895d */ /* 0x008fea0003900000 */
[----:B------:R-:W3:Y:S02]  /*12a70*/  @!P0 SYNCS.PHASECHK.TRANS64 P0, [R0+URZ+0xc0], R3 ;  /* 0x0000c003000085a7 */ /* 0x000ee400080010ff */
[----:B---3--:R-:W-:Y:S05]  /*12a80*/  @!P0 BRA `(.L_x_24) ;  /* 0xfffffffc00f08947 */ /* 0x008fea000383ffff */
[----:B------:R-:W-:Y:S05]  /*12a90*/  BRA `(.L_x_193) ;  /* 0xfffffeec00c07947 */ /* 0x000fea000383ffff */
.L_x_27:
[----:B-1----:R-:W-:-:S07]  /*12aa0*/  MOV R0, UR33 ;  /* 0x0000002100007c02 */ /* 0x002fce0008000f00 */
.L_x_194:
[----:B-1----:R1:W3:Y:S02]  /*12ab0*/  SYNCS.PHASECHK.TRANS64.TRYWAIT P0, [R0+URZ+0x18], R3 ;  /* 0x00001803000075a7 */ /* 0x0022e400080011ff */
[----:B---3--:R-:W-:Y:S05]  /*12ac0*/  @!P0 NANOSLEEP.SYNCS 0x989680 ;  /* 0x009896800000895d */ /* 0x008fea0003900000 */
[----:B------:R-:W3:Y:S02]  /*12ad0*/  @!P0 SYNCS.PHASECHK.TRANS64 P0, [R0+URZ+0x18], R3 ;  /* 0x00001803000085a7 */ /* 0x000ee400080010ff */
[----:B---3--:R-:W-:Y:S05]  /*12ae0*/  @!P0 BRA `(.L_x_194) ;  /* 0xfffffffc00f08947 */ /* 0x008fea000383ffff */
[----:B------:R-:W-:Y:S05]  /*12af0*/  BRA `(.L_x_26) ;  /* 0xfffffef000047947 */ /* 0x000fea000383ffff */
.L_x_36:
[----:B-1----:R-:W-:-:S07]  /*12b00*/  MOV R0, UR33 ;  /* 0x0000002100007c02 */ /* 0x002fce0008000f00 */
.L_x_195:
[----:B-1----:R1:W2:Y:S02]  /*12b10*/  SYNCS.PHASECHK.TRANS64.TRYWAIT P0, [R0+URZ+0x18], R3 ;  /* 0x00001803000075a7 */ /* 0x0022a400080011ff */
[----:B--2---:R-:W-:Y:S05]  /*12b20*/  @!P0 NANOSLEEP.SYNCS 0x989680 ;  /* 0x009896800000895d */ /* 0x004fea0003900000 */
[----:B------:R-:W2:Y:S02]  /*12b30*/  @!P0 SYNCS.PHASECHK.TRANS64 P0, [R0+URZ+0x18], R3 ;  /* 0x00001803000085a7 */ /* 0x000ea400080010ff */
[----:B--2---:R-:W-:Y:S05]  /*12b40*/  @!P0 BRA `(.L_x_195) ;  /* 0xfffffffc00f08947 */ /* 0x004fea000383ffff */
[----:B------:R-:W-:Y:S05]  /*12b50*/  BRA `(.L_x_35) ;  /* 0xfffffef400187947 */ /* 0x000fea000383ffff */
.L_x_43:
[----:B-1----:R1:W4:Y:S02]  /*12b60*/  SYNCS.PHASECHK.TRANS64.TRYWAIT P0, [R3+URZ+0x80], R0 ;  /* 0x00008000030075a7 */ /* 0x00232400080011ff */
[----:B----4-:R-:W-:Y:S05]  /*12b70*/  @!P0 NANOSLEEP.SYNCS 0x989680 ;  /* 0x009896800000895d */ /* 0x010fea0003900000 */
[----:B------:R-:W4:Y:S02]  /*12b80*/  @!P0 SYNCS.PHASECHK.TRANS64 P0, [R3+URZ+0x80], R0 ;  /* 0x00008000030085a7 */ /* 0x000f2400080010ff */
[----:B----4-:R-:W-:Y:S05]  /*12b90*/  @!P0 BRA `(.L_x_43) ;  /* 0xfffffffc00f08947 */ /* 0x010fea000383ffff */
[----:B------:R-:W-:Y:S05]  /*12ba0*/  BRA `(.L_x_196) ;  /* 0xfffffef800087947 */ /* 0x000fea000383ffff */
.L_x_47:
[----:B-1----:R-:W-:-:S07]  /*12bb0*/  MOV R0, UR4 ;  /* 0x0000000400007c02 */ /* 0x002fce0008000f00 */
.L_x_197:
[----:B-1----:R1:W2:Y:S02]  /*12bc0*/  SYNCS.PHASECHK.TRANS64.TRYWAIT P0, [R0+URZ], R3 ;  /* 0x00000003000075a7 */ /* 0x0022a400080011ff */
[----:B--2---:R-:W-:Y:S05]  /*12bd0*/  @!P0 NANOSLEEP.SYNCS 0x989680 ;  /* 0x009896800000895d */ /* 0x004fea0003900000 */
[----:B------:R-:W2:Y:S02]  /*12be0*/  @!P0 SYNCS.PHASECHK.TRANS64 P0, [R0+URZ], R3 ;  /* 0x00000003000085a7 */ /* 0x000ea400080010ff */
[----:B--2---:R-:W-:Y:S05]  /*12bf0*/  @!P0 BRA `(.L_x_197) ;  /* 0xfffffffc00f08947 */ /* 0x004fea000383ffff */
[----:B------:R-:W-:Y:S05]  /*12c00*/  BRA `(.L_x_198) ;  /* 0xfffffefc00b47947 */ /* 0x000fea000383ffff */
.L_x_48:
[----:B------:R-:W-:-:S07]  /*12c10*/  MOV R0, UR5 ;  /* 0x0000000500007c02 */ /* 0x000fce0008000f00 */
.L_x_199:
[----:B-1----:R1:W2:Y:S02]  /*12c20*/  SYNCS.PHASECHK.TRANS64.TRYWAIT P0, [R0+URZ], R3 ;  /* 0x00000003000075a7 */ /* 0x0022a400080011ff */
[----:B--2---:R-:W-:Y:S05]  /*12c30*/  @!P0 NANOSLEEP.SYNCS 0x989680 ;  /* 0x009896800000895d */ /* 0x004fea0003900000 */
[----:B------:R-:W2:Y:S02]  /*12c40*/  @!P0 SYNCS.PHASECHK.TRANS64 P0, [R0+URZ], R3 ;  /* 0x00000003000085a7 */ /* 0x000ea400080010ff */
[----:B--2---:R-:W-:Y:S05]  /*12c50*/  @!P0 BRA `(.L_x_199) ;  /* 0xfffffffc00f08947 */ /* 0x004fea000383ffff */
[----:B------:R-:W-:Y:S05]  /*12c60*/  BRA `(.L_x_200) ;  /* 0xfffffefc00c07947 */ /* 0x000fea000383ffff */
.L_x_51:
[----:B--2---:R2:W3:Y:S02]  /*12c70*/  SYNCS.PHASECHK.TRANS64.TRYWAIT P0, [R2+URZ+0xb0], R5 ;  /* 0x0000b005020075a7 */ /* 0x0044e400080011ff */
[----:B---3--:R-:W-:Y:S05]  /*12c80*/  @!P0 NANOSLEEP.SYNCS 0x989680 ;  /* 0x009896800000895d */ /* 0x008fea0003900000 */
[----:B------:R-:W3:Y:S02]  /*12c90*/  @!P0 SYNCS.PHASECHK.TRANS64 P0, [R2+URZ+0xb0], R5 ;  /* 0x0000b005020085a7 */ /* 0x000ee400080010ff */
[----:B---3--:R-:W-:Y:S05]  /*12ca0*/  @!P0 BRA `(.L_x_51) ;  /* 0xfffffffc00f08947 */ /* 0x008fea000383ffff */
[----:B------:R-:W-:Y:S05]  /*12cb0*/  BRA `(.L_x_201) ;  /* 0xffffff0000247947 */ /* 0x000fea000383ffff */
.L_x_52:
[----:B------:R-:W-:-:S07]  /*12cc0*/  MOV R2, UR4 ;  /* 0x0000000400027c02 */ /* 0x000fce0008000f00 */
.L_x_202:
[----:B--2---:R2:W3:Y:S02]  /*12cd0*/  SYNCS.PHASECHK.TRANS64.TRYWAIT P0, [R2+URZ+0x90], R5 ;  /* 0x00009005020075a7 */ /* 0x0044e400080011ff */
[----:B---3--:R-:W-:Y:S05]  /*12ce0*/  @!P0 NANOSLEEP.SYNCS 0x989680 ;  /* 0x009896800000895d */ /* 0x008fea0003900000 */
[----:B------:R-:W3:Y:S02]  /*12cf0*/  @!P0 SYNCS.PHASECHK.TRANS64 P0, [R2+URZ+0x90], R5 ;  /* 0x00009005020085a7 */ /* 0x000ee400080010ff */
[----:B---3--:R-:W-:Y:S05]  /*12d00*/  @!P0 BRA `(.L_x_202) ;  /* 0xfffffffc00f08947 */ /* 0x008fea000383ffff */
[----:B------:R-:W-:Y:S05]  /*12d10*/  BRA `(.L_x_203) ;  /* 0xffffff0000347947 */ /* 0x000fea000383ffff */
.L_x_53:
[----:B--2---:R2:W3:Y:S02]  /*12d20*/  SYNCS.PHASECHK.TRANS64.TRYWAIT P1, [R2+URZ+0x80], R5 ;  /* 0x00008005020075a7 */ /* 0x0044e400080211ff */
[----:B---3--:R-:W-:Y:S05]  /*12d30*/  @!P1 NANOSLEEP.SYNCS 0x989680 ;  /* 0x009896800000995d */ /* 0x008fea0003900000 */
[----:B------:R-:W3:Y:S02]  /*12d40*/  @!P1 SYNCS.PHASECHK.TRANS64 P1, [R2+URZ+0x80], R5 ;  /* 0x00008005020095a7 */ /* 0x000ee400080210ff */
[----:B---3--:R-:W-:Y:S05]  /*12d50*/  @!P1 BRA `(.L_x_53) ;  /* 0xfffffffc00f09947 */ /* 0x008fea000383ffff */
[----:B------:R-:W-:Y:S05]  /*12d60*/  BRA `(.L_x_204) ;  /* 0xffffff0000647947 */ /* 0x000fea000383ffff */
.L_x_56:
[----:B------:R-:W-:-:S07]  /*12d70*/  MOV R0, UR4 ;  /* 0x0000000400007c02 */ /* 0x000fce0008000f00 */
.L_x_205:
[----:B--2---:R2:W3:Y:S02]  /*12d80*/  SYNCS.PHASECHK.TRANS64.TRYWAIT P0, [R0+URZ+0x90], R3 ;  /* 0x00009003000075a7 */ /* 0x0044e400080011ff */
[----:B---3--:R-:W-:Y:S05]  /*12d90*/  @!P0 NANOSLEEP.SYNCS 0x989680 ;  /* 0x009896800000895d */ /* 0x008fea0003900000 */
[----:B------:R-:W3:Y:S02]  /*12da0*/  @!P0 SYNCS.PHASECHK.TRANS64 P0, [R0+URZ+0x90], R3 ;  /* 0x00009003000085a7 */ /* 0x000ee400080010ff */
[----:B---3--:R-:W-:Y:S05]  /*12db0*/  @!P0 BRA `(.L_x_205) ;  /* 0xfffffffc00f08947 */ /* 0x008fea000383ffff */
[----:B------:R-:W-:Y:S05]  /*12dc0*/  BRA `(.L_x_55) ;  /* 0xffffff0000b87947 */ /* 0x000fea000383ffff */
.L_x_63:
[----:B-1----:R1:W2:Y:S02]  /*12dd0*/  SYNCS.PHASECHK.TRANS64.TRYWAIT P0, [R0+URZ+0x80], R5 ;  /* 0x00008005000075a7 */ /* 0x0022a400080011ff */
[----:B--2---:R-:W-:Y:S05]  /*12de0*/  @!P0 NANOSLEEP.SYNCS 0x989680 ;  /* 0x009896800000895d */ /* 0x004fea0003900000 */
[----:B------:R-:W2:Y:S02]  /*12df0*/  @!P0 SYNCS.PHASECHK.TRANS64 P0, [R0+URZ+0x80], R5 ;  /* 0x00008005000085a7 */ /* 0x000ea400080010ff */
[----:B--2---:R-:W-:Y:S05]  /*12e00*/  @!P0 BRA `(.L_x_63) ;  /* 0xfffffffc00f08947 */ /* 0x004fea000383ffff */
[----:B------:R-:W-:Y:S05]  /*12e10*/  BRA `(.L_x_206) ;  /* 0xffffff0800d07947 */ /* 0x000fea000383ffff */
.L_x_66:
[----:B------:R-:W-:-:S07]  /*12e20*/  MOV R0, UR7 ;  /* 0x0000000700007c02 */ /* 0x000fce0008000f00 */
.L_x_207:
[----:B-1----:R1:W2:Y:S02]  /*12e30*/  SYNCS.PHASECHK.TRANS64.TRYWAIT P0, [R0+URZ], R5 ;  /* 0x00000005000075a7 */ /* 0x0022a400080011ff */
[----:B--2---:R-:W-:Y:S05]  /*12e40*/  @!P0 NANOSLEEP.SYNCS 0x989680 ;  /* 0x009896800000895d */ /* 0x004fea0003900000 */
[----:B------:R-:W2:Y:S02]  /*12e50*/  @!P0 SYNCS.PHASECHK.TRANS64 P0, [R0+URZ], R5 ;  /* 0x00000005000085a7 */ /* 0x000ea400080010ff */
[----:B--2---:R-:W-:Y:S05]  /*12e60*/  @!P0 BRA `(.L_x_207) ;  /* 0xfffffffc00f08947 */ /* 0x004fea000383ffff */
[----:B------:R-:W-:Y:S05]  /*12e70*/  BRA `(.L_x_65) ;  /* 0xffffff0c00187947 */ /* 0x000fea000383ffff */
.L_x_67:
[----:B------:R-:W-:-:S07]  /*12e80*/  MOV R0, UR34 ;  /* 0x0000002200007c02 */ /* 0x000fce0008000f00 */
.L_x_208:
[----:B-1----:R1:W2:Y:S02]  /*12e90*/  SYNCS.PHASECHK.TRANS64.TRYWAIT P0, [R0+URZ+0xa8], R5 ;  /* 0x0000a805000075a7 */ /* 0x0022a400080011ff */
[----:B--2---:R-:W-:Y:S05]  /*12ea0*/  @!P0 NANOSLEEP.SYNCS 0x989680 ;  /* 0x009896800000895d */ /* 0x004fea0003900000 */
[----:B------:R-:W2:Y:S02]  /*12eb0*/  @!P0 SYNCS.PHASECHK.TRANS64 P0, [R0+URZ+0xa8], R5 ;  /* 0x0000a805000085a7 */ /* 0x000ea400080010ff */
[----:B--2---:R-:W-:Y:S05]  /*12ec0*/  @!P0 BRA `(.L_x_208) ;  /* 0xfffffffc00f08947 */ /* 0x004fea000383ffff */
[----:B------:R-:W-:Y:S05]  /*12ed0*/  BRA `(.L_x_209) ;  /* 0xffffff0c00647947 */ /* 0x000fea000383ffff */
.L_x_70:
[----:B------:R-:W-:Y:S07]  /*12ee0*/  MOV R0, UR7 ;  /* 0x0000000700007c02 */ /* 0x000fee0008000f00 */
.L_x_210:
[----:B-1----:R1:W2:Y:S02]  /*12ef0*/  SYNCS.PHASECHK.TRANS64.TRYWAIT P0, [R0+URZ], R5 ;  /* 0x00000005000075a7 */ /* 0x0022a400080011ff */
[----:B--2---:R-:W-:Y:S05]  /*12f00*/  @!P0 NANOSLEEP.SYNCS 0x989680 ;  /* 0x009896800000895d */ /* 0x004fea0003900000 */
[----:B------:R-:W2:Y:S02]  /*12f10*/  @!P0 SYNCS.PHASECHK.TRANS64 P0, [R0+URZ], R5 ;  /* 0x00000005000085a7 */ /* 0x000ea400080010ff */
[----:B--2---:R-:W-:Y:S05]  /*12f20*/  @!P0 BRA `(.L_x_210) ;  /* 0xfffffffc00f08947 */ /* 0x004fea000383ffff */
[----:B------:R-:W-:Y:S05]  /*12f30*/  BRA `(.L_x_69) ;  /* 0xffffff0c00e47947 */ /* 0x000fea000383ffff */
.L_x_73:
[----:B------:R-:W-:-:S07]  /*12f40*/  MOV R0, UR34 ;  /* 0x0000002200007c02 */ /* 0x000fce0008000f00 */
.L_x_211:
[----:B---3--:R3:W4:Y:S02]  /*12f50*/  SYNCS.PHASECHK.TRANS64.TRYWAIT P0, [R0+URZ+0xd0], R3 ;  /* 0x0000d003000075a7 */ /* 0x00872400080011ff */
[----:B----4-:R-:W-:Y:S05]  /*12f60*/  @!P0 NANOSLEEP.SYNCS 0x989680 ;  /* 0x009896800000895d */ /* 0x010fea0003900000 */
[----:B------:R-:W4:Y:S02]  /*12f70*/  @!P0 SYNCS.PHASECHK.TRANS64 P0, [R0+URZ+0xd0], R3 ;  /* 0x0000d003000085a7 */ /* 0x000f2400080010ff */
[----:B----4-:R-:W-:Y:S05]  /*12f80*/  @!P0 BRA `(.L_x_211) ;  /* 0xfffffffc00f08947 */ /* 0x010fea000383ffff */
[----:B------:R-:W-:Y:S05]  /*12f90*/  BRA `(.L_x_212) ;  /* 0xffffff1000e87947 */ /* 0x000fea000383ffff */
.L_x_78:
[----:B-1----:R1:W2:Y:S02]  /*12fa0*/  SYNCS.PHASECHK.TRANS64.TRYWAIT P0, [R8+URZ+0x80], R5 ;  /* 0x00008005080075a7 */ /* 0x0022a400080011ff */
[----:B--2---:R-:W-:Y:S05]  /*12fb0*/  @!P0 NANOSLEEP.SYNCS 0x989680 ;  /* 0x009896800000895d */ /* 0x004fea0003900000 */
[----:B------:R-:W2:Y:S02]  /*12fc0*/  @!P0 SYNCS.PHASECHK.TRANS64 P0, [R8+URZ+0x80], R5 ;  /* 0x00008005080085a7 */ /* 0x000ea400080010ff */
[----:B--2---:R-:W-:Y:S05]  /*12fd0*/  @!P0 BRA `(.L_x_78) ;  /* 0xfffffffc00f08947 */ /* 0x004fea000383ffff */
[----:B------:R-:W-:Y:S05]  /*12fe0*/  BRA `(.L_x_213) ;  /* 0xffffff18002c7947 */ /* 0x000fea000383ffff */
.L_x_81:
[----:B------:R-:W-:Y:S07]  /*12ff0*/  MOV R0, UR21 ;  /* 0x0000001500007c02 */ /* 0x000fee0008000f00 */
.L_x_214:
[----:B-1----:R1:W2:Y:S02]  /*13000*/  SYNCS.PHASECHK.TRANS64.TRYWAIT P1, [R0+URZ+0x78], R5 ;  /* 0x00007805000075a7 */ /* 0x0022a400080211ff */
[----:B--2---:R-:W-:Y:S05]  /*13010*/  @!P1 NANOSLEEP.SYNCS 0x989680 ;  /* 0x009896800000995d */ /* 0x004fea0003900000 */
[----:B------:R-:W2:Y:S02]  /*13020*/  @!P1 SYNCS.PHASECHK.TRANS64 P1, [R0+URZ+0x78], R5 ;  /* 0x00007805000095a7 */ /* 0x000ea400080210ff */
[----:B--2---:R-:W-:Y:S05]  /*13030*/  @!P1 BRA `(.L_x_214) ;  /* 0xfffffffc00f09947 */ /* 0x004fea000383ffff */
[----:B------:R-:W-:Y:S05]  /*13040*/  BRA `(.L_x_80) ;  /* 0xffffff1c00a87947 */ /* 0x000fea000383ffff */
.L_x_84:
[----:B------:R-:W-:Y:S07]  /*13050*/  MOV R0, UR21 ;  /* 0x0000001500007c02 */ /* 0x000fee0008000f00 */
.L_x_215:
[----:B-1----:R1:W2:Y:S02]  /*13060*/  SYNCS.PHASECHK.TRANS64.TRYWAIT P0, [R0+URZ+0x50], R5 ;  /* 0x00005005000075a7 */ /* 0x0022a400080011ff */
[----:B--2---:R-:W-:Y:S05]  /*13070*/  @!P0 NANOSLEEP.SYNCS 0x989680 ;  /* 0x009896800000895d */ /* 0x004fea0003900000 */
[----:B------:R-:W2:Y:S02]  /*13080*/  @!P0 SYNCS.PHASECHK.TRANS64 P0, [R0+URZ+0x50], R5 ;  /* 0x00005005000085a7 */ /* 0x000ea400080010ff */
[----:B--2---:R-:W-:Y:S05]  /*13090*/  @!P0 BRA `(.L_x_215) ;  /* 0xfffffffc00f08947 */ /* 0x004fea000383ffff */
[----:B------:R-:W-:Y:S05]  /*130a0*/  BRA `(.L_x_216) ;  /* 0xffffff20000c7947 */ /* 0x000fea000383ffff */
.L_x_85:
[----:B------:R-:W-:Y:S07]  /*130b0*/  MOV R0, UR21 ;  /* 0x0000001500007c02 */ /* 0x000fee0008000f00 */
.L_x_217:
[----:B-1----:R1:W2:Y:S02]  /*130c0*/  SYNCS.PHASECHK.TRANS64.TRYWAIT P0, [R0+URZ+0x58], R5 ;  /* 0x00005805000075a7 */ /* 0x0022a400080011ff */
[----:B--2---:R-:W-:Y:S05]  /*130d0*/  @!P0 NANOSLEEP.SYNCS 0x989680 ;  /* 0x009896800000895d */ /* 0x004fea0003900000 */
[----:B------:R-:W2:Y:S02]  /*130e0*/  @!P0 SYNCS.PHASECHK.TRANS64 P0, [R0+URZ+0x58], R5 ;  /* 0x00005805000085a7 */ /* 0x000ea400080010ff */
[----:B--2---:R-:W-:Y:S05]  /*130f0*/  @!P0 BRA `(.L_x_217) ;  /* 0xfffffffc00f08947 */ /* 0x004fea000383ffff */
[----:B------:R-:W-:Y:S05]  /*13100*/  BRA `(.L_x_218) ;  /* 0xffffff2000647947 */ /* 0x000fea000383ffff */
.L_x_86:
[----:B------:R-:W-:Y:S07]  /*13110*/  MOV R0, UR21 ;  /* 0x0000001500007c02 */ /* 0x000fee0008000f00 */
.L_x_219:
[----:B-1----:R1:W2:Y:S02]  /*13120*/  SYNCS.PHASECHK.TRANS64.TRYWAIT P0, [R0+URZ+0x60], R5 ;  /* 0x00006005000075a7 */ /* 0x0022a400080011ff */
[----:B--2---:R-:W-:Y:S05]  /*13130*/  @!P0 NANOSLEEP.SYNCS 0x989680 ;  /* 0x009896800000895d */ /* 0x004fea0003900000 */
[----:B------:R-:W2:Y:S02]  /*13140*/  @!P0 SYNCS.PHASECHK.TRANS64 P0, [R0+URZ+0x60], R5 ;  /* 0x00006005000085a7 */ /* 0x000ea400080010ff */
[----:B--2---:R-:W-:Y:S05]  /*13150*/  @!P0 BRA `(.L_x_219) ;  /* 0xfffffffc00f08947 */ /* 0x004fea000383ffff */
[----:B------:R-:W-:Y:S05]  /*13160*/  BRA `(.L_x_220) ;  /* 0xffffff2000cc7947 */ /* 0x000fea000383ffff */
.L_x_87:
[----:B------:R-:W-:Y:S07]  /*13170*/  MOV R0, UR21 ;  /* 0x0000001500007c02 */ /* 0x000fee0008000f00 */
.L_x_221:
[----:B-1----:R1:W2:Y:S02]  /*13180*/  SYNCS.PHASECHK.TRANS64.TRYWAIT P0, [R0+URZ+0x68], R5 ;  /* 0x00006805000075a7 */ /* 0x0022a400080011ff */
[----:B--2---:R-:W-:Y:S05]  /*13190*/  @!P0 NANOSLEEP.SYNCS 0x989680 ;  /* 0x009896800000895d */ /* 0x004fea0003900000 */
[----:B------:R-:W2:Y:S02]  /*131a0*/  @!P0 SYNCS.PHASECHK.TRANS64 P0, [R0+URZ+0x68], R5 ;  /* 0x00006805000085a7 */ /* 0x000ea400080010ff */
[----:B--2---:R-:W-:Y:S05]  /*131b0*/  @!P0 BRA `(.L_x_221) ;  /* 0xfffffffc00f08947 */ /* 0x004fea000383ffff */
[----:B------:R-:W-:Y:S05]  /*131c0*/  BRA `(.L_x_222) ;  /* 0xffffff24002c7947 */ /* 0x000fea000383ffff */
.L_x_88:
[----:B------:R-:W-:Y:S07]  /*131d0*/  MOV R7, UR21 ;  /* 0x0000001500077c02 */ /* 0x000fee0008000f00 */
.L_x_223:
[----:B-1----:R1:W2:Y:S02]  /*131e0*/  SYNCS.PHASECHK.TRANS64.TRYWAIT P0, [R7+URZ+0x50], R4 ;  /* 0x00005004070075a7 */ /* 0x0022a400080011ff */
[----:B--2---:R-:W-:Y:S05]  /*131f0*/  @!P0 NANOSLEEP.SYNCS 0x989680 ;  /* 0x009896800000895d */ /* 0x004fea0003900000 */
[----:B------:R-:W2:Y:S02]  /*13200*/  @!P0 SYNCS.PHASECHK.TRANS64 P0, [R7+URZ+0x50], R4 ;  /* 0x00005004070085a7 */ /* 0x000ea400080010ff */
[----:B--2---:R-:W-:Y:S05]  /*13210*/  @!P0 BRA `(.L_x_223) ;  /* 0xfffffffc00f08947 */ /* 0x004fea000383ffff */
[----:B------:R-:W-:Y:S05]  /*13220*/  BRA `(.L_x_224) ;  /* 0xffffff2400907947 */ /* 0x000fea000383ffff */
.L_x_89:
[----:B------:R-:W-:Y:S07]  /*13230*/  MOV R7, UR21 ;  /* 0x0000001500077c02 */ /* 0x000fee0008000f00 */
.L_x_225:
[----:B-1----:R1:W2:Y:S02]  /*13240*/  SYNCS.PHASECHK.TRANS64.TRYWAIT P0, [R7+URZ+0x58], R4 ;  /* 0x00005804070075a7 */ /* 0x0022a400080011ff */
[----:B--2---:R-:W-:Y:S05]  /*13250*/  @!P0 NANOSLEEP.SYNCS 0x989680 ;  /* 0x009896800000895d */ /* 0x004fea0003900000 */
[----:B------:R-:W2:Y:S02]  /*13260*/  @!P0 SYNCS.PHASECHK.TRANS64 P0, [R7+URZ+0x58], R4 ;  /* 0x00005804070085a7 */ /* 0x000ea400080010ff */
[----:B--2---:R-:W-:Y:S05]  /*13270*/  @!P0 BRA `(.L_x_225) ;  /* 0xfffffffc00f08947 */ /* 0x004fea000383ffff */
[----:B------:R-:W-:Y:S05]  /*13280*/  BRA `(.L_x_226) ;  /* 0xffffff2400f47947 */ /* 0x000fea000383ffff */
.L_x_90:
[----:B------:R-:W-:Y:S07]  /*13290*/  MOV R7, UR21 ;  /* 0x0000001500077c02 */ /* 0x000fee0008000f00 */
.L_x_227:
[----:B-1----:R1:W2:Y:S02]  /*132a0*/  SYNCS.PHASECHK.TRANS64.TRYWAIT P0, [R7+URZ+0x60], R4 ;  /* 0x00006004070075a7 */ /* 0x0022a400080011ff */
[----:B--2---:R-:W-:Y:S05]  /*132b0*/  @!P0 NANOSLEEP.SYNCS 0x989680 ;  /* 0x009896800000895d */ /* 0x004fea0003900000 */
[----:B------:R-:W2:Y:S02]  /*132c0*/  @!P0 SYNCS.PHASECHK.TRANS64 P0, [R7+URZ+0x60], R4 ;  /* 0x00006004070085a7 */ /* 0x000ea400080010ff */
[----:B--2---:R-:W-:Y:S05]  /*132d0*/  @!P0 BRA `(.L_x_227) ;  /* 0xfffffffc00f08947 */ /* 0x004fea000383ffff */
[----:B------:R-:W-:Y:S05]  /*132e0*/  BRA `(.L_x_228) ;  /* 0xffffff28005c7947 */ /* 0x000fea000383ffff */
.L_x_91:
[----:B------:R-:W-:Y:S07]  /*132f0*/  MOV R7, UR21 ;  /* 0x0000001500077c02 */ /* 0x000fee0008000f00 */
.L_x_229:
[----:B-1----:R1:W2:Y:S02]  /*13300*/  SYNCS.PHASECHK.TRANS64.TRYWAIT P0, [R7+URZ+0x68], R4 ;  /* 0x00006804070075a7 */ /* 0x0022a400080011ff */
[----:B--2---:R-:W-:Y:S05]  /*13310*/  @!P0 NANOSLEEP.SYNCS 0x989680 ;  /* 0x009896800000895d */ /* 0x004fea0003900000 */
[----:B------:R-:W2:Y:S02]  /*13320*/  @!P0 SYNCS.PHASECHK.TRANS64 P0, [R7+URZ+0x68], R4 ;  /* 0x00006804070085a7 */ /* 0x000ea400080010ff */
[----:B--2---:R-:W-:Y:S05]  /*13330*/  @!P0 BRA `(.L_x_229) ;  /* 0xfffffffc00f08947 */ /* 0x004fea000383ffff */
[----:B------:R-:W-:Y:S05]  /*13340*/  BRA `(.L_x_230) ;  /* 0xffffff2800c07947 */ /* 0x000fea000383ffff */
.L_x_93:
[----:B------:R-:W-:-:S07]  /*13350*/  MOV R0, UR21 ;  /* 0x0000001500007c02 */ /* 0x000fce0008000f00 */
.L_x_231:
[----:B--2---:R2:W3:Y:S02]  /*13360*/  SYNCS.PHASECHK.TRANS64.TRYWAIT P0, [R0+URZ+0x50], R5 ;  /* 0x00005005000075a7 */ /* 0x0044e400080011ff */
[----:B---3--:R-:W-:Y:S05]  /*13370*/  @!P0 NANOSLEEP.SYNCS 0x989680 ;  /* 0x009896800000895d */ /* 0x008fea0003900000 */
[----:B------:R-:W3:Y:S02]  /*13380*/  @!P0 SYNCS.PHASECHK.TRANS64 P0, [R0+URZ+0x50], R5 ;  /* 0x00005005000085a7 */ /* 0x000ee400080010ff */
[----:B---3--:R-:W-:Y:S05]  /*13390*/  @!P0 BRA `(.L_x_231) ;  /* 0xfffffffc00f08947 */ /* 0x008fea000383ffff */
[----:B------:R-:W-:Y:S05]  /*133a0*/  BRA `(.L_x_232) ;  /* 0xffffff2c00487947 */ /* 0x000fea000383ffff */
.L_x_94:
[----:B--2---:R-:W-:-:S07]  /*133b0*/  MOV R0, UR21 ;  /* 0x0000001500007c02 */ /* 0x004fce0008000f00 */
.L_x_233:
[----:B--2---:R2:W3:Y:S02]  /*133c0*/  SYNCS.PHASECHK.TRANS64.TRYWAIT P0, [R0+URZ+0x58], R5 ;  /* 0x00005805000075a7 */ /* 0x0044e400080011ff */
[----:B---3--:R-:W-:Y:S05]  /*133d0*/  @!P0 NANOSLEEP.SYNCS 0x989680 ;  /* 0x009896800000895d */ /* 0x008fea0003900000 */
[----:B------:R-:W3:Y:S02]  /*133e0*/  @!P0 SYNCS.PHASECHK.TRANS64 P0, [R0+URZ+0x58], R5 ;  /* 0x00005805000085a7 */ /* 0x000ee400080010ff */
[----:B---3--:R-:W-:Y:S05]  /*133f0*/  @!P0 BRA `(.L_x_233) ;  /* 0xfffffffc00f08947 */ /* 0x008fea000383ffff */
[----:B------:R-:W-:Y:S05]  /*13400*/  BRA `(.L_x_234) ;  /* 0xffffff2c00387947 */ /* 0x000fea000383ffff */
.L_x_95:
[----:B------:R-:W-:-:S07]  /*13410*/  MOV R2, UR21 ;  /* 0x0000001500027c02 */ /* 0x000fce0008000f00 */
.L_x_235:
[----:B--2---:R2:W3:Y:S02]  /*13420*/  SYNCS.PHASECHK.TRANS64.TRYWAIT P0, [R2+URZ+0x60], R5 ;  /* 0x00006005020075a7 */ /* 0x0044e400080011ff */
[----:B---3--:R-:W-:Y:S05]  /*13430*/  @!P0 NANOSLEEP.SYNCS 0x989680 ;  /* 0x009896800000895d */ /* 0x008fea0003900000 */
[----:B------:R-:W3:Y:S02]  /*13440*/  @!P0 SYNCS.PHASECHK.TRANS64 P0, [R2+URZ+0x60], R5 ;  /* 0x00006005020085a7 */ /* 0x000ee400080010ff */
[----:B---3--:R-:W-:Y:S05]  /*13450*/  @!P0 BRA `(.L_x_235) ;  /* 0xfffffffc00f08947 */ /* 0x008fea000383ffff */
[----:B------:R-:W-:Y:S05]  /*13460*/  BRA `(.L_x_236) ;  /* 0xffffff2c002c7947 */ /* 0x000fea000383ffff */
.L_x_97:
[----:B-1----:R1:W2:Y:S02]  /*13470*/  SYNCS.PHASECHK.TRANS64.TRYWAIT P0, [R0+URZ+0x80], R3 ;  /* 0x00008003000075a7 */ /* 0x0022a400080011ff */
[----:B--2---:R-:W-:Y:S05]  /*13480*/  @!P0 NANOSLEEP.SYNCS 0x989680 ;  /* 0x009896800000895d */ /* 0x004fea0003900000 */
[----:B------:R-:W2:Y:S02]  /*13490*/  @!P0 SYNCS.PHASECHK.TRANS64 P0, [R0+URZ+0x80], R3 ;  /* 0x00008003000085a7 */ /* 0x000ea400080010ff */
[----:B--2---:R-:W-:Y:S05]  /*134a0*/  @!P0 BRA `(.L_x_97) ;  /* 0xfffffffc00f08947 */ /* 0x004fea000383ffff */
[----:B------:R-:W-:Y:S05]  /*134b0*/  BRA `(.L_x_237) ;  /* 0xffffff3000047947 */ /* 0x000fea000383ffff */
.L_x_108:
[----:B-1----:R-:W-:Y:S04]  /*134c0*/  MOV R3, UR44 ;  /* 0x0000002c00037c02 */ /* 0x002fe80008000f00 */
[----:B------:R1:W3:Y:S03]  /*134d0*/  SYNCS.PHASECHK.TRANS64.TRYWAIT P1, [R3+URZ+0x30], R6 ;  /* 0x00003006030075a7 */ /* 0x0002e600080211ff */
[----:B---3--:R-:W-:Y:S05]  /*134e0*/  @!P1 NANOSLEEP.SYNCS 0x989680 ;  /* 0x009896800000995d */ /* 0x008fea0003900000 */
[----:B------:R-:W3:Y:S02]  /*134f0*/  @!P1 SYNCS.PHASECHK.TRANS64 P1, [R3+URZ+0x30], R6 ;  /* 0x00003006030095a7 */ /* 0x000ee400080210ff */
[----:B---3--:R-:W-:Y:S05]  /*13500*/  @!P1 BRA `(.L_x_108) ;  /* 0xfffffffc00ec9947 */ /* 0x008fea000383ffff */
[----:B------:R-:W-:Y:S05]  /*13510*/  BRA `(.L_x_107) ;  /* 0xffffff3c00e47947 */ /* 0x000fea000383ffff */
.L_x_110:
[----:B-1----:R-:W-:Y:S04]  /*13520*/  MOV R3, UR44 ;  /* 0x0000002c00037c02 */ /* 0x002fe80008000f00 */
[----:B------:R1:W4:Y:S03]  /*13530*/  SYNCS.PHASECHK.TRANS64.TRYWAIT P0, [R3+URZ+0xa0], R4 ;  /* 0x0000a004030075a7 */ /* 0x00032600080011ff */
[----:B----4-:R-:W-:Y:S05]  /*13540*/  @!P0 NANOSLEEP.SYNCS 0x989680 ;  /* 0x009896800000895d */ /* 0x010fea0003900000 */
[----:B------:R-:W4:Y:S02]  /*13550*/  @!P0 SYNCS.PHASECHK.TRANS64 P0, [R3+URZ+0xa0], R4 ;  /* 0x0000a004030085a7 */ /* 0x000f2400080010ff */
[----:B----4-:R-:W-:Y:S05]  /*13560*/  @!P0 BRA `(.L_x_110) ;  /* 0xfffffffc00ec8947 */ /* 0x010fea000383ffff */
[----:B------:R-:W-:Y:S05]  /*13570*/  BRA `(.L_x_109) ;  /* 0xffffff4000147947 */ /* 0x000fea000383ffff */
.L_x_121:
[----:B--2---:R2:W4:Y:S02]  /*13580*/  SYNCS.PHASECHK.TRANS64.TRYWAIT P0, [R3+URZ+0x30], R0 ;  /* 0x00003000030075a7 */ /* 0x00452400080011ff */
[----:B----4-:R-:W-:Y:S05]  /*13590*/  @!P0 NANOSLEEP.SYNCS 0x989680 ;  /* 0x009896800000895d */ /* 0x010fea0003900000 */
[----:B------:R-:W4:Y:S02]  /*135a0*/  @!P0 SYNCS.PHASECHK.TRANS64 P0, [R3+URZ+0x30], R0 ;  /* 0x00003000030085a7 */ /* 0x000f2400080010ff */
[----:B----4-:R-:W-:Y:S05]  /*135b0*/  @!P0 BRA `(.L_x_121) ;  /* 0xfffffffc00f08947 */ /* 0x010fea000383ffff */
[----:B------:R-:W-:Y:S05]  /*135c0*/  BRA `(.L_x_120) ;  /* 0xffffff5400c87947 */ /* 0x000fea000383ffff */
.L_x_131:
[----:B-1----:R1:W2:Y:S02]  /*135d0*/  SYNCS.PHASECHK.TRANS64.TRYWAIT P0, [R11+URZ+0x30], R8 ;  /* 0x000030080b0075a7 */ /* 0x0022a400080011ff */
[----:B--2---:R-:W-:Y:S05]  /*135e0*/  @!P0 NANOSLEEP.SYNCS 0x989680 ;  /* 0x009896800000895d */ /* 0x004fea0003900000 */
[----:B------:R-:W2:Y:S02]  /*135f0*/  @!P0 SYNCS.PHASECHK.TRANS64 P0, [R11+URZ+0x30], R8 ;  /* 0x000030080b0085a7 */ /* 0x000ea400080010ff */
[----:B--2---:R-:W-:Y:S05]  /*13600*/  @!P0 BRA `(.L_x_131) ;  /* 0xfffffffc00f08947 */ /* 0x004fea000383ffff */
[----:B------:R-:W-:Y:S05]  /*13610*/  BRA `(.L_x_130) ;  /* 0xffffff6c00647947 */ /* 0x000fea000383ffff */
.L_x_141:
[----:B-1----:R1:W2:Y:S02]  /*13620*/  SYNCS.PHASECHK.TRANS64.TRYWAIT P0, [R0+URZ+0x30], R5 ;  /* 0x00003005000075a7 */ /* 0x0022a400080011ff */
[----:B--2---:R-:W-:Y:S05]  /*13630*/  @!P0 NANOSLEEP.SYNCS 0x989680 ;  /* 0x009896800000895d */ /* 0x004fea0003900000 */
[----:B------:R-:W2:Y:S02]  /*13640*/  @!P0 SYNCS.PHASECHK.TRANS64 P0, [R0+URZ+0x30], R5 ;  /* 0x00003005000085a7 */ /* 0x000ea400080010ff */
[----:B--2---:R-:W-:Y:S05]  /*13650*/  @!P0 BRA `(.L_x_141) ;  /* 0xfffffffc00f08947 */ /* 0x004fea000383ffff */
[----:B------:R-:W-:Y:S05]  /*13660*/  BRA `(.L_x_140) ;  /* 0xffffff8000bc7947 */ /* 0x000fea000383ffff */
.L_x_151:
[----:B-1----:R1:W4:Y:S02]  /*13670*/  SYNCS.PHASECHK.TRANS64.TRYWAIT P0, [R8+URZ+0x30], R5 ;  /* 0x00003005080075a7 */ /* 0x00232400080011ff */
[----:B----4-:R-:W-:Y:S05]  /*13680*/  @!P0 NANOSLEEP.SYNCS 0x989680 ;  /* 0x009896800000895d */ /* 0x010fea0003900000 */
[----:B------:R-:W4:Y:S02]  /*13690*/  @!P0 SYNCS.PHASECHK.TRANS64 P0, [R8+URZ+0x30], R5 ;  /* 0x00003005080085a7 */ /* 0x000f2400080010ff */
[----:B----4-:R-:W-:Y:S05]  /*136a0*/  @!P0 BRA `(.L_x_151) ;  /* 0xfffffffc00f08947 */ /* 0x010fea000383ffff */
[----:B------:R-:W-:Y:S05]  /*136b0*/  BRA `(.L_x_150) ;  /* 0xffffff9800507947 */ /* 0x000fea000383ffff */
.L_x_161:
[----:B-1----:R1:W4:Y:S02]  /*136c0*/  SYNCS.PHASECHK.TRANS64.TRYWAIT P0, [R8+URZ+0x30], R5 ;  /* 0x00003005080075a7 */ /* 0x00232400080011ff */
[----:B----4-:R-:W-:Y:S05]  /*136d0*/  @!P0 NANOSLEEP.SYNCS 0x989680 ;  /* 0x009896800000895d */ /* 0x010fea0003900000 */
[----:B------:R-:W4:Y:S02]  /*136e0*/  @!P0 SYNCS.PHASECHK.TRANS64 P0, [R8+URZ+0x30], R5 ;  /* 0x00003005080085a7 */ /* 0x000f2400080010ff */
[----:B----4-:R-:W-:Y:S05]  /*136f0*/  @!P0 BRA `(.L_x_161) ;  /* 0xfffffffc00f08947 */ /* 0x010fea000383ffff */
[----:B------:R-:W-:Y:S05]  /*13700*/  BRA `(.L_x_160) ;  /* 0xffffffac00c07947 */ /* 0x000fea000383ffff */
.L_x_171:
[----:B-1----:R1:W4:Y:S02]  /*13710*/  SYNCS.PHASECHK.TRANS64.TRYWAIT P0, [R0+URZ+0x30], R5 ;  /* 0x00003005000075a7 */ /* 0x00232400080011ff */
[----:B----4-:R-:W-:Y:S05]  /*13720*/  @!P0 NANOSLEEP.SYNCS 0x989680 ;  /* 0x009896800000895d */ /* 0x010fea0003900000 */
[----:B------:R-:W4:Y:S02]  /*13730*/  @!P0 SYNCS.PHASECHK.TRANS64 P0, [R0+URZ+0x30], R5 ;  /* 0x00003005000085a7 */ /* 0x000f2400080010ff */
[----:B----4-:R-:W-:Y:S05]  /*13740*/  @!P0 BRA `(.L_x_171) ;  /* 0xfffffffc00f08947 */ /* 0x010fea000383ffff */
[----:B------:R-:W-:Y:S05]  /*13750*/  BRA `(.L_x_170) ;  /* 0xffffffc400547947 */ /* 0x000fea000383ffff */
.L_x_181:
[----:B-1----:R1:W4:Y:S02]  /*13760*/  SYNCS.PHASECHK.TRANS64.TRYWAIT P0, [R0+URZ+0x30], R3 ;  /* 0x00003003000075a7 */ /* 0x00232400080011ff */
[----:B----4-:R-:W-:Y:S05]  /*13770*/  @!P0 NANOSLEEP.SYNCS 0x989680 ;  /* 0x009896800000895d */ /* 0x010fea0003900000 */
[----:B------:R-:W4:Y:S02]  /*13780*/  @!P0 SYNCS.PHASECHK.TRANS64 P0, [R0+URZ+0x30], R3 ;  /* 0x00003003000085a7 */ /* 0x000f2400080010ff */
[----:B----4-:R-:W-:Y:S05]  /*13790*/  @!P0 BRA `(.L_x_181) ;  /* 0xfffffffc00f08947 */ /* 0x010fea000383ffff */
[----:B------:R-:W-:Y:S05]  /*137a0*/  BRA `(.L_x_180) ;  /* 0xffffffd800b87947 */ /* 0x000fea000383ffff */
        .weak           $__internal_0_$__cuda_sm10x_tcgen05_guardrail_trap_col_being_dealloced_not_returned_by_alloc
        .type           $__internal_0_$__cuda_sm10x_tcgen05_guardrail_trap_col_being_dealloced_not_returned_by_alloc,@function
        .size           $__internal_0_$__cuda_sm10x_tcgen05_guardrail_trap_col_being_dealloced_not_returned_by_alloc,($__internal_1_$__cuda_sm10x_tcgen05_guardrail_trap_phase_invalid_during_alloc - $__internal_0_$__cuda_sm10x_tcgen05_guardrail_trap_col_being_dealloced_not_returned_by_alloc)
$__internal_0_$__cuda_sm10x_tcgen05_guardrail_trap_col_being_dealloced_not_returned_by_alloc:
[----:B------:R-:W-:Y:S05]  /*137b0*/  BPT.TRAP 0x1 ;  /* 0x000000040000795c */ /* 0x000fea0000300000 */
[----:B------:R-:W-:-:S04]  /*137c0*/  HFMA2 R3, -RZ, RZ, 0, 0 ;  /* 0x00000000ff037431 */ /* 0x000fc800000001ff */
[----:B------:R-:W-:Y:S05]  /*137d0*/  RET.REL.NODEC R2 `(_ZN7cutlass13device_kernelINS_4gemm6kernel13GemmUniversalIN4cute5tupleIJiiiiEEENS1_10collective13CollectiveMmaINS1_46MainloopSm100TmaUmmaWarpSpecializedBlockScaledILi3ELi2ELi1ENS5_IJNS4_1CILi2EEENSA_ILi1EEESC_EEEEENS5_IJNSA_ILi128EEENSA_ILi256EEESF_EEENS5_IJNS_12float_e4m3_tENS_13float_ue8m0_tEEEENS5_IJNS5_IJlSC_lEEENS4_6LayoutINS5_IJNS5_IJNS5_IJNSA_ILi32EEENSA_ILi4EEEEEEiEEESQ_NS5_IJSC_iEEEEEENS5_IJNS5_IJNS5_IJNSA_ILi16EEESO_EEEiEEENS5_IJNS5_IJNSA_ILi0EEESC_EEENSA_ILi512EEEEEENS5_IJSW_iEEEEEEEEEEESK_S13_NS4_8TiledMMAINS4_8MMA_AtomIJNS4_21SM100_MMA_MXF8F6F4_SSISI_SI_fSJ_Li128ELi256ELNS4_4UMMA5MajorE0ELS18_0ELNS17_7ScaleInE0ELS19_0EEEEEENSM_INS5_IJSC_SC_SC_EEENS5_IJSW_SW_SW_EEEEENS5_IJNS4_10UnderscoreES1F_S1F_EEEEENS5_IJNS4_13SM90_TMA_LOADES1I_EEENS5_IJNS4_14ComposedLayoutINS4_7SwizzleILi3ELi4ELi3EEENS4_18smem_ptr_flag_bitsILi8EEENSM_INS5_IJNSA_ILi8EEESF_EEENS5_IJSF_SC_EEEEEEENSM_INS5_IJNS5_IJNS5_IJSP_SC_EEENS5_IJSN_SC_EEEEEESC_NS5_IJSO_SC_EEEEEENS5_IJNS5_IJNS5_IJSU_SY_EEESX_EEESW_NS5_IJSC_SY_EEEEEEEEEEEvNS4_8identityENS5_IJNS4_23SM90_TMA_LOAD_MULTICASTES26_EEENS5_IJS1T_NSM_INS5_IJNS5_IJNS5_IJSP_SB_EEES1V_EEESC_S1X_EEENS5_IJS20_SW_NS5_IJSC_NSA_ILi1024EEEEEEEEEEEEEEvS25_EENS_8epilogue10collective18CollectiveEpilogueINS2H_23Sm100TmaWarpSpecializedILi4ELi2ELi32ELb1ELb0EEEJNS5_IJNSA_ILi64EEESG_SF_EEENS5_IJNSM_IS2M_SC_EENSM_INS5_IJSN_SB_EEENS5_IJSC_SF_EEEEEEEENS_10bfloat16_tESL_S2T_SL_NS2H_6fusion15FusionCallbacksIS2L_NS2U_17LinearCombinationIS2T_fS2T_fLNS_15FloatRoundStyleE2EEES2N_S2S_JEEENS4_5SM1004TMEM4LOAD26SM100_TMEM_LOAD_32dp32b32xES1I_NS1K_INS1L_ILi2ELi4ELi3EEENS1N_ILi16EEENSM_INS5_IJS1P_SN_EEES1V_EEEENS4_39AutoVectorizingCopyWithAssumedAlignmentILi128EEENS4_14SM90_TMA_STOREES38_S3A_S3A_EEEvvEEEEvNT_6ParamsE) ;  /* 0xfffffec802087950 */ /* 0x000fea0003c3ffff */
        .weak           $__internal_1_$__cuda_sm10x_tcgen05_guardrail_trap_phase_invalid_during_alloc
        .type           $__internal_1_$__cuda_sm10x_tcgen05_guardrail_trap_phase_invalid_during_alloc,@function
        .size           $__internal_1_$__cuda_sm10x_tcgen05_guardrail_trap_phase_invalid_during_alloc,($__internal_2_$__cuda_sm10x_tcgen05_guardrail_trap_unallocated_columns_being_dealloced - $__internal_1_$__cuda_sm10x_tcgen05_guardrail_trap_phase_invalid_during_alloc)
$__internal_1_$__cuda_sm10x_tcgen05_guardrail_trap_phase_invalid_during_alloc:
[----:B------:R-:W-:Y:S05]  /*137e0*/  BPT.TRAP 0x1 ;  /* 0x000000040000795c */ /* 0x000fea0000300000 */
[----:B------:R-:W-:-:S04]  /*137f0*/  MOV R5, 0x0 ;  /* 0x0000000000057802 */ /* 0x000fc80000000f00 */
[----:B------:R-:W-:Y:S05]  /*13800*/  RET.REL.NODEC R4 `(_ZN7cutlass13device_kernelINS_4gemm6kernel13GemmUniversalIN4cute5tupleIJiiiiEEENS1_10collective13CollectiveMmaINS1_46MainloopSm100TmaUmmaWarpSpecializedBlockScaledILi3ELi2ELi1ENS5_IJNS4_1CILi2EEENSA_ILi1EEESC_EEEEENS5_IJNSA_ILi128EEENSA_ILi256EEESF_EEENS5_IJNS_12float_e4m3_tENS_13float_ue8m0_tEEEENS5_IJNS5_IJlSC_lEEENS4_6LayoutINS5_IJNS5_IJNS5_IJNSA_ILi32EEENSA_ILi4EEEEEEiEEESQ_NS5_IJSC_iEEEEEENS5_IJNS5_IJNS5_IJNSA_ILi16EEESO_EEEiEEENS5_IJNS5_IJNSA_ILi0EEESC_EEENSA_ILi512EEEEEENS5_IJSW_iEEEEEEEEEEESK_S13_NS4_8TiledMMAINS4_8MMA_AtomIJNS4_21SM100_MMA_MXF8F6F4_SSISI_SI_fSJ_Li128ELi256ELNS4_4UMMA5MajorE0ELS18_0ELNS17_7ScaleInE0ELS19_0EEEEEENSM_INS5_IJSC_SC_SC_EEENS5_IJSW_SW_SW_EEEEENS5_IJNS4_10UnderscoreES1F_S1F_EEEEENS5_IJNS4_13SM90_TMA_LOADES1I_EEENS5_IJNS4_14ComposedLayoutINS4_7SwizzleILi3ELi4ELi3EEENS4_18smem_ptr_flag_bitsILi8EEENSM_INS5_IJNSA_ILi8EEESF_EEENS5_IJSF_SC_EEEEEEENSM_INS5_IJNS5_IJNS5_IJSP_SC_EEENS5_IJSN_SC_EEEEEESC_NS5_IJSO_SC_EEEEEENS5_IJNS5_IJNS5_IJSU_SY_EEESX_EEESW_NS5_IJSC_SY_EEEEEEEEEEEvNS4_8identityENS5_IJNS4_23SM90_TMA_LOAD_MULTICASTES26_EEENS5_IJS1T_NSM_INS5_IJNS5_IJNS5_IJSP_SB_EEES1V_EEESC_S1X_EEENS5_IJS20_SW_NS5_IJSC_NSA_ILi1024EEEEEEEEEEEEEEvS25_EENS_8epilogue10collective18CollectiveEpilogueINS2H_23Sm100TmaWarpSpecializedILi4ELi2ELi32ELb1ELb0EEEJNS5_IJNSA_ILi64EEESG_SF_EEENS5_IJNSM_IS2M_SC_EENSM_INS5_IJSN_SB_EEENS5_IJSC_SF_EEEEEEEENS_10bfloat16_tESL_S2T_SL_NS2H_6fusion15FusionCallbacksIS2L_NS2U_17LinearCombinationIS2T_fS2T_fLNS_15FloatRoundStyleE2EEES2N_S2S_JEEENS4_5SM1004TMEM4LOAD26SM100_TMEM_LOAD_32dp32b32xES1I_NS1K_INS1L_ILi2ELi4ELi3EEENS1N_ILi16EEENSM_INS5_IJS1P_SN_EEES1V_EEEENS4_39AutoVectorizingCopyWithAssumedAlignmentILi128EEENS4_14SM90_TMA_STOREES38_S3A_S3A_EEEvvEEEEvNT_6ParamsE) ;  /* 0xfffffec404fc7950 */ /* 0x000fea0003c3ffff */
        .weak           $__internal_2_$__cuda_sm10x_tcgen05_guardrail_trap_unallocated_columns_being_dealloced
        .type           $__internal_2_$__cuda_sm10x_tcgen05_guardrail_trap_unallocated_columns_being_dealloced,@function
        .size           $__internal_2_$__cuda_sm10x_tcgen05_guardrail_trap_unallocated_columns_being_dealloced,(.L_x_239 - $__internal_2_$__cuda_sm10x_tcgen05_guardrail_trap_unallocated_columns_being_dealloced)
$__internal_2_$__cuda_sm10x_tcgen05_guardrail_trap_unallocated_columns_being_dealloced:
[----:B------:R-:W-:Y:S05]  /*13810*/  BPT.TRAP 0x1 ;  /* 0x000000040000795c */ /* 0x000fea0000300000 */
[----:B------:R-:W-:-:S04]  /*13820*/  HFMA2 R3, -RZ, RZ, 0, 0 ;  /* 0x00000000ff037431 */ /* 0x000fc800000001ff */
[----:B------:R-:W-:Y:S05]  /*13830*/  RET.REL.NODEC R2 `(_ZN7cutlass13device_kernelINS_4gemm6kernel13GemmUniversalIN4cute5tupleIJiiiiEEENS1_10collective13CollectiveMmaINS1_46MainloopSm100TmaUmmaWarpSpecializedBlockScaledILi3ELi2ELi1ENS5_IJNS4_1CILi2EEENSA_ILi1EEESC_EEEEENS5_IJNSA_ILi128EEENSA_ILi256EEESF_EEENS5_IJNS_12float_e4m3_tENS_13float_ue8m0_tEEEENS5_IJNS5_IJlSC_lEEENS4_6LayoutINS5_IJNS5_IJNS5_IJNSA_ILi32EEENSA_ILi4EEEEEEiEEESQ_NS5_IJSC_iEEEEEENS5_IJNS5_IJNS5_IJNSA_ILi16EEESO_EEEiEEENS5_IJNS5_IJNSA_ILi0EEESC_EEENSA_ILi512EEEEEENS5_IJSW_iEEEEEEEEEEESK_S13_NS4_8TiledMMAINS4_8MMA_AtomIJNS4_21SM100_MMA_MXF8F6F4_SSISI_SI_fSJ_Li128ELi256ELNS4_4UMMA5MajorE0ELS18_0ELNS17_7ScaleInE0ELS19_0EEEEEENSM_INS5_IJSC_SC_SC_EEENS5_IJSW_SW_SW_EEEEENS5_IJNS4_10UnderscoreES1F_S1F_EEEEENS5_IJNS4_13SM90_TMA_LOADES1I_EEENS5_IJNS4_14ComposedLayoutINS4_7SwizzleILi3ELi4ELi3EEENS4_18smem_ptr_flag_bitsILi8EEENSM_INS5_IJNSA_ILi8EEESF_EEENS5_IJSF_SC_EEEEEEENSM_INS5_IJNS5_IJNS5_IJSP_SC_EEENS5_IJSN_SC_EEEEEESC_NS5_IJSO_SC_EEEEEENS5_IJNS5_IJNS5_IJSU_SY_EEESX_EEESW_NS5_IJSC_SY_EEEEEEEEEEEvNS4_8identityENS5_IJNS4_23SM90_TMA_LOAD_MULTICASTES26_EEENS5_IJS1T_NSM_INS5_IJNS5_IJNS5_IJSP_SB_EEES1V_EEESC_S1X_EEENS5_IJS20_SW_NS5_IJSC_NSA_ILi1024EEEEEEEEEEEEEEvS25_EENS_8epilogue10collective18CollectiveEpilogueINS2H_23Sm100TmaWarpSpecializedILi4ELi2ELi32ELb1ELb0EEEJNS5_IJNSA_ILi64EEESG_SF_EEENS5_IJNSM_IS2M_SC_EENSM_INS5_IJSN_SB_EEENS5_IJSC_SF_EEEEEEEENS_10bfloat16_tESL_S2T_SL_NS2H_6fusion15FusionCallbacksIS2L_NS2U_17LinearCombinationIS2T_fS2T_fLNS_15FloatRoundStyleE2EEES2N_S2S_JEEENS4_5SM1004TMEM4LOAD26SM100_TMEM_LOAD_32dp32b32xES1I_NS1K_INS1L_ILi2ELi4ELi3EEENS1N_ILi16EEENSM_INS5_IJS1P_SN_EEES1V_EEEENS4_39AutoVectorizingCopyWithAssumedAlignmentILi128EEENS4_14SM90_TMA_STOREES38_S3A_S3A_EEEvvEEEEvNT_6ParamsE) ;  /* 0xfffffec402f07950 */ /* 0x000fea0003c3ffff */
.L_x_238:
[----:B------:R-:W-:-:S00]  /*13840*/  BRA `(.L_x_238) ;  /* 0xfffffffc00fc7947 */ /* 0x000fc0000383ffff */
[----:B------:R-:W-:-:S00]  /*13850*/  NOP ;  /* 0x0000000000007918 */ /* 0x000fc00000000000 */
        /* <DEDUP_REMOVED lines=10> */
.L_x_239:


//--------------------- .nv.global.init           --------------------------
	.section	.nv.global.init,"aw",@progbits
.nv.global.init:
	.type		$str$27,@object
	.size		$str$27,($str$28 - $str$27)
$str$27:
        /*0000*/ 	.byte	0x28, 0x61, 0x64, 0x64, 0x72, 0x65, 0x73, 0x73, 0x20, 0x26, 0x20, 0x6d, 0x61, 0x73, 0x6b, 0x29
        /*0010*/ 	.byte	0x20, 0x3d, 0x3d, 0x20, 0x30, 0x00
	.type		$str$28,@object
	.size		$str$28,($str$26 - $str$28)
$str$28:
        /*0016*/ 	.byte	0x2f, 0x74, 0x6d, 0x70, 0x2f, 0x63, 0x75, 0x74, 0x6c, 0x61, 0x73, 0x73, 0x5f, 0x73, 0x77, 0x65
        /*0026*/ 	.byte	0x65, 0x70, 0x5f, 0x73, 0x72, 0x63, 0x2f, 0x69, 0x6e, 0x63, 0x6c, 0x75, 0x64, 0x65, 0x2f, 0x63
        /*0036*/ 	.byte	0x75, 0x74, 0x65, 0x2f, 0x70, 0x6f, 0x69, 0x6e, 0x74, 0x65, 0x72, 0x5f, 0x66, 0x6c, 0x61, 0x67
        /*0046*/ 	.byte	0x67, 0x65, 0x64, 0x2e, 0x68, 0x70, 0x70, 0x00
	.type		$str$26,@object
	.size		$str$26,($str$25 - $str$26)
$str$26:
        /*004e*/ 	.byte	0x2f, 0x74, 0x6d, 0x70, 0x2f, 0x63, 0x75, 0x74, 0x6c, 0x61, 0x73, 0x73, 0x5f, 0x73, 0x77, 0x65
        /*005e*/ 	.byte	0x65, 0x70, 0x5f, 0x73, 0x72, 0x63, 0x2f, 0x69, 0x6e, 0x63, 0x6c, 0x75, 0x64, 0x65, 0x2f, 0x63
        /*006e*/ 	.byte	0x75, 0x74, 0x65, 0x2f, 0x61, 0x74, 0x6f, 0x6d, 0x2f, 0x63, 0x6f, 0x70, 0x79, 0x5f, 0x74, 0x72
        /*007e*/ 	.byte	0x61, 0x69, 0x74, 0x73, 0x5f, 0x73, 0x6d, 0x31, 0x30, 0x30, 0x2e, 0x68, 0x70, 0x70, 0x00
	.type		$str$25,@object
	.size		$str$25,(__unnamed_1 - $str$25)
$str$25:
        /*008d*/ 	.byte	0x28, 0x28, 0x75, 0x69, 0x6e, 0x74, 0x33, 0x32, 0x5f, 0x74, 0x28, 0x74, 0x68, 0x72, 0x65, 0x61
        /*009d*/ 	.byte	0x64, 0x49, 0x64, 0x78, 0x2e, 0x78, 0x29, 0x20, 0x2f, 0x20, 0x33, 0x32, 0x29, 0x20, 0x25, 0x20
        /*00ad*/ 	.byte	0x34, 0x29, 0x20, 0x3d, 0x3d, 0x20, 0x28, 0x28, 0x28, 0x74, 0x6d, 0x65, 0x6d, 0x5f, 0x61, 0x64
        /*00bd*/ 	.byte	0x64, 0x72, 0x20, 0x3e, 0x3e, 0x20, 0x31, 0x36, 0x29, 0x20, 0x2f, 0x20, 0x33, 0x32, 0x29, 0x20
        /*00cd*/ 	.byte	0x25, 0x20, 0x34, 0x29, 0x00
	.type		__unnamed_1,@object
	.size		__unnamed_1,(__unnamed_2 - __unnamed_1)
__unnamed_1:
        /*00d2*/ 	.byte	0x61, 0x75, 0x74, 0x6f, 0x20, 0x63, 0x75, 0x74, 0x65, 0x3a, 0x3a, 0x61, 0x73, 0x5f, 0x70, 0x6f
        /* <DEDUP_REMOVED lines=24> */
        /*0262*/ 	.byte	0x43, 0x3c, 0x34, 0x30, 0x39, 0x36, 0x3e, 0x3e, 0x3e, 0x3e, 0x5d, 0x00
	.type		__unnamed_2,@object
	.size		__unnamed_2,(.L_2 - __unnamed_2)
__unnamed_2:
        /* <DEDUP_REMOVED lines=42> */
        /*050e*/ 	.byte	0x3e, 0x3e, 0x5d, 0x00
.L_2:


//--------------------- .nv.shared._ZN7cutlass13device_kernelINS_4gemm6kernel13GemmUniversalIN4cute5tupleIJiiiiEEENS1_10collective13CollectiveMmaINS1_46MainloopSm100TmaUmmaWarpSpecializedBlockScaledILi3ELi2ELi1ENS5_IJNS4_1CILi2EEENSA_ILi1EEESC_EEEEENS5_IJNSA_ILi128EEENSA_ILi256EEESF_EEENS5_IJNS_12float_e4m3_tENS_13float_ue8m0_tEEEENS5_IJNS5_IJlSC_lEEENS4_6LayoutINS5_IJNS5_IJNS5_IJNSA_ILi32EEENSA_ILi4EEEEEEiEEESQ_NS5_IJSC_iEEEEEENS5_IJNS5_IJNS5_IJNSA_ILi16EEESO_EEEiEEENS5_IJNS5_IJNSA_ILi0EEESC_EEENSA_ILi512EEEEEENS5_IJSW_iEEEEEEEEEEESK_S13_NS4_8TiledMMAINS4_8MMA_AtomIJNS4_21SM100_MMA_MXF8F6F4_SSISI_SI_fSJ_Li128ELi256ELNS4_4UMMA5MajorE0ELS18_0ELNS17_7ScaleInE0ELS19_0EEEEEENSM_INS5_IJSC_SC_SC_EEENS5_IJSW_SW_SW_EEEEENS5_IJNS4_10UnderscoreES1F_S1F_EEEEENS5_IJNS4_13SM90_TMA_LOADES1I_EEENS5_IJNS4_14ComposedLayoutINS4_7SwizzleILi3ELi4ELi3EEENS4_18smem_ptr_flag_bitsILi8EEENSM_INS5_IJNSA_ILi8EEESF_EEENS5_IJSF_SC_EEEEEEENSM_INS5_IJNS5_IJNS5_IJSP_SC_EEENS5_IJSN_SC_EEEEEESC_NS5_IJSO_SC_EEEEEENS5_IJNS5_IJNS5_IJSU_SY_EEESX_EEESW_NS5_IJSC_SY_EEEEEEEEEEEvNS4_8identityENS5_IJNS4_23SM90_TMA_LOAD_MULTICASTES26_EEENS5_IJS1T_NSM_INS5_IJNS5_IJNS5_IJSP_SB_EEES1V_EEESC_S1X_EEENS5_IJS20_SW_NS5_IJSC_NSA_ILi1024EEEEEEEEEEEEEEvS25_EENS_8epilogue10collective18CollectiveEpilogueINS2H_23Sm100TmaWarpSpecializedILi4ELi2ELi32ELb1ELb0EEEJNS5_IJNSA_ILi64EEESG_SF_EEENS5_IJNSM_IS2M_SC_EENSM_INS5_IJSN_SB_EEENS5_IJSC_SF_EEEEEEEENS_10bfloat16_tESL_S2T_SL_NS2H_6fusion15FusionCallbacksIS2L_NS2U_17LinearCombinationIS2T_fS2T_fLNS_15FloatRoundStyleE2EEES2N_S2S_JEEENS4_5SM1004TMEM4LOAD26SM100_TMEM_LOAD_32dp32b32xES1I_NS1K_INS1L_ILi2ELi4ELi3EEENS1N_ILi16EEENSM_INS5_IJS1P_SN_EEES1V_EEEENS4_39AutoVectorizingCopyWithAssumedAlignmentILi128EEENS4_14SM90_TMA_STOREES38_S3A_S3A_EEEvvEEEEvNT_6ParamsE --------------------------
	.section	.nv.shared._ZN7cutlass13device_kernelINS_4gemm6kernel13GemmUniversalIN4cute5tupleIJiiiiEEENS1_10collective13CollectiveMmaINS1_46MainloopSm100TmaUmmaWarpSpecializedBlockScaledILi3ELi2ELi1ENS5_IJNS4_1CILi2EEENSA_ILi1EEESC_EEEEENS5_IJNSA_ILi128EEENSA_ILi256EEESF_EEENS5_IJNS_12float_e4m3_tENS_13float_ue8m0_tEEEENS5_IJNS5_IJlSC_lEEENS4_6LayoutINS5_IJNS5_IJNS5_IJNSA_ILi32EEENSA_ILi4EEEEEEiEEESQ_NS5_IJSC_iEEEEEENS5_IJNS5_IJNS5_IJNSA_ILi16EEESO_EEEiEEENS5_IJNS5_IJNSA_ILi0EEESC_EEENSA_ILi512EEEEEENS5_IJSW_iEEEEEEEEEEESK_S13_NS4_8TiledMMAINS4_8MMA_AtomIJNS4_21SM100_MMA_MXF8F6F4_SSISI_SI_fSJ_Li128ELi256ELNS4_4UMMA5MajorE0ELS18_0ELNS17_7ScaleInE0ELS19_0EEEEEENSM_INS5_IJSC_SC_SC_EEENS5_IJSW_SW_SW_EEEEENS5_IJNS4_10UnderscoreES1F_S1F_EEEEENS5_IJNS4_13SM90_TMA_LOADES1I_EEENS5_IJNS4_14ComposedLayoutINS4_7SwizzleILi3ELi4ELi3EEENS4_18smem_ptr_flag_bitsILi8EEENSM_INS5_IJNSA_ILi8EEESF_EEENS5_IJSF_SC_EEEEEEENSM_INS5_IJNS5_IJNS5_IJSP_SC_EEENS5_IJSN_SC_EEEEEESC_NS5_IJSO_SC_EEEEEENS5_IJNS5_IJNS5_IJSU_SY_EEESX_EEESW_NS5_IJSC_SY_EEEEEEEEEEEvNS4_8identityENS5_IJNS4_23SM90_TMA_LOAD_MULTICASTES26_EEENS5_IJS1T_NSM_INS5_IJNS5_IJNS5_IJSP_SB_EEES1V_EEESC_S1X_EEENS5_IJS20_SW_NS5_IJSC_NSA_ILi1024EEEEEEEEEEEEEEvS25_EENS_8epilogue10collective18CollectiveEpilogueINS2H_23Sm100TmaWarpSpecializedILi4ELi2ELi32ELb1ELb0EEEJNS5_IJNSA_ILi64EEESG_SF_EEENS5_IJNSM_IS2M_SC_EENSM_INS5_IJSN_SB_EEENS5_IJSC_SF_EEEEEEEENS_10bfloat16_tESL_S2T_SL_NS2H_6fusion15FusionCallbacksIS2L_NS2U_17LinearCombinationIS2T_fS2T_fLNS_15FloatRoundStyleE2EEES2N_S2S_JEEENS4_5SM1004TMEM4LOAD26SM100_TMEM_LOAD_32dp32b32xES1I_NS1K_INS1L_ILi2ELi4ELi3EEENS1N_ILi16EEENSM_INS5_IJS1P_SN_EEES1V_EEEENS4_39AutoVectorizingCopyWithAssumedAlignmentILi128EEENS4_14SM90_TMA_STOREES38_S3A_S3A_EEEvvEEEEvNT_6ParamsE,"aw",@nobits
	.sectionflags	@""
	.align	16
	.zero		1024


//--------------------- .nv.shared.reserved.0     --------------------------
	.section	.nv.shared.reserved.0,"aw",@nobits
	.weak		__nv_reservedSMEM_offset_0_alias
	.size		__nv_reservedSMEM_offset_0_alias, 0, 64
	.other		__nv_reservedSMEM_offset_0_alias,@"STO_CUDA_RESERVED_SHARED STV_DEFAULT"
__nv_reservedSMEM_offset_0_alias:
	.zero		0
.nv.shared.reserved.0:
	.zero		64
	.weak		__nv_reservedSMEM_tcgen05_partition
	.type		__nv_reservedSMEM_tcgen05_partition,@object
	.size		__nv_reservedSMEM_tcgen05_partition,(.L_0 - __nv_reservedSMEM_tcgen05_partition)
__nv_reservedSMEM_tcgen05_partition:
	.zero		32
.L_0:


//--------------------- .nv.global                --------------------------
	.section	.nv.global,"aw",@nobits
.nv.global:
	.type		_ZN40_INTERNAL_ed43baeb_4_k_cu_77ccac8e_367544cute1_E,@object
	.size		_ZN40_INTERNAL_ed43baeb_4_k_cu_77ccac8e_367544cute1_E,(_ZN40_INTERNAL_ed43baeb_4_k_cu_77ccac8e_367544cuda3std3__45__cpo6cbeginE - _ZN40_INTERNAL_ed43baeb_4_k_cu_77ccac8e_367544cute1_E)
_ZN40_INTERNAL_ed43baeb_4_k_cu_77ccac8e_367544cute1_E:
	.zero		1
	.type		_ZN40_INTERNAL_ed43baeb_4_k_cu_77ccac8e_367544cuda3std3__45__cpo6cbeginE,@object
	.size		_ZN40_INTERNAL_ed43baeb_4_k_cu_77ccac8e_367544cuda3std3__45__cpo6cbeginE,(_ZN40_INTERNAL_ed43baeb_4_k_cu_77ccac8e_367544cuda3std3__48in_placeE - _ZN40_INTERNAL_ed43baeb_4_k_cu_77ccac8e_367544cuda3std3__45__cpo6cbeginE)
_ZN40_INTERNAL_ed43baeb_4_k_cu_77ccac8e_367544cuda3std3__45__cpo6cbeginE:
	.zero		1
	.type		_ZN40_INTERNAL_ed43baeb_4_k_cu_77ccac8e_367544cuda3std3__48in_placeE,@object
	.size		_ZN40_INTERNAL_ed43baeb_4_k_cu_77ccac8e_367544cuda3std3__48in_placeE,(_ZN40_INTERNAL_ed43baeb_4_k_cu_77ccac8e_367544cuda3std6ranges3__45__cpo9iter_moveE - _ZN40_INTERNAL_ed43baeb_4_k_cu_77ccac8e_367544cuda3std3__48in_placeE)
_ZN40_INTERNAL_ed43baeb_4_k_cu_77ccac8e_367544cuda3std3__48in_placeE:
	.zero		1
	.type		_ZN40_INTERNAL_ed43baeb_4_k_cu_77ccac8e_367544cuda3std6ranges3__45__cpo9iter_moveE,@object
	.size		_ZN40_INTERNAL_ed43baeb_4_k_cu_77ccac8e_367544cuda3std6ranges3__45__cpo9iter_moveE,(_ZN40_INTERNAL_ed43baeb_4_k_cu_77ccac8e_367544cuda3std3__45__cpo5beginE - _ZN40_INTERNAL_ed43baeb_4_k_cu_77ccac8e_367544cuda3std6ranges3__45__cpo9iter_moveE)
_ZN40_INTERNAL_ed43baeb_4_k_cu_77ccac8e_367544cuda3std6ranges3__45__cpo9iter_moveE:
	.zero		1
	.type		_ZN40_INTERNAL_ed43baeb_4_k_cu_77ccac8e_367544cuda3std3__45__cpo5beginE,@object
	.size		_ZN40_INTERNAL_ed43baeb_4_k_cu_77ccac8e_367544cuda3std3__45__cpo5beginE,(_ZN40_INTERNAL_ed43baeb_4_k_cu_77ccac8e_367544cuda3std3__442_GLOBAL__N__ed43baeb_4_k_cu_77ccac8e_367546ignoreE - _ZN40_INTERNAL_ed43baeb_4_k_cu_77ccac8e_367544cuda3std3__45__cpo5beginE)
_ZN40_INTERNAL_ed43baeb_4_k_cu_77ccac8e_367544cuda3std3__45__cpo5beginE:
	.zero		1
	.type		_ZN40_INTERNAL_ed43baeb_4_k_cu_77ccac8e_367544cuda3std3__442_GLOBAL__N__ed43baeb_4_k_cu_77ccac8e_367546ignoreE,@object
	.size		_ZN40_INTERNAL_ed43baeb_4_k_cu_77ccac8e_367544cuda3std3__442_GLOBAL__N__ed43baeb_4_k_cu_77ccac8e_367546ignoreE,(_ZN40_INTERNAL_ed43baeb_4_k_cu_77ccac8e_367544cute7productE - _ZN40_INTERNAL_ed43baeb_4_k_cu_77ccac8e_367544cuda3std3__442_GLOBAL__N__ed43baeb_4_k_cu_77ccac8e_367546ignoreE)
_ZN40_INTERNAL_ed43baeb_4_k_cu_77ccac8e_367544cuda3std3__442_GLOBAL__N__ed43baeb_4_k_cu_77ccac8e_367546ignoreE:
	.zero		1
	.type		_ZN40_INTERNAL_ed43baeb_4_k_cu_77ccac8e_367544cute7productE,@object
	.size		_ZN40_INTERNAL_ed43baeb_4_k_cu_77ccac8e_367544cute7productE,(_ZN40_INTERNAL_ed43baeb_4_k_cu_77ccac8e_367544cuda3std3__45__cpo3endE - _ZN40_INTERNAL_ed43baeb_4_k_cu_77ccac8e_367544cute7productE)
_ZN40_INTERNAL_ed43baeb_4_k_cu_77ccac8e_367544cute7productE:
	.zero		1
	.type		_ZN40_INTERNAL_ed43baeb_4_k_cu_77ccac8e_367544cuda3std3__45__cpo3endE,@object
	.size		_ZN40_INTERNAL_ed43baeb_4_k_cu_77ccac8e_367544cuda3std3__45__cpo3endE,(_ZN40_INTERNAL_ed43baeb_4_k_cu_77ccac8e_367544cuda3std3__419piecewise_constructE - _ZN40_INTERNAL_ed43baeb_4_k_cu_77ccac8e_367544cuda3std3__45__cpo3endE)
_ZN40_INTERNAL_ed43baeb_4_k_cu_77ccac8e_367544cuda3std3__45__cpo3endE:
	.zero		1
	.type		_ZN40_INTERNAL_ed43baeb_4_k_cu_77ccac8e_367544cuda3std3__419piecewise_constructE,@object
	.size		_ZN40_INTERNAL_ed43baeb_4_k_cu_77ccac8e_367544cuda3std3__419piecewise_constructE,(_ZN40_INTERNAL_ed43baeb_4_k_cu_77ccac8e_367544cuda3std3__45__cpo4cendE - _ZN40_INTERNAL_ed43baeb_4_k_cu_77ccac8e_367544cuda3std3__419piecewise_constructE)
_ZN40_INTERNAL_ed43baeb_4_k_cu_77ccac8e_367544cuda3std3__419piecewise_constructE:
	.zero		1
	.type		_ZN40_INTERNAL_ed43baeb_4_k_cu_77ccac8e_367544cuda3std3__45__cpo4cendE,@object
	.size		_ZN40_INTERNAL_ed43baeb_4_k_cu_77ccac8e_367544cuda3std3__45__cpo4cendE,(_ZN40_INTERNAL_ed43baeb_4_k_cu_77ccac8e_367544cuda3std6ranges3__45__cpo4swapE - _ZN40_INTERNAL_ed43baeb_4_k_cu_77ccac8e_367544cuda3std3__45__cpo4cendE)
_ZN40_INTERNAL_ed43baeb_4_k_cu_77ccac8e_367544cuda3std3__45__cpo4cendE:
	.zero		1
	.type		_ZN40_INTERNAL_ed43baeb_4_k_cu_77ccac8e_367544cuda3std6ranges3__45__cpo4swapE,@object
	.size		_ZN40_INTERNAL_ed43baeb_4_k_cu_77ccac8e_367544cuda3std6ranges3__45__cpo4swapE,(.L_10 - _ZN40_INTERNAL_ed43baeb_4_k_cu_77ccac8e_367544cuda3std6ranges3__45__cpo4swapE)
_ZN40_INTERNAL_ed43baeb_4_k_cu_77ccac8e_367544cuda3std6ranges3__45__cpo4swapE:
	.zero		1
.L_10:


//--------------------- .nv.constant0._ZN7cutlass13device_kernelINS_4gemm6kernel13GemmUniversalIN4cute5tupleIJiiiiEEENS1_10collective13CollectiveMmaINS1_46MainloopSm100TmaUmmaWarpSpecializedBlockScaledILi3ELi2ELi1ENS5_IJNS4_1CILi2EEENSA_ILi1EEESC_EEEEENS5_IJNSA_ILi128EEENSA_ILi256EEESF_EEENS5_IJNS_12float_e4m3_tENS_13float_ue8m0_tEEEENS5_IJNS5_IJlSC_lEEENS4_6LayoutINS5_IJNS5_IJNS5_IJNSA_ILi32EEENSA_ILi4EEEEEEiEEESQ_NS5_IJSC_iEEEEEENS5_IJNS5_IJNS5_IJNSA_ILi16EEESO_EEEiEEENS5_IJNS5_IJNSA_ILi0EEESC_EEENSA_ILi512EEEEEENS5_IJSW_iEEEEEEEEEEESK_S13_NS4_8TiledMMAINS4_8MMA_AtomIJNS4_21SM100_MMA_MXF8F6F4_SSISI_SI_fSJ_Li128ELi256ELNS4_4UMMA5MajorE0ELS18_0ELNS17_7ScaleInE0ELS19_0EEEEEENSM_INS5_IJSC_SC_SC_EEENS5_IJSW_SW_SW_EEEEENS5_IJNS4_10UnderscoreES1F_S1F_EEEEENS5_IJNS4_13SM90_TMA_LOADES1I_EEENS5_IJNS4_14ComposedLayoutINS4_7SwizzleILi3ELi4ELi3EEENS4_18smem_ptr_flag_bitsILi8EEENSM_INS5_IJNSA_ILi8EEESF_EEENS5_IJSF_SC_EEEEEEENSM_INS5_IJNS5_IJNS5_IJSP_SC_EEENS5_IJSN_SC_EEEEEESC_NS5_IJSO_SC_EEEEEENS5_IJNS5_IJNS5_IJSU_SY_EEESX_EEESW_NS5_IJSC_SY_EEEEEEEEEEEvNS4_8identityENS5_IJNS4_23SM90_TMA_LOAD_MULTICASTES26_EEENS5_IJS1T_NSM_INS5_IJNS5_IJNS5_IJSP_SB_EEES1V_EEESC_S1X_EEENS5_IJS20_SW_NS5_IJSC_NSA_ILi1024EEEEEEEEEEEEEEvS25_EENS_8epilogue10collective18CollectiveEpilogueINS2H_23Sm100TmaWarpSpecializedILi4ELi2ELi32ELb1ELb0EEEJNS5_IJNSA_ILi64EEESG_SF_EEENS5_IJNSM_IS2M_SC_EENSM_INS5_IJSN_SB_EEENS5_IJSC_SF_EEEEEEEENS_10bfloat16_tESL_S2T_SL_NS2H_6fusion15FusionCallbacksIS2L_NS2U_17LinearCombinationIS2T_fS2T_fLNS_15FloatRoundStyleE2EEES2N_S2S_JEEENS4_5SM1004TMEM4LOAD26SM100_TMEM_LOAD_32dp32b32xES1I_NS1K_INS1L_ILi2ELi4ELi3EEENS1N_ILi16EEENSM_INS5_IJS1P_SN_EEES1V_EEEENS4_39AutoVectorizingCopyWithAssumedAlignmentILi128EEENS4_14SM90_TMA_STOREES38_S3A_S3A_EEEvvEEEEvNT_6ParamsE --------------------------
	.section	.nv.constant0._ZN7cutlass13device_kernelINS_4gemm6kernel13GemmUniversalIN4cute5tupleIJiiiiEEENS1_10collective13CollectiveMmaINS1_46MainloopSm100TmaUmmaWarpSpecializedBlockScaledILi3ELi2ELi1ENS5_IJNS4_1CILi2EEENSA_ILi1EEESC_EEEEENS5_IJNSA_ILi128EEENSA_ILi256EEESF_EEENS5_IJNS_12float_e4m3_tENS_13float_ue8m0_tEEEENS5_IJNS5_IJlSC_lEEENS4_6LayoutINS5_IJNS5_IJNS5_IJNSA_ILi32EEENSA_ILi4EEEEEEiEEESQ_NS5_IJSC_iEEEEEENS5_IJNS5_IJNS5_IJNSA_ILi16EEESO_EEEiEEENS5_IJNS5_IJNSA_ILi0EEESC_EEENSA_ILi512EEEEEENS5_IJSW_iEEEEEEEEEEESK_S13_NS4_8TiledMMAINS4_8MMA_AtomIJNS4_21SM100_MMA_MXF8F6F4_SSISI_SI_fSJ_Li128ELi256ELNS4_4UMMA5MajorE0ELS18_0ELNS17_7ScaleInE0ELS19_0EEEEEENSM_INS5_IJSC_SC_SC_EEENS5_IJSW_SW_SW_EEEEENS5_IJNS4_10UnderscoreES1F_S1F_EEEEENS5_IJNS4_13SM90_TMA_LOADES1I_EEENS5_IJNS4_14ComposedLayoutINS4_7SwizzleILi3ELi4ELi3EEENS4_18smem_ptr_flag_bitsILi8EEENSM_INS5_IJNSA_ILi8EEESF_EEENS5_IJSF_SC_EEEEEEENSM_INS5_IJNS5_IJNS5_IJSP_SC_EEENS5_IJSN_SC_EEEEEESC_NS5_IJSO_SC_EEEEEENS5_IJNS5_IJNS5_IJSU_SY_EEESX_EEESW_NS5_IJSC_SY_EEEEEEEEEEEvNS4_8identityENS5_IJNS4_23SM90_TMA_LOAD_MULTICASTES26_EEENS5_IJS1T_NSM_INS5_IJNS5_IJNS5_IJSP_SB_EEES1V_EEESC_S1X_EEENS5_IJS20_SW_NS5_IJSC_NSA_ILi1024EEEEEEEEEEEEEEvS25_EENS_8epilogue10collective18CollectiveEpilogueINS2H_23Sm100TmaWarpSpecializedILi4ELi2ELi32ELb1ELb0EEEJNS5_IJNSA_ILi64EEESG_SF_EEENS5_IJNSM_IS2M_SC_EENSM_INS5_IJSN_SB_EEENS5_IJSC_SF_EEEEEEEENS_10bfloat16_tESL_S2T_SL_NS2H_6fusion15FusionCallbacksIS2L_NS2U_17LinearCombinationIS2T_fS2T_fLNS_15FloatRoundStyleE2EEES2N_S2S_JEEENS4_5SM1004TMEM4LOAD26SM100_TMEM_LOAD_32dp32b32xES1I_NS1K_INS1L_ILi2ELi4ELi3EEENS1N_ILi16EEENSM_INS5_IJS1P_SN_EEES1V_EEEENS4_39AutoVectorizingCopyWithAssumedAlignmentILi128EEENS4_14SM90_TMA_STOREES38_S3A_S3A_EEEvvEEEEvNT_6ParamsE,"a",@progbits
	.sectionflags	@""
	.align	4
.nv.constant0._ZN7cutlass13device_kernelINS_4gemm6kernel13GemmUniversalIN4cute5tupleIJiiiiEEENS1_10collective13CollectiveMmaINS1_46MainloopSm100TmaUmmaWarpSpecializedBlockScaledILi3ELi2ELi1ENS5_IJNS4_1CILi2EEENSA_ILi1EEESC_EEEEENS5_IJNSA_ILi128EEENSA_ILi256EEESF_EEENS5_IJNS_12float_e4m3_tENS_13float_ue8m0_tEEEENS5_IJNS5_IJlSC_lEEENS4_6LayoutINS5_IJNS5_IJNS5_IJNSA_ILi32EEENSA_ILi4EEEEEEiEEESQ_NS5_IJSC_iEEEEEENS5_IJNS5_IJNS5_IJNSA_ILi16EEESO_EEEiEEENS5_IJNS5_IJNSA_ILi0EEESC_EEENSA_ILi512EEEEEENS5_IJSW_iEEEEEEEEEEESK_S13_NS4_8TiledMMAINS4_8MMA_AtomIJNS4_21SM100_MMA_MXF8F6F4_SSISI_SI_fSJ_Li128ELi256ELNS4_4UMMA5MajorE0ELS18_0ELNS17_7ScaleInE0ELS19_0EEEEEENSM_INS5_IJSC_SC_SC_EEENS5_IJSW_SW_SW_EEEEENS5_IJNS4_10UnderscoreES1F_S1F_EEEEENS5_IJNS4_13SM90_TMA_LOADES1I_EEENS5_IJNS4_14ComposedLayoutINS4_7SwizzleILi3ELi4ELi3EEENS4_18smem_ptr_flag_bitsILi8EEENSM_INS5_IJNSA_ILi8EEESF_EEENS5_IJSF_SC_EEEEEEENSM_INS5_IJNS5_IJNS5_IJSP_SC_EEENS5_IJSN_SC_EEEEEESC_NS5_IJSO_SC_EEEEEENS5_IJNS5_IJNS5_IJSU_SY_EEESX_EEESW_NS5_IJSC_SY_EEEEEEEEEEEvNS4_8identityENS5_IJNS4_23SM90_TMA_LOAD_MULTICASTES26_EEENS5_IJS1T_NSM_INS5_IJNS5_IJNS5_IJSP_SB_EEES1V_EEESC_S1X_EEENS5_IJS20_SW_NS5_IJSC_NSA_ILi1024EEEEEEEEEEEEEEvS25_EENS_8epilogue10collective18CollectiveEpilogueINS2H_23Sm100TmaWarpSpecializedILi4ELi2ELi32ELb1ELb0EEEJNS5_IJNSA_ILi64EEESG_SF_EEENS5_IJNSM_IS2M_SC_EENSM_INS5_IJSN_SB_EEENS5_IJSC_SF_EEEEEEEENS_10bfloat16_tESL_S2T_SL_NS2H_6fusion15FusionCallbacksIS2L_NS2U_17LinearCombinationIS2T_fS2T_fLNS_15FloatRoundStyleE2EEES2N_S2S_JEEENS4_5SM1004TMEM4LOAD26SM100_TMEM_LOAD_32dp32b32xES1I_NS1K_INS1L_ILi2ELi4ELi3EEENS1N_ILi16EEENSM_INS5_IJS1P_SN_EEES1V_EEEENS4_39AutoVectorizingCopyWithAssumedAlignmentILi128EEENS4_14SM90_TMA_STOREES38_S3A_S3A_EEEvvEEEEvNT_6ParamsE:
	.zero		3968


//--------------------- SYMBOLS --------------------------

	.type		.nv.reservedSmem.offset0,@object
	.size		.nv.reservedSmem.offset0,0x4
	.type		.nv.reservedSmem.cap,@object
	.size		.nv.reservedSmem.cap,0x4
	.type		__assertfail,@function
